def attn_fwd(
    Q,
    K,
    V,
    Out,
    Lse,
    sm_scale,
    stride_qz,
    stride_qh,
    stride_qm,
    stride_qk,
    stride_kz,
    stride_kh,
    stride_kn,
    stride_kk,
    stride_vz,
    stride_vh,
    stride_vn,
    stride_vk,
    stride_oz,
    stride_oh,
    stride_om,
    stride_ok,
    seqlen_q,
    seqlen_k,
    BLOCK_M: tl.constexpr,
    BLOCK_N: tl.constexpr,
    HEAD_DIM: tl.constexpr,
    CAUSAL: tl.constexpr,
):
    start_m = tl.program_id(0)
    off_hz = tl.program_id(1)
    q_off = off_hz * stride_qh
    k_off = off_hz * stride_kh
    v_off = off_hz * stride_vh
    offs_m = start_m * BLOCK_M + tl.arange(0, BLOCK_M)
    offs_d = tl.arange(0, HEAD_DIM)
    offs_n = tl.arange(0, BLOCK_N)
    q_ptrs = Q + q_off + offs_m[:, None] * stride_qm + offs_d[None, :] * stride_qk
    k_ptrs = K + k_off + offs_d[:, None] * stride_kk + offs_n[None, :] * stride_kn
    v_ptrs = V + v_off + offs_n[:, None] * stride_vn + offs_d[None, :] * stride_vk
    m_i = tl.full([BLOCK_M], float("-inf"), dtype=tl.float32)
    l_i = tl.zeros([BLOCK_M], dtype=tl.float32) + 1.0
    acc = tl.zeros([BLOCK_M, HEAD_DIM], dtype=tl.float32)
    q = tl.load(q_ptrs)
    acc, l_i, m_i = _attn_fwd_inner(
        acc,
        l_i,
        m_i,
        q,
        k_ptrs,
        v_ptrs,
        sm_scale,
        stride_kn,
        stride_vn,
        start_m,
        seqlen_k,
        BLOCK_M,
        BLOCK_N,
        HEAD_DIM,
        CAUSAL,
    )
    acc = acc / l_i[:, None]
    lse = m_i + tl.math.log2(l_i) / 1.4426950408889634
    o_ptrs = (
        Out
        + off_hz * stride_oh
        + offs_m[:, None] * stride_om
        + offs_d[None, :] * stride_ok
    )
    tl.store(o_ptrs, acc.to(Out.dtype.element_ty))
    tl.store(Lse + off_hz * seqlen_q + offs_m, lse)

# config = {"BLOCK_M": 64, "BLOCK_N": 128, "HEAD_DIM": 512, "arch": "sm_90", "causal": false, "dtype": "fp8e4m3", "num_stages": 2, "num_warps": 4}
# arch = sm_90


// ===== COMPILED SASS (sm_90a) =====

	.target	sm_90a

	.elftype	@"ET_EXEC"


//--------------------- .note.nv.tkinfo           --------------------------
	.section	.note.nv.tkinfo,"",@"SHT_NOTE"
	.sectionflags	@"SHF_NOTE_NV_TKINFO"
	.tkinfo
        /*0018*/ 	.word	0x00000002
        /*0030*/ 	.string	""
        /*0030*/ 	.string	"ptxas"
        /*0030*/ 	.string	"Cuda compilation tools, release 13.0, V13.0.88"
        /*0030*/ 	.string	"Build cuda_13.0.r13.0/compiler.36424714_0"
        /*0030*/ 	.string	"-v  -suppress-debug-info  -lineinfo  -arch sm_90a "



//--------------------- .note.nv.cuinfo           --------------------------
	.section	.note.nv.cuinfo,"",@"SHT_NOTE"
	.sectionflags	@"SHF_NOTE_NV_CUINFO"
        /*0018*/ 	.short	0x0002
        /*001a*/ 	.short	0x005a
        /*001c*/ 	.short	0x0082
	.zero		2


//--------------------- .nv.info                  --------------------------
	.section	.nv.info,"",@"SHT_CUDA_INFO"
	.align	4


	//----- nvinfo : EIATTR_REGCOUNT
	.align		4
        /*0000*/ 	.byte	0x04, 0x2f
        /*0002*/ 	.short	(.L_2 - .L_1)
	.align		4
.L_1:
        /*0004*/ 	.word	index@(attn_fwd)
        /*0008*/ 	.word	0x000000ff


	//----- nvinfo : EIATTR_FRAME_SIZE
	.align		4
.L_2:
        /*000c*/ 	.byte	0x04, 0x11
        /*000e*/ 	.short	(.L_4 - .L_3)
	.align		4
.L_3:
        /*0010*/ 	.word	index@(attn_fwd)
        /*0014*/ 	.word	0x000022b0


	//----- nvinfo : EIATTR_MIN_STACK_SIZE
	.align		4
.L_4:
        /*0018*/ 	.byte	0x04, 0x12
        /*001a*/ 	.short	(.L_6 - .L_5)
	.align		4
.L_5:
        /*001c*/ 	.word	index@(attn_fwd)
        /*0020*/ 	.word	0x000022b0
.L_6:


//--------------------- .nv.compat                --------------------------
	.section	.nv.compat,"",@"SHT_CUDA_COMPAT_INFO"
	.align	4
        /*0000*/ 	.byte	0x02, 0x09, 0x01, 0x00, 0x02, 0x02, 0x04, 0x00, 0x02, 0x05, 0x05, 0x00, 0x03, 0x07, 0x01, 0x01
        /*0010*/ 	.byte	0x02, 0x03, 0x00, 0x00, 0x02, 0x06, 0x01, 0x00, 0x04, 0x0b, 0x08, 0x00, 0x00, 0x00, 0x00, 0x00
        /*0020*/ 	.byte	0x00, 0x00, 0x00, 0x00


//--------------------- .nv.info.attn_fwd         --------------------------
	.section	.nv.info.attn_fwd,"",@"SHT_CUDA_INFO"
	.sectionflags	@""
	.align	4


	//----- nvinfo : EIATTR_CUDA_API_VERSION
	.align		4
        /*0000*/ 	.byte	0x04, 0x37
        /*0002*/ 	.short	(.L_8 - .L_7)
.L_7:
        /*0004*/ 	.word	0x00000082


	//----- nvinfo : EIATTR_KPARAM_INFO
	.align		4
.L_8:
        /*0008*/ 	.byte	0x04, 0x17
        /*000a*/ 	.short	(.L_10 - .L_9)
.L_9:
        /*000c*/ 	.word	0x00000000
        /*0010*/ 	.short	0x0019
        /*0012*/ 	.short	0x0080
        /*0014*/ 	.byte	0x00, 0xf4, 0x21, 0x00


	//----- nvinfo : EIATTR_KPARAM_INFO
	.align		4
.L_10:
        /*0018*/ 	.byte	0x04, 0x17
        /*001a*/ 	.short	(.L_12 - .L_11)
.L_11:
        /*001c*/ 	.word	0x00000000
        /*0020*/ 	.short	0x0018
        /*0022*/ 	.short	0x0078
        /*0024*/ 	.byte	0x00, 0xf4, 0x21, 0x00


	//----- nvinfo : EIATTR_KPARAM_INFO
	.align		4
.L_12:
        /*0028*/ 	.byte	0x04, 0x17
        /*002a*/ 	.short	(.L_14 - .L_13)
.L_13:
        /*002c*/ 	.word	0x00000000
        /*0030*/ 	.short	0x0017
        /*0032*/ 	.short	0x0070
        /*0034*/ 	.byte	0x00, 0xf0, 0x11, 0x00


	//----- nvinfo : EIATTR_KPARAM_INFO
	.align		4
.L_14:
        /*0038*/ 	.byte	0x04, 0x17
        /*003a*/ 	.short	(.L_16 - .L_15)
.L_15:
        /*003c*/ 	.word	0x00000000
        /*0040*/ 	.short	0x0016
        /*0042*/ 	.short	0x006c
        /*0044*/ 	.byte	0x00, 0xf0, 0x11, 0x00


	//----- nvinfo : EIATTR_KPARAM_INFO
	.align		4
.L_16:
        /*0048*/ 	.byte	0x04, 0x17
        /*004a*/ 	.short	(.L_18 - .L_17)
.L_17:
        /*004c*/ 	.word	0x00000000
        /*0050*/ 	.short	0x0015
        /*0052*/ 	.short	0x0068
        /*0054*/ 	.byte	0x00, 0xf0, 0x11, 0x00


	//----- nvinfo : EIATTR_KPARAM_INFO
	.align		4
.L_18:
        /*0058*/ 	.byte	0x04, 0x17
        /*005a*/ 	.short	(.L_20 - .L_19)
.L_19:
        /*005c*/ 	.word	0x00000000
        /*0060*/ 	.short	0x0014
        /*0062*/ 	.short	0x0064
        /*0064*/ 	.byte	0x00, 0xf0, 0x11, 0x00


	//----- nvinfo : EIATTR_KPARAM_INFO
	.align		4
.L_20:
        /*0068*/ 	.byte	0x04, 0x17
        /*006a*/ 	.short	(.L_22 - .L_21)
.L_21:
        /*006c*/ 	.word	0x00000000
        /*0070*/ 	.short	0x0013
        /*0072*/ 	.short	0x0060
        /*0074*/ 	.byte	0x00, 0xf0, 0x11, 0x00


	//----- nvinfo : EIATTR_KPARAM_INFO
	.align		4
.L_22:
        /*0078*/ 	.byte	0x04, 0x17
        /*007a*/ 	.short	(.L_24 - .L_23)
.L_23:
        /*007c*/ 	.word	0x00000000
        /*0080*/ 	.short	0x0012
        /*0082*/ 	.short	0x005c
        /*0084*/ 	.byte	0x00, 0xf0, 0x11, 0x00


	//----- nvinfo : EIATTR_KPARAM_INFO
	.align		4
.L_24:
        /*0088*/ 	.byte	0x04, 0x17
        /*008a*/ 	.short	(.L_26 - .L_25)
.L_25:
        /*008c*/ 	.word	0x00000000
        /*0090*/ 	.short	0x0011
        /*0092*/ 	.short	0x0058
        /*0094*/ 	.byte	0x00, 0xf0, 0x11, 0x00


	//----- nvinfo : EIATTR_KPARAM_INFO
	.align		4
.L_26:
        /*0098*/ 	.byte	0x04, 0x17
        /*009a*/ 	.short	(.L_28 - .L_27)
.L_27:
        /*009c*/ 	.word	0x00000000
        /*00a0*/ 	.short	0x0010
        /*00a2*/ 	.short	0x0054
        /*00a4*/ 	.byte	0x00, 0xf0, 0x11, 0x00


	//----- nvinfo : EIATTR_KPARAM_INFO
	.align		4
.L_28:
        /*00a8*/ 	.byte	0x04, 0x17
        /*00aa*/ 	.short	(.L_30 - .L_29)
.L_29:
        /*00ac*/ 	.word	0x00000000
        /*00b0*/ 	.short	0x000f
        /*00b2*/ 	.short	0x0050
        /*00b4*/ 	.byte	0x00, 0xf0, 0x11, 0x00


	//----- nvinfo : EIATTR_KPARAM_INFO
	.align		4
.L_30:
        /*00b8*/ 	.byte	0x04, 0x17
        /*00ba*/ 	.short	(.L_32 - .L_31)
.L_31:
        /*00bc*/ 	.word	0x00000000
        /*00c0*/ 	.short	0x000e
        /*00c2*/ 	.short	0x004c
        /*00c4*/ 	.byte	0x00, 0xf0, 0x11, 0x00


	//----- nvinfo : EIATTR_KPARAM_INFO
	.align		4
.L_32:
        /*00c8*/ 	.byte	0x04, 0x17
        /*00ca*/ 	.short	(.L_34 - .L_33)
.L_33:
        /*00cc*/ 	.word	0x00000000
        /*00d0*/ 	.short	0x000d
        /*00d2*/ 	.short	0x0048
        /*00d4*/ 	.byte	0x00, 0xf0, 0x11, 0x00


	//----- nvinfo : EIATTR_KPARAM_INFO
	.align		4
.L_34:
        /*00d8*/ 	.byte	0x04, 0x17
        /*00da*/ 	.short	(.L_36 - .L_35)
.L_35:
        /*00dc*/ 	.word	0x00000000
        /*00e0*/ 	.short	0x000c
        /*00e2*/ 	.short	0x0044
        /*00e4*/ 	.byte	0x00, 0xf0, 0x11, 0x00


	//----- nvinfo : EIATTR_KPARAM_INFO
	.align		4
.L_36:
        /*00e8*/ 	.byte	0x04, 0x17
        /*00ea*/ 	.short	(.L_38 - .L_37)
.L_37:
        /*00ec*/ 	.word	0x00000000
        /*00f0*/ 	.short	0x000b
        /*00f2*/ 	.short	0x0040
        /*00f4*/ 	.byte	0x00, 0xf0, 0x11, 0x00


	//----- nvinfo : EIATTR_KPARAM_INFO
	.align		4
.L_38:
        /*00f8*/ 	.byte	0x04, 0x17
        /*00fa*/ 	.short	(.L_40 - .L_39)
.L_39:
        /*00fc*/ 	.word	0x00000000
        /*0100*/ 	.short	0x000a
        /*0102*/ 	.short	0x003c
        /*0104*/ 	.byte	0x00, 0xf0, 0x11, 0x00


	//----- nvinfo : EIATTR_KPARAM_INFO
	.align		4
.L_40:
        /*0108*/ 	.byte	0x04, 0x17
        /*010a*/ 	.short	(.L_42 - .L_41)
.L_41:
        /*010c*/ 	.word	0x00000000
        /*0110*/ 	.short	0x0009
        /*0112*/ 	.short	0x0038
        /*0114*/ 	.byte	0x00, 0xf0, 0x11, 0x00


	//----- nvinfo : EIATTR_KPARAM_INFO
	.align		4
.L_42:
        /*0118*/ 	.byte	0x04, 0x17
        /*011a*/ 	.short	(.L_44 - .L_43)
.L_43:
        /*011c*/ 	.word	0x00000000
        /*0120*/ 	.short	0x0008
        /*0122*/ 	.short	0x0034
        /*0124*/ 	.byte	0x00, 0xf0, 0x11, 0x00


	//----- nvinfo : EIATTR_KPARAM_INFO
	.align		4
.L_44:
        /*0128*/ 	.byte	0x04, 0x17
        /*012a*/ 	.short	(.L_46 - .L_45)
.L_45:
        /*012c*/ 	.word	0x00000000
        /*0130*/ 	.short	0x0007
        /*0132*/ 	.short	0x0030
        /*0134*/ 	.byte	0x00, 0xf0, 0x11, 0x00


	//----- nvinfo : EIATTR_KPARAM_INFO
	.align		4
.L_46:
        /*0138*/ 	.byte	0x04, 0x17
        /*013a*/ 	.short	(.L_48 - .L_47)
.L_47:
        /*013c*/ 	.word	0x00000000
        /*0140*/ 	.short	0x0006
        /*0142*/ 	.short	0x002c
        /*0144*/ 	.byte	0x00, 0xf0, 0x11, 0x00


	//----- nvinfo : EIATTR_KPARAM_INFO
	.align		4
.L_48:
        /*0148*/ 	.byte	0x04, 0x17
        /*014a*/ 	.short	(.L_50 - .L_49)
.L_49:
        /*014c*/ 	.word	0x00000000
        /*0150*/ 	.short	0x0005
        /*0152*/ 	.short	0x0028
        /*0154*/ 	.byte	0x00, 0xf0, 0x11, 0x00


	//----- nvinfo : EIATTR_KPARAM_INFO
	.align		4
.L_50:
        /*0158*/ 	.byte	0x04, 0x17
        /*015a*/ 	.short	(.L_52 - .L_51)
.L_51:
        /*015c*/ 	.word	0x00000000
        /*0160*/ 	.short	0x0004
        /*0162*/ 	.short	0x0020
        /*0164*/ 	.byte	0x00, 0xf4, 0x21, 0x00


	//----- nvinfo : EIATTR_KPARAM_INFO
	.align		4
.L_52:
        /*0168*/ 	.byte	0x04, 0x17
        /*016a*/ 	.short	(.L_54 - .L_53)
.L_53:
        /*016c*/ 	.word	0x00000000
        /*0170*/ 	.short	0x0003
        /*0172*/ 	.short	0x0018
        /*0174*/ 	.byte	0x00, 0xf4, 0x21, 0x00


	//----- nvinfo : EIATTR_KPARAM_INFO
	.align		4
.L_54:
        /*0178*/ 	.byte	0x04, 0x17
        /*017a*/ 	.short	(.L_56 - .L_55)
.L_55:
        /*017c*/ 	.word	0x00000000
        /*0180*/ 	.short	0x0002
        /*0182*/ 	.short	0x0010
        /*0184*/ 	.byte	0x00, 0xf4, 0x21, 0x00


	//----- nvinfo : EIATTR_KPARAM_INFO
	.align		4
.L_56:
        /*0188*/ 	.byte	0x04, 0x17
        /*018a*/ 	.short	(.L_58 - .L_57)
.L_57:
        /*018c*/ 	.word	0x00000000
        /*0190*/ 	.short	0x0001
        /*0192*/ 	.short	0x0008
        /*0194*/ 	.byte	0x00, 0xf4, 0x21, 0x00


	//----- nvinfo : EIATTR_KPARAM_INFO
	.align		4
.L_58:
        /*0198*/ 	.byte	0x04, 0x17
        /*019a*/ 	.short	(.L_60 - .L_59)
.L_59:
        /*019c*/ 	.word	0x00000000
        /*01a0*/ 	.short	0x0000
        /*01a2*/ 	.short	0x0000
        /*01a4*/ 	.byte	0x00, 0xf4, 0x21, 0x00


	//----- nvinfo : EIATTR_SPARSE_MMA_MASK
	.align		4
.L_60:
        /*01a8*/ 	.byte	0x03, 0x50
        /*01aa*/ 	.short	0x0000


	//----- nvinfo : EIATTR_MAXREG_COUNT
	.align		4
        /*01ac*/ 	.byte	0x03, 0x1b
        /*01ae*/ 	.short	0x00ff


	//----- nvinfo : EIATTR_NUM_BARRIERS
	.align		4
        /*01b0*/ 	.byte	0x02, 0x4c
        /*01b2*/ 	.byte	0x01
	.zero		1


	//----- nvinfo : EIATTR_ANNOTATIONS
	.align		4
        /*01b4*/ 	.byte	0x04, 0x55
        /*01b6*/ 	.short	(.L_62 - .L_61)


	//   ....[0]....
.L_61:
        /*01b8*/ 	.word	0x00000001
        /*01bc*/ 	.byte	0x20, 0x01, 0x00, 0x00, 0x01, 0x00, 0x00, 0x00, 0x50, 0x54, 0x00, 0x00, 0x01, 0x00, 0x00, 0x00
        /* <DEDUP_REMOVED lines=2551> */
        /*a13c*/ 	.byte	0xd0, 0x9d, 0x04, 0x00, 0x01, 0x00, 0x00, 0x00, 0xf0, 0x9d, 0x04, 0x00


	//----- nvinfo : EIATTR_MERCURY_ISA_VERSION
	.align		4
.L_62:
        /*a148*/ 	.byte	0x03, 0x5f
        /*a14a*/ 	.short	0x0101


	//----- nvinfo : EIATTR_COOP_GROUP_MASK_REGIDS
	.align		4
        /*a14c*/ 	.byte	0x04, 0x29
        /*a14e*/ 	.short	(.L_64 - .L_63)


	//   ....[0]....
.L_63:
        /*a150*/ 	.word	0xffffffff


	//   ....[1]....
        /*a154*/ 	.word	0xffffffff


	//   ....[2]....
        /*a158*/ 	.word	0xffffffff


	//   ....[3]....
        /*a15c*/ 	.word	0xffffffff


	//   ....[4]....
        /*a160*/ 	.word	0xffffffff


	//   ....[5]....
        /*a164*/ 	.word	0xffffffff


	//   ....[6]....
        /*a168*/ 	.word	0xffffffff


	//   ....[7]....
        /*a16c*/ 	.word	0xffffffff


	//   ....[8]....
        /*a170*/ 	.word	0xffffffff


	//   ....[9]....
        /*a174*/ 	.word	0xffffffff


	//   ....[10]....
        /*a178*/ 	.word	0xffffffff


	//   ....[11]....
        /*a17c*/ 	.word	0xffffffff


	//   ....[12]....
        /*a180*/ 	.word	0xffffffff


	//   ....[13]....
        /*a184*/ 	.word	0xffffffff


	//   ....[14]....
        /*a188*/ 	.word	0xffffffff


	//   ....[15]....
        /*a18c*/ 	.word	0xffffffff


	//   ....[16]....
        /*a190*/ 	.word	0xffffffff


	//   ....[17]....
        /*a194*/ 	.word	0xffffffff


	//   ....[18]....
        /*a198*/ 	.word	0xffffffff


	//   ....[19]....
        /*a19c*/ 	.word	0xffffffff


	//   ....[20]....
        /*a1a0*/ 	.word	0xffffffff


	//   ....[21]....
        /*a1a4*/ 	.word	0xffffffff


	//   ....[22]....
        /*a1a8*/ 	.word	0xffffffff


	//   ....[23]....
        /*a1ac*/ 	.word	0xffffffff


	//----- nvinfo : EIATTR_COOP_GROUP_INSTR_OFFSETS
	.align		4
.L_64:
        /*a1b0*/ 	.byte	0x04, 0x28
        /*a1b2*/ 	.short	(.L_66 - .L_65)


	//   ....[0]....
.L_65:
        /*a1b4*/ 	.word	0x00033610


	//   ....[1]....
        /*a1b8*/ 	.word	0x000336d0


	//   ....[2]....
        /*a1bc*/ 	.word	0x00033df0


	//   ....[3]....
        /*a1c0*/ 	.word	0x00033e20


	//   ....[4]....
        /*a1c4*/ 	.word	0x00034e40


	//   ....[5]....
        /*a1c8*/ 	.word	0x00034f40


	//   ....[6]....
        /*a1cc*/ 	.word	0x00034f50


	//   ....[7]....
        /*a1d0*/ 	.word	0x00034f70


	//   ....[8]....
        /*a1d4*/ 	.word	0x00039630


	//   ....[9]....
        /*a1d8*/ 	.word	0x00039660


	//   ....[10]....
        /*a1dc*/ 	.word	0x00039690


	//   ....[11]....
        /*a1e0*/ 	.word	0x000396b0


	//   ....[12]....
        /*a1e4*/ 	.word	0x0003a080


	//   ....[13]....
        /*a1e8*/ 	.word	0x0003a090


	//   ....[14]....
        /*a1ec*/ 	.word	0x0003a0a0


	//   ....[15]....
        /*a1f0*/ 	.word	0x0003a0b0


	//   ....[16]....
        /*a1f4*/ 	.word	0x0003a1e0


	//   ....[17]....
        /*a1f8*/ 	.word	0x0003a1f0


	//   ....[18]....
        /*a1fc*/ 	.word	0x0003a200


	//   ....[19]....
        /*a200*/ 	.word	0x0003a210


	//   ....[20]....
        /*a204*/ 	.word	0x0003a370


	//   ....[21]....
        /*a208*/ 	.word	0x0003a380


	//   ....[22]....
        /*a20c*/ 	.word	0x0003a390


	//   ....[23]....
        /*a210*/ 	.word	0x0003a3a0


	//----- nvinfo : EIATTR_EXIT_INSTR_OFFSETS
	.align		4
.L_66:
        /*a214*/ 	.byte	0x04, 0x1c
        /*a216*/ 	.short	(.L_68 - .L_67)


	//   ....[0]....
.L_67:
        /*a218*/ 	.word	0x00049dc0


	//   ....[1]....
        /*a21c*/ 	.word	0x00049ea0


	//----- nvinfo : EIATTR_REQNTID
	.align		4
.L_68:
        /*a220*/ 	.byte	0x04, 0x10
        /*a222*/ 	.short	(.L_70 - .L_69)
.L_69:
        /*a224*/ 	.word	0x00000080
        /*a228*/ 	.word	0x00000001
        /*a22c*/ 	.word	0x00000001


	//----- nvinfo : EIATTR_CBANK_PARAM_SIZE
	.align		4
.L_70:
        /*a230*/ 	.byte	0x03, 0x19
        /*a232*/ 	.short	0x0088


	//----- nvinfo : EIATTR_PARAM_CBANK
	.align		4
        /*a234*/ 	.byte	0x04, 0x0a
        /*a236*/ 	.short	(.L_72 - .L_71)
	.align		4
.L_71:
        /*a238*/ 	.word	index@(.nv.constant0.attn_fwd)
        /*a23c*/ 	.short	0x0210
        /*a23e*/ 	.short	0x0088


	//----- nvinfo : EIATTR_SW_WAR
	.align		4
.L_72:
        /*a240*/ 	.byte	0x04, 0x36
        /*a242*/ 	.short	(.L_74 - .L_73)
.L_73:
        /*a244*/ 	.word	0x00000008
.L_74:


//--------------------- .nv.callgraph             --------------------------
	.section	.nv.callgraph,"",@"SHT_CUDA_CALLGRAPH"
	.align	4
	.sectionentsize	8
	.align		4
        /*0000*/ 	.word	0x00000000
	.align		4
        /*0004*/ 	.word	0xffffffff
	.align		4
        /*0008*/ 	.word	0x00000000
	.align		4
        /*000c*/ 	.word	0xfffffffe
	.align		4
        /*0010*/ 	.word	0x00000000
	.align		4
        /*0014*/ 	.word	0xfffffffd
	.align		4
        /*0018*/ 	.word	0x00000000
	.align		4
        /*001c*/ 	.word	0xfffffffc


//--------------------- .nv.constant4             --------------------------
	.section	.nv.constant4,"a",@progbits
	.align	8
	.align		8
.nv.constant4:
        /*0000*/ 	.dword	_$_str


//--------------------- .text.attn_fwd            --------------------------
	.section	.text.attn_fwd,"ax",@progbits
	.align	128
        .global         attn_fwd
        .type           attn_fwd,@function
        .size           attn_fwd,(.L_x_3 - attn_fwd)
        .other          attn_fwd,@"STO_CUDA_ENTRY STV_DEFAULT"
attn_fwd:
.text.attn_fwd:
[----:B------:R-:W0:Y:S01]  /*0000*/  LDC R1, c[0x0][0x28] ;  /* 0x00000a00ff017b82 */ /* 0x000e220000000800 */
[----:B------:R-:W1:Y:S07]  /*0010*/  S2R R252, SR_TID.X ;  /* 0x0000000000fc7919 */ /* 0x000e6e0000002100 */
[----:B------:R-:W2:Y:S01]  /*0020*/  LDC.64 R4, c[0x0][0x240] ;  /* 0x00009000ff047b82 */ /* 0x000ea20000000a00 */
[----:B0-----:R-:W-:Y:S01]  /*0030*/  VIADD R1, R1, 0xffffdd50 ;  /* 0xffffdd5001017836 */ /* 0x001fe20000000000 */
[----:B------:R-:W-:Y:S01]  /*0040*/  ULDC.64 UR4, c[0x0][0x208] ;  /* 0x0000820000047ab9 */ /* 0x000fe20000000a00 */
[----:B------:R-:W0:Y:S01]  /*0050*/  S2R R3, SR_CTAID.X ;  /* 0x0000000000037919 */ /* 0x000e220000002500 */
[----:B------:R-:W2:Y:S04]  /*0060*/  S2R R250, SR_CTAID.Y ;  /* 0x0000000000fa7919 */ /* 0x000ea80000002600 */
[----:B------:R-:W3:Y:S08]  /*0070*/  LDC R30, c[0x0][0x248] ;  /* 0x00009200ff1e7b82 */ /* 0x000ef00000000800 */
[----:B------:R-:W4:Y:S08]  /*0080*/  LDC.64 R24, c[0x0][0x210] ;  /* 0x00008400ff187b82 */ /* 0x000f300000000a00 */
[----:B------:R-:W5:Y:S01]  /*0090*/  LDC R236, c[0x0][0x248] ;  /* 0x00009200ffec7b82 */ /* 0x000f620000000800 */
[----:B-1----:R-:W-:-:S07]  /*00a0*/  LOP3.LUT R238, R252, 0x3f, RZ, 0xc0, !PT ;  /* 0x0000003ffcee7812 */ /* 0x002fce00078ec0ff */
[----:B------:R-:W1:Y:S01]  /*00b0*/  LDC R240, c[0x0][0x248] ;  /* 0x00009200fff07b82 */ /* 0x000e620000000800 */
[----:B------:R-:W-:Y:S02]  /*00c0*/  SHF.R.U32.HI R222, RZ, 0x6, R252 ;  /* 0x00000006ffde7819 */ /* 0x000fe400000116fc */
[----:B------:R-:W-:Y:S01]  /*00d0*/  LEA.HI R9, R252, 0x10e, RZ, 0x1a ;  /* 0x0000010efc097811 */ /* 0x000fe200078fd0ff */
[----:B0-----:R-:W-:Y:S01]  /*00e0*/  IMAD R0, R3, 0x40, R238 ;  /* 0x0000004003007824 */ /* 0x001fe200078e02ee */
[----:B------:R-:W-:Y:S01]  /*00f0*/  SGXT.U32 R222, R222, 0x1 ;  /* 0x00000001dede781a */ /* 0x000fe20000000000 */
[----:B--2---:R-:W-:Y:S02]  /*0100*/  IMAD R3, R250, R4, RZ ;  /* 0x00000004fa037224 */ /* 0x004fe400078e02ff */
[----:B------:R-:W0:Y:S01]  /*0110*/  LDC R242, c[0x0][0x248] ;  /* 0x00009200fff27b82 */ /* 0x000e220000000800 */
[----:B------:R2:W-:Y:S01]  /*0120*/  STL [R1+0x1de8], R0 ;  /* 0x001de80001007387 */ /* 0x0005e20000100800 */
[----:B---3--:R-:W-:Y:S01]  /*0130*/  IMAD R7, R222, R30, RZ ;  /* 0x0000001ede077224 */ /* 0x008fe200078e02ff */
[----:B------:R-:W-:-:S03]  /*0140*/  SHF.R.S32.HI R4, RZ, 0x1f, R3 ;  /* 0x0000001fff047819 */ /* 0x000fc60000011403 */
[----:B------:R-:W-:Y:S02]  /*0150*/  IMAD R15, R30, 0x2, R7 ;  /* 0x000000021e0f7824 */ /* 0x000fe400078e0207 */
[----:B------:R-:W3:Y:S01]  /*0160*/  LDC R243, c[0x0][0x248] ;  /* 0x00009200fff37b82 */ /* 0x000ee20000000800 */
[----:B--2---:R-:W-:Y:S01]  /*0170*/  IMAD R0, R0, R5, RZ ;  /* 0x0000000500007224 */ /* 0x004fe200078e02ff */
[----:B------:R-:W-:-:S04]  /*0180*/  LEA.HI R5, R252, 0x8e, RZ, 0x1a ;  /* 0x0000008efc057811 */ /* 0x000fc800078fd0ff */
[----:B----4-:R-:W-:Y:S01]  /*0190*/  IADD3 R24, P0, P1, R0, R24, R3 ;  /* 0x0000001800187210 */ /* 0x010fe2000791e003 */
[----:B------:R-:W-:Y:S01]  /*01a0*/  IMAD R5, R5, R30, RZ ;  /* 0x0000001e05057224 */ /* 0x000fe200078e02ff */
[----:B------:R-:W-:Y:S01]  /*01b0*/  SHF.R.S32.HI R0, RZ, 0x1f, R0 ;  /* 0x0000001fff007819 */ /* 0x000fe20000011400 */
[----:B------:R-:W2:Y:S01]  /*01c0*/  LDC R248, c[0x0][0x248] ;  /* 0x00009200fff87b82 */ /* 0x000ea20000000800 */
[----:B------:R-:W-:Y:S02]  /*01d0*/  LEA.HI R3, R252, 0xe, RZ, 0x1a ;  /* 0x0000000efc037811 */ /* 0x000fe400078fd0ff */
[----:B------:R-:W-:Y:S02]  /*01e0*/  IADD3.X R4, R0, R25, R4, P0, P1 ;  /* 0x0000001900047210 */ /* 0x000fe400007e2404 */
[----:B------:R-:W-:Y:S01]  /*01f0*/  IADD3 R2, P0, R7, R24, RZ ;  /* 0x0000001807027210 */ /* 0x000fe20007f1e0ff */
[----:B------:R-:W-:Y:S01]  /*0200*/  IMAD R11, R3, R30, RZ ;  /* 0x0000001e030b7224 */ /* 0x000fe200078e02ff */
[----:B------:R-:W-:Y:S01]  /*0210*/  IADD3 R6, P1, R15, R24, RZ ;  /* 0x000000180f067210 */ /* 0x000fe20007f3e0ff */
[----:B------:R-:W-:Y:S01]  /*0220*/  IMAD R13, R9, R30, RZ ;  /* 0x0000001e090d7224 */ /* 0x000fe200078e02ff */
[----:B------:R-:W-:-:S02]  /*0230*/  LEA.HI.X.SX32 R3, R7, R4, 0x1, P0 ;  /* 0x0000000407037211 */ /* 0x000fc400000f0eff */
[----:B------:R-:W-:Y:S02]  /*0240*/  IADD3 R220, P0, R11, R24, RZ ;  /* 0x000000180bdc7210 */ /* 0x000fe40007f1e0ff */
[----:B------:R-:W-:Y:S01]  /*0250*/  LEA.HI.X.SX32 R7, R15, R4, 0x1, P1 ;  /* 0x000000040f077211 */ /* 0x000fe200008f0eff */
[----:B------:R4:W2:Y:S01]  /*0260*/  LDG.E.U8 R235, desc[UR4][R2.64] ;  /* 0x0000000402eb7981 */ /* 0x0008a2000c1e1100 */
[----:B------:R-:W-:Y:S02]  /*0270*/  IADD3 R8, P1, R5, R24, RZ ;  /* 0x0000001805087210 */ /* 0x000fe40007f3e0ff */
[----:B------:R-:W-:Y:S01]  /*0280*/  LEA.HI.X.SX32 R221, R11, R4, 0x1, P0 ;  /* 0x000000040bdd7211 */ /* 0x000fe200000f0eff */
[----:B------:R5:W2:Y:S01]  /*0290*/  LDG.E.U8 R233, desc[UR4][R6.64] ;  /* 0x0000000406e97981 */ /* 0x000aa2000c1e1100 */
[----:B------:R-:W-:Y:S02]  /*02a0*/  IADD3 R90, P0, R13, R24, RZ ;  /* 0x000000180d5a7210 */ /* 0x000fe40007f1e0ff */
[----:B------:R-:W-:Y:S01]  /*02b0*/  LEA.HI.X.SX32 R9, R5, R4, 0x1, P1 ;  /* 0x0000000405097211 */ /* 0x000fe200008f0eff */
[----:B------:R-:W2:Y:S01]  /*02c0*/  LDG.E.U8 R220, desc[UR4][R220.64] ;  /* 0x00000004dcdc7981 */ /* 0x000ea2000c1e1100 */
[----:B------:R-:W-:-:S02]  /*02d0*/  LEA.HI R11, R252, 0x18e, RZ, 0x1a ;  /* 0x0000018efc0b7811 */ /* 0x000fc400078fd0ff */
[C---:B------:R-:W-:Y:S01]  /*02e0*/  LEA.HI R5, R252.reuse, 0x1e, RZ, 0x1a ;  /* 0x0000001efc057811 */ /* 0x040fe200078fd0ff */
[----:B------:R1:W2:Y:S01]  /*02f0*/  LDG.E.U8 R75, desc[UR4][R8.64] ;  /* 0x00000004084b7981 */ /* 0x0002a2000c1e1100 */
[----:B------:R-:W-:Y:S01]  /*0300*/  LEA.HI.X.SX32 R91, R13, R4, 0x1, P0 ;  /* 0x000000040d5b7211 */ /* 0x000fe200000f0eff */
[-C--:B------:R-:W-:Y:S02]  /*0310*/  IMAD R13, R11, R30.reuse, RZ ;  /* 0x0000001e0b0d7224 */ /* 0x080fe400078e02ff */
[----:B------:R-:W-:Y:S01]  /*0320*/  IMAD R11, R5, R30, RZ ;  /* 0x0000001e050b7224 */ /* 0x000fe200078e02ff */
[C---:B------:R-:W-:Y:S01]  /*0330*/  LEA.HI R5, R252.reuse, 0x11e, RZ, 0x1a ;  /* 0x0000011efc057811 */ /* 0x040fe200078fd0ff */
[----:B------:R-:W2:Y:S01]  /*0340*/  LDG.E.U8 R90, desc[UR4][R90.64] ;  /* 0x000000045a5a7981 */ /* 0x000ea2000c1e1100 */
[----:B----4-:R-:W-:Y:S02]  /*0350*/  LEA.HI R3, R252, 0x9e, RZ, 0x1a ;  /* 0x0000009efc037811 */ /* 0x010fe400078fd0ff */
[----:B------:R-:W-:Y:S01]  /*0360*/  IADD3 R204, P0, R11, R24, RZ ;  /* 0x000000180bcc7210 */ /* 0x000fe20007f1e0ff */
[----:B------:R-:W-:-:S02]  /*0370*/  IMAD R5, R5, R30, RZ ;  /* 0x0000001e05057224 */ /* 0x000fc400078e02ff */
[----:B-----5:R-:W-:Y:S01]  /*0380*/  IMAD R7, R3, R30, RZ ;  /* 0x0000001e03077224 */ /* 0x020fe200078e02ff */
[----:B------:R-:W-:Y:S02]  /*0390*/  LEA.HI R3, R252, 0x19e, RZ, 0x1a ;  /* 0x0000019efc037811 */ /* 0x000fe400078fd0ff */
[----:B------:R-:W-:Y:S02]  /*03a0*/  LEA.HI.X.SX32 R205, R11, R4, 0x1, P0 ;  /* 0x000000040bcd7211 */ /* 0x000fe400000f0eff */
[-C--:B------:R-:W-:Y:S02]  /*03b0*/  IADD3 R92, P1, R13, R24.reuse, RZ ;  /* 0x000000180d5c7210 */ /* 0x080fe40007f3e0ff */
[----:B------:R-:W-:Y:S01]  /*03c0*/  IADD3 R76, P0, R5, R24, RZ ;  /* 0x00000018054c7210 */ /* 0x000fe20007f1e0ff */
[----:B-1----:R-:W-:Y:S01]  /*03d0*/  IMAD R9, R3, R30, RZ ;  /* 0x0000001e03097224 */ /* 0x002fe200078e02ff */
[-C--:B------:R-:W-:Y:S01]  /*03e0*/  LEA.HI.X.SX32 R93, R13, R4.reuse, 0x1, P1 ;  /* 0x000000040d5d7211 */ /* 0x080fe200008f0eff */
[----:B------:R-:W4:Y:S01]  /*03f0*/  LDG.E.U8 R204, desc[UR4][R204.64] ;  /* 0x00000004cccc7981 */ /* 0x000f22000c1e1100 */
[----:B------:R-:W-:-:S02]  /*0400*/  LEA.HI.X.SX32 R77, R5, R4, 0x1, P0 ;  /* 0x00000004054d7211 */ /* 0x000fc400000f0eff */
[C---:B------:R-:W-:Y:S01]  /*0410*/  IADD3 R104, P1, R7.reuse, R24, RZ ;  /* 0x0000001807687210 */ /* 0x040fe20007f3e0ff */
[----:B------:R-:W5:Y:S01]  /*0420*/  LDG.E.U8 R92, desc[UR4][R92.64] ;  /* 0x000000045c5c7981 */ /* 0x000f62000c1e1100 */
[C---:B------:R-:W-:Y:S02]  /*0430*/  LEA.HI R3, R252.reuse, 0x2e, RZ, 0x1a ;  /* 0x0000002efc037811 */ /* 0x040fe400078fd0ff */
[C---:B------:R-:W-:Y:S01]  /*0440*/  LEA.HI R5, R252.reuse, 0xae, RZ, 0x1a ;  /* 0x000000aefc057811 */ /* 0x040fe200078fd0ff */
[----:B------:R-:W4:Y:S01]  /*0450*/  LDG.E.U8 R76, desc[UR4][R76.64] ;  /* 0x000000044c4c7981 */ /* 0x000f22000c1e1100 */
[----:B------:R-:W-:Y:S01]  /*0460*/  LEA.HI.X.SX32 R105, R7, R4, 0x1, P1 ;  /* 0x0000000407697211 */ /* 0x000fe200008f0eff */
[----:B------:R-:W-:Y:S01]  /*0470*/  IMAD R7, R3, R30, RZ ;  /* 0x0000001e03077224 */ /* 0x000fe200078e02ff */
[----:B------:R-:W-:Y:S01]  /*0480*/  IADD3 R8, P1, R9, R24, RZ ;  /* 0x0000001809087210 */ /* 0x000fe20007f3e0ff */
[----:B------:R-:W-:Y:S01]  /*0490*/  IMAD R11, R5, R30, RZ ;  /* 0x0000001e050b7224 */ /* 0x000fe200078e02ff */
[C---:B------:R-:W-:Y:S01]  /*04a0*/  LEA.HI R3, R252.reuse, 0x12e, RZ, 0x1a ;  /* 0x0000012efc037811 */ /* 0x040fe200078fd0ff */
[----:B------:R-:W4:Y:S01]  /*04b0*/  LDG.E.U8 R104, desc[UR4][R104.64] ;  /* 0x0000000468687981 */ /* 0x000f22000c1e1100 */
[----:B------:R-:W-:-:S02]  /*04c0*/  LEA.HI R5, R252, 0x1ae, RZ, 0x1a ;  /* 0x000001aefc057811 */ /* 0x000fc400078fd0ff */
[----:B------:R-:W-:Y:S01]  /*04d0*/  LEA.HI.X.SX32 R9, R9, R4, 0x1, P1 ;  /* 0x0000000409097211 */ /* 0x000fe200008f0eff */
[----:B------:R-:W-:Y:S01]  /*04e0*/  IMAD R13, R3, R30, RZ ;  /* 0x0000001e030d7224 */ /* 0x000fe200078e02ff */
[----:B------:R-:W-:Y:S01]  /*04f0*/  IADD3 R86, P1, R11, R24, RZ ;  /* 0x000000180b567210 */ /* 0x000fe20007f3e0ff */
[----:B------:R-:W-:Y:S01]  /*0500*/  IMAD R5, R5, R30, RZ ;  /* 0x0000001e05057224 */ /* 0x000fe200078e02ff */
[----:B------:R-:W-:Y:S01]  /*0510*/  IADD3 R188, P0, R7, R24, RZ ;  /* 0x0000001807bc7210 */ /* 0x000fe20007f1e0ff */
[----:B------:R1:W4:Y:S01]  /*0520*/  LDG.E.U8 R8, desc[UR4][R8.64] ;  /* 0x0000000408087981 */ /* 0x000322000c1e1100 */
[----:B------:R-:W-:Y:S02]  /*0530*/  LEA.HI R3, R252, 0x3e, RZ, 0x1a ;  /* 0x0000003efc037811 */ /* 0x000fe400078fd0ff */
[-C--:B------:R-:W-:Y:S02]  /*0540*/  LEA.HI.X.SX32 R87, R11, R4.reuse, 0x1, P1 ;  /* 0x000000040b577211 */ /* 0x080fe400008f0eff */
[----:B------:R-:W-:-:S02]  /*0550*/  LEA.HI.X.SX32 R189, R7, R4, 0x1, P0 ;  /* 0x0000000407bd7211 */ /* 0x000fc400000f0eff */
[-C--:B------:R-:W-:Y:S01]  /*0560*/  IADD3 R6, P1, R5, R24.reuse, RZ ;  /* 0x0000001805067210 */ /* 0x080fe20007f3e0ff */
[----:B------:R-:W4:Y:S01]  /*0570*/  LDG.E.U8 R86, desc[UR4][R86.64] ;  /* 0x0000000456567981 */ /* 0x000f22000c1e1100 */
[----:B------:R-:W-:Y:S01]  /*0580*/  IADD3 R106, P0, R13, R24, RZ ;  /* 0x000000180d6a7210 */ /* 0x000fe20007f1e0ff */
[----:B-1----:R-:W-:Y:S01]  /*0590*/  IMAD R9, R3, R30, RZ ;  /* 0x0000001e03097224 */ /* 0x002fe200078e02ff */
[-C--:B------:R-:W-:Y:S01]  /*05a0*/  LEA.HI.X.SX32 R7, R5, R4.reuse, 0x1, P1 ;  /* 0x0000000405077211 */ /* 0x080fe200008f0eff */
[----:B------:R-:W4:Y:S01]  /*05b0*/  LDG.E.U8 R188, desc[UR4][R188.64] ;  /* 0x00000004bcbc7981 */ /* 0x000f22000c1e1100 */
[----:B------:R-:W-:Y:S02]  /*05c0*/  LEA.HI.X.SX32 R107, R13, R4, 0x1, P0 ;  /* 0x000000040d6b7211 */ /* 0x000fe400000f0eff */
[----:B------:R-:W-:Y:S01]  /*05d0*/  LEA.HI R5, R252, 0x13e, RZ, 0x1a ;  /* 0x0000013efc057811 */ /* 0x000fe200078fd0ff */
[----:B------:R1:W4:Y:S01]  /*05e0*/  LDG.E.U8 R105, desc[UR4][R6.64] ;  /* 0x0000000406697981 */ /* 0x000322000c1e1100 */
[----:B------:R-:W-:-:S02]  /*05f0*/  IADD3 R172, P0, R9, R24, RZ ;  /* 0x0000001809ac7210 */ /* 0x000fc40007f1e0ff */
[C---:B------:R-:W-:Y:S01]  /*0600*/  LEA.HI R3, R252.reuse, 0xbe, RZ, 0x1a ;  /* 0x000000befc037811 */ /* 0x040fe200078fd0ff */
[----:B------:R-:W-:Y:S01]  /*0610*/  IMAD R11, R5, R30, RZ ;  /* 0x0000001e050b7224 */ /* 0x000fe200078e02ff */
[----:B------:R-:W-:Y:S01]  /*0620*/  LEA.HI.X.SX32 R173, R9, R4, 0x1, P0 ;  /* 0x0000000409ad7211 */ /* 0x000fe200000f0eff */
[----:B------:R-:W4:Y:S01]  /*0630*/  LDG.E.U8 R106, desc[UR4][R106.64] ;  /* 0x000000046a6a7981 */ /* 0x000f22000c1e1100 */
[C---:B------:R-:W-:Y:S01]  /*0640*/  LEA.HI R5, R252.reuse, 0x4e, RZ, 0x1a ;  /* 0x0000004efc057811 */ /* 0x040fe200078fd0ff */
[-C--:B------:R-:W-:Y:S01]  /*0650*/  IMAD R9, R3, R30.reuse, RZ ;  /* 0x0000001e03097224 */ /* 0x080fe200078e02ff */
[----:B------:R-:W-:Y:S01]  /*0660*/  LEA.HI R3, R252, 0x1be, RZ, 0x1a ;  /* 0x000001befc037811 */ /* 0x000fe200078fd0ff */
[----:B------:R-:W4:Y:S02]  /*0670*/  LDG.E.U8 R172, desc[UR4][R172.64] ;  /* 0x00000004acac7981 */ /* 0x000f24000c1e1100 */
[----:B------:R-:W-:Y:S01]  /*0680*/  IMAD R5, R5, R30, RZ ;  /* 0x0000001e05057224 */ /* 0x000fe200078e02ff */
[----:B------:R-:W-:Y:S01]  /*0690*/  IADD3 R2, P0, R9, R24, RZ ;  /* 0x0000001809027210 */ /* 0x000fe20007f1e0ff */
[----:B------:R-:W-:-:S03]  /*06a0*/  IMAD R13, R3, R30, RZ ;  /* 0x0000001e030d7224 */ /* 0x000fc600078e02ff */
[----:B------:R-:W-:Y:S02]  /*06b0*/  LEA.HI.X.SX32 R3, R9, R4, 0x1, P0 ;  /* 0x0000000409037211 */ /* 0x000fe400000f0eff */
[C---:B------:R-:W-:Y:S02]  /*06c0*/  LEA.HI R9, R252.reuse, 0xce, RZ, 0x1a ;  /* 0x000000cefc097811 */ /* 0x040fe400078fd0ff */
[-C--:B------:R-:W-:Y:S01]  /*06d0*/  IADD3 R38, P0, R5, R24.reuse, RZ ;  /* 0x0000001805267210 */ /* 0x080fe20007f1e0ff */
[----:B------:R0:W4:Y:S01]  /*06e0*/  LDG.E.U8 R65, desc[UR4][R2.64] ;  /* 0x0000000402417981 */ /* 0x000122000c1e1100 */
[----:B------:R-:W-:Y:S01]  /*06f0*/  IADD3 R88, P1, R11, R24, RZ ;  /* 0x000000180b587210 */ /* 0x000fe20007f3e0ff */
[----:B-1----:R-:W-:Y:S01]  /*0700*/  IMAD R7, R9, R30, RZ ;  /* 0x0000001e09077224 */ /* 0x002fe200078e02ff */
[----:B------:R-:W-:Y:S02]  /*0710*/  LEA.HI.X.SX32 R39, R5, R4, 0x1, P0 ;  /* 0x0000000405277211 */ /* 0x000fe400000f0eff */
[----:B------:R-:W-:-:S02]  /*0720*/  LEA.HI R5, R252, 0x14e, RZ, 0x1a ;  /* 0x0000014efc057811 */ /* 0x000fc400078fd0ff */
[C---:B------:R-:W-:Y:S01]  /*0730*/  LEA.HI R9, R252.reuse, 0x1ce, RZ, 0x1a ;  /* 0x000001cefc097811 */ /* 0x040fe200078fd0ff */
[----:B------:R-:W4:Y:S01]  /*0740*/  LDG.E.U8 R38, desc[UR4][R38.64] ;  /* 0x0000000426267981 */ /* 0x000f22000c1e1100 */
[----:B------:R-:W-:Y:S01]  /*0750*/  LEA.HI.X.SX32 R89, R11, R4, 0x1, P1 ;  /* 0x000000040b597211 */ /* 0x000fe200008f0eff */
[----:B------:R-:W-:Y:S01]  /*0760*/  IMAD R11, R5, R30, RZ ;  /* 0x0000001e050b7224 */ /* 0x000fe200078e02ff */
[----:B0-----:R-:W-:Y:S02]  /*0770*/  LEA.HI R3, R252, 0x5e, RZ, 0x1a ;  /* 0x0000005efc037811 */ /* 0x001fe400078fd0ff */
[----:B------:R-:W-:Y:S01]  /*0780*/  IADD3 R12, P2, R13, R24, RZ ;  /* 0x000000180d0c7210 */ /* 0x000fe20007f5e0ff */
[----:B------:R-:W-:Y:S01]  /*0790*/  IMAD R17, R9, R30, RZ ;  /* 0x0000001e09117224 */ /* 0x000fe200078e02ff */
[----:B------:R-:W-:Y:S01]  /*07a0*/  IADD3 R6, P1, R7, R24, RZ ;  /* 0x0000001807067210 */ /* 0x000fe20007f3e0ff */
[----:B------:R-:W-:Y:S01]  /*07b0*/  IMAD R9, R3, R30, RZ ;  /* 0x0000001e03097224 */ /* 0x000fe200078e02ff */
[-C--:B------:R-:W-:Y:S01]  /*07c0*/  LEA.HI.X.SX32 R13, R13, R4.reuse, 0x1, P2 ;  /* 0x000000040d0d7211 */ /* 0x080fe200010f0eff */
[----:B------:R-:W4:Y:S01]  /*07d0*/  LDG.E.U8 R88, desc[UR4][R88.64] ;  /* 0x0000000458587981 */ /* 0x000f22000c1e1100 */
[----:B------:R-:W-:-:S02]  /*07e0*/  LEA.HI.X.SX32 R7, R7, R4, 0x1, P1 ;  /* 0x0000000407077211 */ /* 0x000fc400008f0eff */
[C---:B------:R-:W-:Y:S01]  /*07f0*/  IADD3 R10, P0, R11.reuse, R24, RZ ;  /* 0x000000180b0a7210 */ /* 0x040fe20007f1e0ff */
[----:B------:R0:W4:Y:S01]  /*0800*/  LDG.E.U8 R87, desc[UR4][R12.64] ;  /* 0x000000040c577981 */ /* 0x000122000c1e1100 */
[C---:B------:R-:W-:Y:S02]  /*0810*/  LEA.HI R5, R252.reuse, 0xde, RZ, 0x1a ;  /* 0x000000defc057811 */ /* 0x040fe400078fd0ff */
[----:B------:R-:W-:Y:S01]  /*0820*/  LEA.HI R3, R252, 0x15e, RZ, 0x1a ;  /* 0x0000015efc037811 */ /* 0x000fe200078fd0ff */
[----:B------:R1:W4:Y:S01]  /*0830*/  LDG.E.U8 R67, desc[UR4][R6.64] ;  /* 0x0000000406437981 */ /* 0x000322000c1e1100 */
[----:B------:R-:W-:Y:S01]  /*0840*/  LEA.HI.X.SX32 R11, R11, R4, 0x1, P0 ;  /* 0x000000040b0b7211 */ /* 0x000fe200000f0eff */
[----:B------:R-:W-:Y:S01]  /*0850*/  IMAD R5, R5, R30, RZ ;  /* 0x0000001e05057224 */ /* 0x000fe200078e02ff */
[-C--:B------:R-:W-:Y:S02]  /*0860*/  IADD3 R16, P1, R17, R24.reuse, RZ ;  /* 0x0000001811107210 */ /* 0x080fe40007f3e0ff */
[----:B0-----:R-:W-:Y:S01]  /*0870*/  IADD3 R12, P0, R9, R24, RZ ;  /* 0x00000018090c7210 */ /* 0x001fe20007f1e0ff */
[----:B------:R0:W4:Y:S01]  /*0880*/  LDG.E.U8 R66, desc[UR4][R10.64] ;  /* 0x000000040a427981 */ /* 0x000122000c1e1100 */
[----:B-1----:R-:W-:Y:S01]  /*0890*/  IMAD R7, R3, R30, RZ ;  /* 0x0000001e03077224 */ /* 0x002fe200078e02ff */
[-C--:B------:R-:W-:Y:S01]  /*08a0*/  LEA.HI.X.SX32 R17, R17, R4.reuse, 0x1, P1 ;  /* 0x0000000411117211 */ /* 0x080fe200008f0eff */
[----:B------:R-:W-:Y:S01]  /*08b0*/  IMAD R3, R30, 0x2, R15 ;  /* 0x000000021e037824 */ /* 0x000fe200078e020f */
[----:B------:R-:W-:-:S02]  /*08c0*/  LEA.HI.X.SX32 R13, R9, R4, 0x1, P0 ;  /* 0x00000004090d7211 */ /* 0x000fc400000f0eff */
[-C--:B------:R-:W-:Y:S01]  /*08d0*/  IADD3 R40, P1, R5, R24.reuse, RZ ;  /* 0x0000001805287210 */ /* 0x080fe20007f3e0ff */
[----:B------:R-:W4:Y:S01]  /*08e0*/  LDG.E.U8 R64, desc[UR4][R16.64] ;  /* 0x0000000410407981 */ /* 0x000f22000c1e1100 */
[----:B------:R-:W-:Y:S02]  /*08f0*/  IADD3 R14, P0, R7, R24, RZ ;  /* 0x00000018070e7210 */ /* 0x000fe40007f1e0ff */
[-C--:B------:R-:W-:Y:S01]  /*0900*/  LEA.HI.X.SX32 R41, R5, R4.reuse, 0x1, P1 ;  /* 0x0000000405297211 */ /* 0x080fe200008f0eff */
[C---:B------:R-:W-:Y:S01]  /*0910*/  IMAD R5, R30.reuse, 0x2, R3 ;  /* 0x000000021e057824 */ /* 0x040fe200078e0203 */
[----:B------:R-:W-:Y:S01]  /*0920*/  LEA.HI.X.SX32 R15, R7, R4, 0x1, P0 ;  /* 0x00000004070f7211 */ /* 0x000fe200000f0eff */
[----:B------:R1:W4:Y:S01]  /*0930*/  LDG.E.U8 R25, desc[UR4][R12.64] ;  /* 0x000000040c197981 */ /* 0x000322000c1e1100 */
[C---:B------:R-:W-:Y:S01]  /*0940*/  IADD3 R2, P0, R3.reuse, R24, RZ ;  /* 0x0000001803027210 */ /* 0x040fe20007f1e0ff */
[----:B------:R-:W-:Y:S02]  /*0950*/  IMAD R9, R30, 0x2, R5 ;  /* 0x000000021e097824 */ /* 0x000fe400078e0205 */
[----:B------:R3:W4:Y:S01]  /*0960*/  LDG.E.U8 R39, desc[UR4][R14.64] ;  /* 0x000000040e277981 */ /* 0x000722000c1e1100 */
[----:B------:R-:W-:-:S02]  /*0970*/  LEA.HI.X.SX32 R3, R3, R4, 0x1, P0 ;  /* 0x0000000403037211 */ /* 0x000fc400000f0eff */
[C---:B------:R-:W-:Y:S01]  /*0980*/  IADD3 R6, P0, R5.reuse, R24, RZ ;  /* 0x0000001805067210 */ /* 0x040fe20007f1e0ff */
[----:B------:R-:W4:Y:S03]  /*0990*/  LDG.E.U8 R40, desc[UR4][R40.64] ;  /* 0x0000000428287981 */ /* 0x000f26000c1e1100 */
[----:B------:R-:W-:Y:S01]  /*09a0*/  LEA.HI.X.SX32 R7, R5, R4, 0x1, P0 ;  /* 0x0000000405077211 */ /* 0x000fe200000f0eff */
[C---:B------:R-:W-:Y:S01]  /*09b0*/  IMAD R5, R30.reuse, 0x2, R9 ;  /* 0x000000021e057824 */ /* 0x040fe200078e0209 */
[C---:B0-----:R-:W-:Y:S01]  /*09c0*/  IADD3 R10, P0, R9.reuse, R24, RZ ;  /* 0x00000018090a7210 */ /* 0x041fe20007f1e0ff */
[----:B------:R0:W5:Y:S03]  /*09d0*/  LDG.E.U8 R231, desc[UR4][R2.64] ;  /* 0x0000000402e77981 */ /* 0x000166000c1e1100 */
[----:B------:R-:W-:Y:S01]  /*09e0*/  LEA.HI.X.SX32 R11, R9, R4, 0x1, P0 ;  /* 0x00000004090b7211 */ /* 0x000fe200000f0eff */
[C---:B------:R-:W-:Y:S01]  /*09f0*/  IMAD R9, R30.reuse, 0x2, R5 ;  /* 0x000000021e097824 */ /* 0x040fe200078e0205 */
[C---:B-1----:R-:W-:Y:S01]  /*0a00*/  IADD3 R12, P0, R5.reuse, R24, RZ ;  /* 0x00000018050c7210 */ /* 0x042fe20007f1e0ff */
[----:B------:R1:W4:Y:S03]  /*0a10*/  LDG.E.U8 R229, desc[UR4][R6.64] ;  /* 0x0000000406e57981 */ /* 0x000326000c1e1100 */
[----:B------:R-:W-:Y:S01]  /*0a20*/  LEA.HI.X.SX32 R13, R5, R4, 0x1, P0 ;  /* 0x00000004050d7211 */ /* 0x000fe200000f0eff */
[C---:B------:R-:W-:Y:S01]  /*0a30*/  IMAD R5, R30.reuse, 0x4, R9 ;  /* 0x000000041e057824 */ /* 0x040fe200078e0209 */
[C---:B---3--:R-:W-:Y:S01]  /*0a40*/  IADD3 R14, P0, R9.reuse, R24, RZ ;  /* 0x00000018090e7210 */ /* 0x048fe20007f1e0ff */
[----:B------:R3:W4:Y:S02]  /*0a50*/  LDG.E.U8 R227, desc[UR4][R10.64] ;  /* 0x000000040ae37981 */ /* 0x000724000c1e1100 */
[C---:B------:R-:W-:Y:S01]  /*0a60*/  IMAD R17, R30.reuse, 0x2, R5 ;  /* 0x000000021e117824 */ /* 0x040fe200078e0205 */
[----:B------:R-:W-:Y:S01]  /*0a70*/  LEA.HI.X.SX32 R15, R9, R4, 0x1, P0 ;  /* 0x00000004090f7211 */ /* 0x000fe200000f0eff */
[----:B------:R3:W4:Y:S01]  /*0a80*/  LDG.E.U8 R225, desc[UR4][R12.64] ;  /* 0x000000040ce17981 */ /* 0x000722000c1e1100 */
[-C--:B------:R-:W-:Y:S01]  /*0a90*/  IADD3 R218, P1, R5, R24.reuse, RZ ;  /* 0x0000001805da7210 */ /* 0x080fe20007f3e0ff */
[----:B0-----:R-:W-:Y:S01]  /*0aa0*/  IMAD R3, R30, 0x2, R17 ;  /* 0x000000021e037824 */ /* 0x001fe200078e0211 */
[----:B------:R-:W-:Y:S01]  /*0ab0*/  IADD3 R216, P0, R17, R24, RZ ;  /* 0x0000001811d87210 */ /* 0x000fe20007f1e0ff */
[----:B------:R0:W4:Y:S01]  /*0ac0*/  LDG.E.U8 R223, desc[UR4][R14.64] ;  /* 0x000000040edf7981 */ /* 0x000122000c1e1100 */
[----:B------:R-:W-:-:S02]  /*0ad0*/  LEA.HI.X.SX32 R219, R5, R4, 0x1, P1 ;  /* 0x0000000405db7211 */ /* 0x000fc400008f0eff */
[----:B------:R-:W-:Y:S01]  /*0ae0*/  LEA.HI.X.SX32 R217, R17, R4, 0x1, P0 ;  /* 0x0000000411d97211 */ /* 0x000fe200000f0eff */
[C---:B------:R-:W-:Y:S01]  /*0af0*/  IMAD R5, R30.reuse, 0x2, R3 ;  /* 0x000000021e057824 */ /* 0x040fe200078e0203 */
[C---:B------:R-:W-:Y:S01]  /*0b00*/  IADD3 R214, P0, R3.reuse, R24, RZ ;  /* 0x0000001803d67210 */ /* 0x040fe20007f1e0ff */
[----:B------:R-:W4:Y:S03]  /*0b10*/  LDG.E.U8 R218, desc[UR4][R218.64] ;  /* 0x00000004dada7981 */ /* 0x000f26000c1e1100 */
[----:B------:R-:W-:Y:S01]  /*0b20*/  LEA.HI.X.SX32 R215, R3, R4, 0x1, P0 ;  /* 0x0000000403d77211 */ /* 0x000fe200000f0eff */
[C---:B------:R-:W-:Y:S01]  /*0b30*/  IMAD R3, R30.reuse, 0x2, R5 ;  /* 0x000000021e037824 */ /* 0x040fe200078e0205 */
[-C--:B------:R-:W-:Y:S01]  /*0b40*/  IADD3 R212, P0, R5, R24.reuse, RZ ;  /* 0x0000001805d47210 */ /* 0x080fe20007f1e0ff */
[----:B------:R-:W4:Y:S02]  /*0b50*/  LDG.E.U8 R216, desc[UR4][R216.64] ;  /* 0x00000004d8d87981 */ /* 0x000f24000c1e1100 */
[----:B-1----:R-:W-:Y:S01]  /*0b60*/  IMAD R7, R30, 0x2, R3 ;  /* 0x000000021e077824 */ /* 0x002fe200078e0203 */
[----:B------:R-:W-:Y:S01]  /*0b70*/  IADD3 R210, P1, R3, R24, RZ ;  /* 0x0000001803d27210 */ /* 0x000fe20007f3e0ff */
[----:B------:R-:W4:Y:S01]  /*0b80*/  LDG.E.U8 R214, desc[UR4][R214.64] ;  /* 0x00000004d6d67981 */ /* 0x000f22000c1e1100 */
[----:B------:R-:W-:-:S02]  /*0b90*/  LEA.HI.X.SX32 R213, R5, R4, 0x1, P0 ;  /* 0x0000000405d57211 */ /* 0x000fc400000f0eff */
[----:B------:R-:W-:Y:S01]  /*0ba0*/  LEA.HI.X.SX32 R211, R3, R4, 0x1, P1 ;  /* 0x0000000403d37211 */ /* 0x000fe200008f0eff */
[C---:B------:R-:W-:Y:S01]  /*0bb0*/  IMAD R3, R30.reuse, 0x2, R7 ;  /* 0x000000021e037824 */ /* 0x040fe200078e0207 */
[C---:B------:R-:W-:Y:S01]  /*0bc0*/  IADD3 R208, P0, R7.reuse, R24, RZ ;  /* 0x0000001807d07210 */ /* 0x040fe20007f1e0ff */
[----:B------:R-:W4:Y:S03]  /*0bd0*/  LDG.E.U8 R212, desc[UR4][R212.64] ;  /* 0x00000004d4d47981 */ /* 0x000f26000c1e1100 */
        /* <DEDUP_REMOVED lines=8> */
[----:B------:R-:W-:Y:S01]  /*0c60*/  IMAD R7, R30, 0x2, R3 ;  /* 0x000000021e077824 */ /* 0x000fe200078e0203 */
        /* <DEDUP_REMOVED lines=15> */
[C---:B------:R-:W-:Y:S01]  /*0d60*/  IMAD R7, R30.reuse, 0x2, R3 ;  /* 0x000000021e077824 */ /* 0x040fe200078e0203 */
[C---:B------:R-:W-:Y:S01]  /*0d70*/  IADD3 R192, P1, R3.reuse, R24, RZ ;  /* 0x0000001803c07210 */ /* 0x040fe20007f3e0ff */
[----:B------:R-:W4:Y:S03]  /*0d80*/  LDG.E.U8 R196, desc[UR4][R196.64] ;  /* 0x00000004c4c47981 */ /* 0x000f26000c1e1100 */
[-C--:B------:R-:W-:Y:S01]  /*0d90*/  LEA.HI.X.SX32 R193, R3, R4.reuse, 0x1, P1 ;  /* 0x0000000403c17211 */ /* 0x080fe200008f0eff */
[----:B------:R-:W-:Y:S01]  /*0da0*/  IMAD R3, R30, 0x4, R7 ;  /* 0x000000041e037824 */ /* 0x000fe200078e0207 */
[----:B------:R-:W-:-:S02]  /*0db0*/  LEA.HI.X.SX32 R195, R5, R4, 0x1, P0 ;  /* 0x0000000405c37211 */ /* 0x000fc400000f0eff */
[C---:B------:R-:W-:Y:S01]  /*0dc0*/  IADD3 R190, P0, R7.reuse, R24, RZ ;  /* 0x0000001807be7210 */ /* 0x040fe20007f1e0ff */
[C---:B------:R-:W-:Y:S01]  /*0dd0*/  IMAD R5, R30.reuse, 0x2, R3 ;  /* 0x000000021e057824 */ /* 0x040fe200078e0203 */
[----:B------:R-:W4:Y:S02]  /*0de0*/  LDG.E.U8 R192, desc[UR4][R192.64] ;  /* 0x00000004c0c07981 */ /* 0x000f24000c1e1100 */
[----:B------:R-:W-:Y:S01]  /*0df0*/  LEA.HI.X.SX32 R191, R7, R4, 0x1, P0 ;  /* 0x0000000407bf7211 */ /* 0x000fe200000f0eff */
[C---:B------:R-:W-:Y:S01]  /*0e00*/  IMAD R7, R30.reuse, 0x2, R5 ;  /* 0x000000021e077824 */ /* 0x040fe200078e0205 */
[-C--:B------:R-:W-:Y:S01]  /*0e10*/  IADD3 R186, P0, R3, R24.reuse, RZ ;  /* 0x0000001803ba7210 */ /* 0x080fe20007f1e0ff */
[----:B------:R-:W4:Y:S02]  /*0e20*/  LDG.E.U8 R194, desc[UR4][R194.64] ;  /* 0x00000004c2c27981 */ /* 0x000f24000c1e1100 */
[C---:B------:R-:W-:Y:S01]  /*0e30*/  IMAD R9, R30.reuse, 0x2, R7 ;  /* 0x000000021e097824 */ /* 0x040fe200078e0207 */
[----:B------:R-:W-:Y:S01]  /*0e40*/  IADD3 R184, P1, R5, R24, RZ ;  /* 0x0000001805b87210 */ /* 0x000fe20007f3e0ff */
[----:B------:R-:W4:Y:S01]  /*0e50*/  LDG.E.U8 R190, desc[UR4][R190.64] ;  /* 0x00000004bebe7981 */ /* 0x000f22000c1e1100 */
[-C--:B------:R-:W-:Y:S01]  /*0e60*/  LEA.HI.X.SX32 R187, R3, R4.reuse, 0x1, P0 ;  /* 0x0000000403bb7211 */ /* 0x080fe200000f0eff */
[----:B------:R-:W-:Y:S01]  /*0e70*/  IMAD R3, R30, 0x2, R9 ;  /* 0x000000021e037824 */ /* 0x000fe200078e0209 */
[----:B------:R-:W-:-:S02]  /*0e80*/  LEA.HI.X.SX32 R185, R5, R4, 0x1, P1 ;  /* 0x0000000405b97211 */ /* 0x000fc400008f0eff */
[-C--:B------:R-:W-:Y:S01]  /*0e90*/  IADD3 R182, P0, R7, R24.reuse, RZ ;  /* 0x0000001807b67210 */ /* 0x080fe20007f1e0ff */
[C---:B------:R-:W-:Y:S01]  /*0ea0*/  IMAD R5, R30.reuse, 0x2, R3 ;  /* 0x000000021e057824 */ /* 0x040fe200078e0203 */
[----:B------:R-:W-:Y:S01]  /*0eb0*/  IADD3 R178, P1, R3, R24, RZ ;  /* 0x0000001803b27210 */ /* 0x000fe20007f3e0ff */
[----:B------:R-:W4:Y:S01]  /*0ec0*/  LDG.E.U8 R184, desc[UR4][R184.64] ;  /* 0x00000004b8b87981 */ /* 0x000f22000c1e1100 */
[----:B------:R-:W-:Y:S01]  /*0ed0*/  LEA.HI.X.SX32 R183, R7, R4, 0x1, P0 ;  /* 0x0000000407b77211 */ /* 0x000fe200000f0eff */
[C---:B------:R-:W-:Y:S01]  /*0ee0*/  IMAD R7, R30.reuse, 0x2, R5 ;  /* 0x000000021e077824 */ /* 0x040fe200078e0205 */
[----:B------:R-:W-:Y:S01]  /*0ef0*/  IADD3 R180, P0, R9, R24, RZ ;  /* 0x0000001809b47210 */ /* 0x000fe20007f1e0ff */
[----:B------:R-:W4:Y:S02]  /*0f00*/  LDG.E.U8 R186, desc[UR4][R186.64] ;  /* 0x00000004baba7981 */ /* 0x000f24000c1e1100 */
[C---:B---3--:R-:W-:Y:S01]  /*0f10*/  IMAD R11, R30.reuse, 0x4, R7 ;  /* 0x000000041e0b7824 */ /* 0x048fe200078e0207 */
[-C--:B------:R-:W-:Y:S01]  /*0f20*/  LEA.HI.X.SX32 R179, R3, R4.reuse, 0x1, P1 ;  /* 0x0000000403b37211 */ /* 0x080fe200008f0eff */
[----:B------:R-:W3:Y:S02]  /*0f30*/  LDG.E.U8 R182, desc[UR4][R182.64] ;  /* 0x00000004b6b67981 */ /* 0x000ee4000c1e1100 */
[C---:B------:R-:W-:Y:S01]  /*0f40*/  IMAD R3, R30.reuse, 0x2, R11 ;  /* 0x000000021e037824 */ /* 0x040fe200078e020b */
[----:B------:R-:W-:Y:S01]  /*0f50*/  LEA.HI.X.SX32 R181, R9, R4, 0x1, P0 ;  /* 0x0000000409b57211 */ /* 0x000fe200000f0eff */
[----:B------:R-:W3:Y:S01]  /*0f60*/  LDG.E.U8 R178, desc[UR4][R178.64] ;  /* 0x00000004b2b27981 */ /* 0x000ee2000c1e1100 */
[-C--:B------:R-:W-:Y:S01]  /*0f70*/  IADD3 R176, P0, R5, R24.reuse, RZ ;  /* 0x0000001805b07210 */ /* 0x080fe20007f1e0ff */
[C---:B------:R-:W-:Y:S01]  /*0f80*/  IMAD R9, R30.reuse, 0x2, R3 ;  /* 0x000000021e097824 */ /* 0x040fe200078e0203 */
[----:B------:R-:W-:Y:S01]  /*0f90*/  IADD3 R170, P1, R11, R24, RZ ;  /* 0x000000180baa7210 */ /* 0x000fe20007f3e0ff */
[----:B------:R-:W3:Y:S01]  /*0fa0*/  LDG.E.U8 R180, desc[UR4][R180.64] ;  /* 0x00000004b4b47981 */ /* 0x000ee2000c1e1100 */
[----:B------:R-:W-:Y:S01]  /*0fb0*/  LEA.HI.X.SX32 R177, R5, R4, 0x1, P0 ;  /* 0x0000000405b17211 */ /* 0x000fe200000f0eff */
[----:B------:R-:W-:Y:S01]  /*0fc0*/  IMAD R5, R30, 0x2, R9 ;  /* 0x000000021e057824 */ /* 0x000fe200078e0209 */
[----:B------:R-:W-:-:S03]  /*0fd0*/  IADD3 R174, P0, R7, R24, RZ ;  /* 0x0000001807ae7210 */ /* 0x000fc60007f1e0ff */
[C---:B------:R-:W-:Y:S01]  /*0fe0*/  IMAD R13, R30.reuse, 0x2, R5 ;  /* 0x000000021e0d7824 */ /* 0x040fe200078e0205 */
        /* <DEDUP_REMOVED lines=12> */
[C---:B0-----:R-:W-:Y:S01]  /*10b0*/  IMAD R15, R30.reuse, 0x2, R3 ;  /* 0x000000021e0f7824 */ /* 0x041fe200078e0203 */
[-C--:B------:R-:W-:Y:S01]  /*10c0*/  LEA.HI.X.SX32 R165, R5, R4.reuse, 0x1, P1 ;  /* 0x0000000405a57211 */ /* 0x080fe200008f0eff */
[----:B------:R-:W3:Y:S02]  /*10d0*/  LDG.E.U8 R168, desc[UR4][R168.64] ;  /* 0x00000004a8a87981 */ /* 0x000ee4000c1e1100 */
[C---:B------:R-:W-:Y:S01]  /*10e0*/  IMAD R5, R30.reuse, 0x2, R15 ;  /* 0x000000021e057824 */ /* 0x040fe200078e020f */
[----:B------:R-:W-:Y:S01]  /*10f0*/  LEA.HI.X.SX32 R167, R9, R4, 0x1, P0 ;  /* 0x0000000409a77211 */ /* 0x000fe200000f0eff */
[----:B------:R-:W3:Y:S02]  /*1100*/  LDG.E.U8 R164, desc[UR4][R164.64] ;  /* 0x00000004a4a47981 */ /* 0x000ee4000c1e1100 */
[C---:B------:R-:W-:Y:S01]  /*1110*/  IMAD R9, R30.reuse, 0x2, R5 ;  /* 0x000000021e097824 */ /* 0x040fe200078e0205 */
[----:B------:R-:W-:Y:S01]  /*1120*/  IADD3 R162, P0, R13, R24, RZ ;  /* 0x000000180da27210 */ /* 0x000fe20007f1e0ff */
[----:B------:R-:W3:Y:S02]  /*1130*/  LDG.E.U8 R166, desc[UR4][R166.64] ;  /* 0x00000004a6a67981 */ /* 0x000ee4000c1e1100 */
[----:B------:R-:W-:-:S04]  /*1140*/  IMAD R17, R30, 0x2, R9 ;  /* 0x000000021e117824 */ /* 0x000fc800078e0209 */
[----:B------:R-:W-:-:S04]  /*1150*/  IMAD R19, R30, 0x2, R17 ;  /* 0x000000021e137824 */ /* 0x000fc800078e0211 */
[----:B------:R-:W-:Y:S01]  /*1160*/  IMAD R21, R30, 0x2, R19 ;  /* 0x000000021e157824 */ /* 0x000fe200078e0213 */
[----:B------:R-:W-:-:S03]  /*1170*/  IADD3 R84, P1, R11, R24, RZ ;  /* 0x000000180b547210 */ /* 0x000fc60007f3e0ff */
[----:B------:R-:W-:Y:S01]  /*1180*/  IMAD R27, R30, 0x4, R21 ;  /* 0x000000041e1b7824 */ /* 0x000fe200078e0215 */
[----:B------:R-:W-:-:S03]  /*1190*/  LEA.HI.X.SX32 R163, R13, R4, 0x1, P0 ;  /* 0x000000040da37211 */ /* 0x000fc600000f0eff */
[C---:B------:R-:W-:Y:S01]  /*11a0*/  IMAD R29, R30.reuse, 0x2, R27 ;  /* 0x000000021e1d7824 */ /* 0x040fe200078e021b */
[----:B------:R-:W-:Y:S01]  /*11b0*/  IADD3 R160, P0, R7, R24, RZ ;  /* 0x0000001807a07210 */ /* 0x000fe20007f1e0ff */
[----:B------:R-:W3:Y:S01]  /*11c0*/  LDG.E.U8 R162, desc[UR4][R162.64] ;  /* 0x00000004a2a27981 */ /* 0x000ee2000c1e1100 */
[----:B------:R-:W-:Y:S01]  /*11d0*/  LEA.HI.X.SX32 R85, R11, R4, 0x1, P1 ;  /* 0x000000040b557211 */ /* 0x000fe200008f0eff */
[C---:B------:R-:W-:Y:S01]  /*11e0*/  IMAD R31, R30.reuse, 0x2, R29 ;  /* 0x000000021e1f7824 */ /* 0x040fe200078e021d */
[----:B------:R-:W-:Y:S02]  /*11f0*/  IADD3 R10, P1, R5, R24, RZ ;  /* 0x00000018050a7210 */ /* 0x000fe40007f3e0ff */
[----:B------:R-:W-:Y:S01]  /*1200*/  LEA.HI.X.SX32 R161, R7, R4, 0x1, P0 ;  /* 0x0000000407a17211 */ /* 0x000fe200000f0eff */
[----:B------:R-:W3:Y:S01]  /*1210*/  LDG.E.U8 R84, desc[UR4][R84.64] ;  /* 0x0000000454547981 */ /* 0x000ee2000c1e1100 */
[----:B------:R-:W-:Y:S02]  /*1220*/  IADD3 R2, P0, R3, R24, RZ ;  /* 0x0000001803027210 */ /* 0x000fe40007f1e0ff */
[-C--:B------:R-:W-:Y:S01]  /*1230*/  LEA.HI.X.SX32 R11, R5, R4.reuse, 0x1, P1 ;  /* 0x00000004050b7211 */ /* 0x080fe200008f0eff */
[C---:B------:R-:W-:Y:S01]  /*1240*/  IMAD R5, R30.reuse, 0x2, R31 ;  /* 0x000000021e057824 */ /* 0x040fe200078e021f */
[----:B------:R-:W-:Y:S01]  /*1250*/  LEA.HI.X.SX32 R3, R3, R4, 0x1, P0 ;  /* 0x0000000403037211 */ /* 0x000fe200000f0eff */
[----:B------:R-:W3:Y:S01]  /*1260*/  LDG.E.U8 R160, desc[UR4][R160.64] ;  /* 0x00000004a0a07981 */ /* 0x000ee2000c1e1100 */
[----:B------:R-:W-:Y:S01]  /*1270*/  IADD3 R6, P0, R15, R24, RZ ;  /* 0x000000180f067210 */ /* 0x000fe20007f1e0ff */
[----:B------:R-:W-:-:S02]  /*1280*/  IMAD R33, R30, 0x2, R5 ;  /* 0x000000021e217824 */ /* 0x000fc400078e0205 */
[----:B------:R0:W3:Y:S01]  /*1290*/  LDG.E.U8 R63, desc[UR4][R2.64] ;  /* 0x00000004023f7981 */ /* 0x0000e2000c1e1100 */
[----:B------:R-:W-:Y:S01]  /*12a0*/  LEA.HI.X.SX32 R7, R15, R4, 0x1, P0 ;  /* 0x000000040f077211 */ /* 0x000fe200000f0eff */
[C---:B------:R-:W-:Y:S01]  /*12b0*/  IMAD R131, R30.reuse, 0x2, R33 ;  /* 0x000000021e837824 */ /* 0x040fe200078e0221 */
[C---:B------:R-:W-:Y:S01]  /*12c0*/  IADD3 R12, P0, R9.reuse, R24, RZ ;  /* 0x00000018090c7210 */ /* 0x040fe20007f1e0ff */
[----:B------:R-:W3:Y:S02]  /*12d0*/  LDG.E.U8 R61, desc[UR4][R10.64] ;  /* 0x000000040a3d7981 */ /* 0x000ee4000c1e1100 */
[C---:B------:R-:W-:Y:S01]  /*12e0*/  IMAD R123, R30.reuse, 0x2, R131 ;  /* 0x000000021e7b7824 */ /* 0x040fe200078e0283 */
[----:B------:R-:W-:Y:S01]  /*12f0*/  LEA.HI.X.SX32 R13, R9, R4, 0x1, P0 ;  /* 0x00000004090d7211 */ /* 0x000fe200000f0eff */
[----:B------:R1:W3:Y:S01]  /*1300*/  LDG.E.U8 R62, desc[UR4][R6.64] ;  /* 0x00000004063e7981 */ /* 0x0002e2000c1e1100 */
[-C--:B------:R-:W-:Y:S01]  /*1310*/  IADD3 R14, P0, R17, R24.reuse, RZ ;  /* 0x00000018110e7210 */ /* 0x080fe20007f1e0ff */
[C---:B------:R-:W-:Y:S01]  /*1320*/  IMAD R23, R30.reuse, 0x4, R123 ;  /* 0x000000041e177824 */ /* 0x040fe200078e027b */
[----:B------:R-:W-:Y:S01]  /*1330*/  IADD3 R42, P1, R19, R24, RZ ;  /* 0x00000018132a7210 */ /* 0x000fe20007f3e0ff */
[----:B------:R2:W3:Y:S01]  /*1340*/  LDG.E.U8 R60, desc[UR4][R12.64] ;  /* 0x000000040c3c7981 */ /* 0x0004e2000c1e1100 */
[----:B------:R-:W-:Y:S01]  /*1350*/  LEA.HI.X.SX32 R15, R17, R4, 0x1, P0 ;  /* 0x00000004110f7211 */ /* 0x000fe200000f0eff */
[----:B------:R-:W-:Y:S01]  /*1360*/  IMAD R32, R30, 0x2, R23 ;  /* 0x000000021e207824 */ /* 0x000fe200078e0217 */
[----:B0-----:R-:W-:-:S02]  /*1370*/  IADD3 R2, P0, R21, R24, RZ ;  /* 0x0000001815027210 */ /* 0x001fc40007f1e0ff */
[-C--:B------:R-:W-:Y:S01]  /*1380*/  LEA.HI.X.SX32 R43, R19, R4.reuse, 0x1, P1 ;  /* 0x00000004132b7211 */ /* 0x080fe200008f0eff */
[----:B------:R-:W3:Y:S01]  /*1390*/  LDG.E.U8 R59, desc[UR4][R14.64] ;  /* 0x000000040e3b7981 */ /* 0x000ee2000c1e1100 */
[----:B------:R-:W-:Y:S01]  /*13a0*/  LEA.HI.X.SX32 R3, R21, R4, 0x1, P0 ;  /* 0x0000000415037211 */ /* 0x000fe200000f0eff */
[C---:B------:R-:W-:Y:S01]  /*13b0*/  IMAD R21, R30.reuse, 0x2, R32 ;  /* 0x000000021e157824 */ /* 0x040fe200078e0220 */
[-C--:B-1----:R-:W-:Y:S01]  /*13c0*/  IADD3 R6, P1, R29, R24.reuse, RZ ;  /* 0x000000181d067210 */ /* 0x082fe20007f3e0ff */
[----:B------:R-:W3:Y:S02]  /*13d0*/  LDG.E.U8 R42, desc[UR4][R42.64] ;  /* 0x000000042a2a7981 */ /* 0x000ee4000c1e1100 */
[C---:B------:R-:W-:Y:S01]  /*13e0*/  IMAD R22, R30.reuse, 0x2, R21 ;  /* 0x000000021e167824 */ /* 0x040fe200078e0215 */
[C---:B------:R-:W-:Y:S01]  /*13f0*/  IADD3 R36, P0, R27.reuse, R24, RZ ;  /* 0x000000181b247210 */ /* 0x040fe20007f1e0ff */
[----:B------:R0:W3:Y:S02]  /*1400*/  LDG.E.U8 R58, desc[UR4][R2.64] ;  /* 0x00000004023a7981 */ /* 0x0000e4000c1e1100 */
[----:B------:R-:W-:Y:S01]  /*1410*/  IMAD R19, R30, 0x2, R22 ;  /* 0x000000021e137824 */ /* 0x000fe200078e0216 */
[----:B------:R-:W-:-:S03]  /*1420*/  LEA.HI.X.SX32 R37, R27, R4, 0x1, P0 ;  /* 0x000000041b257211 */ /* 0x000fc600000f0eff */
[C---:B------:R-:W-:Y:S01]  /*1430*/  IMAD R20, R30.reuse, 0x2, R19 ;  /* 0x000000021e147824 */ /* 0x040fe200078e0213 */
[C---:B------:R-:W-:Y:S01]  /*1440*/  IADD3 R10, P0, R31.reuse, R24, RZ ;  /* 0x000000181f0a7210 */ /* 0x040fe20007f1e0ff */
[----:B------:R-:W3:Y:S02]  /*1450*/  LDG.E.U8 R36, desc[UR4][R36.64] ;  /* 0x0000000424247981 */ /* 0x000ee4000c1e1100 */
[C---:B------:R-:W-:Y:S01]  /*1460*/  IMAD R18, R30.reuse, 0x2, R20 ;  /* 0x000000021e127824 */ /* 0x040fe200078e0214 */
[----:B------:R-:W-:Y:S02]  /*1470*/  LEA.HI.X.SX32 R11, R31, R4, 0x1, P0 ;  /* 0x000000041f0b7211 */ /* 0x000fe400000f0eff */
[----:B--2---:R-:W-:Y:S01]  /*1480*/  IADD3 R12, P0, R5, R24, RZ ;  /* 0x00000018050c7210 */ /* 0x004fe20007f1e0ff */
[C---:B0-----:R-:W-:Y:S01]  /*1490*/  IMAD R3, R30.reuse, 0x4, R18 ;  /* 0x000000041e037824 */ /* 0x041fe200078e0212 */
[-C--:B------:R-:W-:Y:S01]  /*14a0*/  LEA.HI.X.SX32 R7, R29, R4.reuse, 0x1, P1 ;  /* 0x000000041d077211 */ /* 0x080fe200008f0eff */
[----:B------:R-:W2:Y:S01]  /*14b0*/  LDG.E.U8 R34, desc[UR4][R10.64] ;  /* 0x000000040a227981 */ /* 0x000ea2000c1e1100 */
[----:B------:R-:W-:Y:S01]  /*14c0*/  LEA.HI.X.SX32 R13, R5, R4, 0x1, P0 ;  /* 0x00000004050d7211 */ /* 0x000fe200000f0eff */
[C---:B------:R-:W-:Y:S01]  /*14d0*/  IMAD R5, R30.reuse, 0x2, R3 ;  /* 0x000000021e057824 */ /* 0x040fe200078e0203 */
[-C--:B------:R-:W-:Y:S01]  /*14e0*/  IADD3 R2, P0, R3, R24.reuse, RZ ;  /* 0x0000001803027210 */ /* 0x080fe20007f1e0ff */
[----:B------:R0:W2:Y:S02]  /*14f0*/  LDG.E.U8 R35, desc[UR4][R6.64] ;  /* 0x0000000406237981 */ /* 0x0000a4000c1e1100 */
[----:B------:R-:W-:Y:S01]  /*1500*/  IMAD R9, R30, 0x2, R5 ;  /* 0x000000021e097824 */ /* 0x000fe200078e0205 */
[----:B------:R-:W-:-:S03]  /*1510*/  IADD3 R14, P1, R33, R24, RZ ;  /* 0x00000018210e7210 */ /* 0x000fc60007f3e0ff */
[C---:B------:R-:W-:Y:S01]  /*1520*/  IMAD R27, R30.reuse, 0x2, R9 ;  /* 0x000000021e1b7824 */ /* 0x040fe200078e0209 */
[----:B------:R-:W-:Y:S02]  /*1530*/  LEA.HI.X.SX32 R3, R3, R4, 0x1, P0 ;  /* 0x0000000403037211 */ /* 0x000fe400000f0eff */
[----:B0-----:R-:W-:Y:S01]  /*1540*/  IADD3 R6, P0, R5, R24, RZ ;  /* 0x0000001805067210 */ /* 0x001fe20007f1e0ff */
[C---:B------:R-:W-:Y:S01]  /*1550*/  IMAD R29, R30.reuse, 0x2, R27 ;  /* 0x000000021e1d7824 */ /* 0x040fe200078e021b */
[----:B------:R-:W-:Y:S01]  /*1560*/  LEA.HI.X.SX32 R15, R33, R4, 0x1, P1 ;  /* 0x00000004210f7211 */ /* 0x000fe200008f0eff */
[----:B------:R-:W5:Y:S01]  /*1570*/  LDG.E.U8 R11, desc[UR4][R2.64] ;  /* 0x00000004020b7981 */ /* 0x000f62000c1e1100 */
[----:B------:R-:W-:Y:S02]  /*1580*/  IADD3 R16, P1, R9, R24, RZ ;  /* 0x0000001809107210 */ /* 0x000fe40007f3e0ff */
[-C--:B------:R-:W-:Y:S01]  /*1590*/  LEA.HI.X.SX32 R7, R5, R4.reuse, 0x1, P0 ;  /* 0x0000000405077211 */ /* 0x080fe200000f0eff */
[C---:B------:R-:W-:Y:S01]  /*15a0*/  IMAD R5, R30.reuse, 0x2, R29 ;  /* 0x000000021e057824 */ /* 0x040fe200078e021d */
[----:B------:R-:W-:Y:S01]  /*15b0*/  LEA.HI.X.SX32 R17, R9, R4, 0x1, P1 ;  /* 0x0000000409117211 */ /* 0x000fe200008f0eff */
[----:B------:R0:W2:Y:S02]  /*15c0*/  LDG.E.U8 R33, desc[UR4][R12.64] ;  /* 0x000000040c217981 */ /* 0x0000a4000c1e1100 */
[C---:B------:R-:W-:Y:S01]  /*15d0*/  IMAD R9, R30.reuse, 0x2, R5 ;  /* 0x000000021e097824 */ /* 0x040fe200078e0205 */
[----:B------:R-:W-:Y:S01]  /*15e0*/  IADD3 R26, P1, R5, R24, RZ ;  /* 0x00000018051a7210 */ /* 0x000fe20007f3e0ff */
[----:B------:R1:W2:Y:S02]  /*15f0*/  LDG.E.U8 R31, desc[UR4][R14.64] ;  /* 0x000000040e1f7981 */ /* 0x0002a4000c1e1100 */
[----:B------:R-:W-:-:S02]  /*1600*/  IMAD R37, R30, 0x4, R9 ;  /* 0x000000041e257824 */ /* 0x000fc400078e0209 */
[----:B------:R1:W3:Y:S01]  /*1610*/  LDG.E.U8 R45, desc[UR4][R6.64] ;  /* 0x00000004062d7981 */ /* 0x0002e2000c1e1100 */
[C---:B0-----:R-:W-:Y:S01]  /*1620*/  IADD3 R12, P0, R27.reuse, R24, RZ ;  /* 0x000000181b0c7210 */ /* 0x041fe20007f1e0ff */
[C---:B------:R-:W-:Y:S02]  /*1630*/  IMAD R49, R30.reuse, 0x2, R37 ;  /* 0x000000021e317824 */ /* 0x040fe400078e0225 */
[----:B------:R0:W2:Y:S01]  /*1640*/  LDG.E.U8 R44, desc[UR4][R16.64] ;  /* 0x00000004102c7981 */ /* 0x0000a2000c1e1100 */
[-C--:B------:R-:W-:Y:S02]  /*1650*/  LEA.HI.X.SX32 R13, R27, R4.reuse, 0x1, P0 ;  /* 0x000000041b0d7211 */ /* 0x080fe400000f0eff */
[----:B------:R-:W-:Y:S01]  /*1660*/  LEA.HI.X.SX32 R27, R5, R4, 0x1, P1 ;  /* 0x00000004051b7211 */ /* 0x000fe200008f0eff */
[C---:B------:R-:W-:Y:S01]  /*1670*/  IMAD R5, R30.reuse, 0x2, R49 ;  /* 0x000000021e057824 */ /* 0x040fe200078e0231 */
[C---:B-1----:R-:W-:Y:S01]  /*1680*/  IADD3 R14, P0, R29.reuse, R24, RZ ;  /* 0x000000181d0e7210 */ /* 0x042fe20007f1e0ff */
[----:B------:R1:W2:Y:S02]  /*1690*/  LDG.E.U8 R47, desc[UR4][R12.64] ;  /* 0x000000040c2f7981 */ /* 0x0002a4000c1e1100 */
[C---:B------:R-:W-:Y:S01]  /*16a0*/  IMAD R7, R30.reuse, 0x2, R5 ;  /* 0x000000021e077824 */ /* 0x040fe200078e0205 */
[----:B------:R-:W-:Y:S01]  /*16b0*/  LEA.HI.X.SX32 R15, R29, R4, 0x1, P0 ;  /* 0x000000041d0f7211 */ /* 0x000fe200000f0eff */
[----:B------:R1:W2:Y:S01]  /*16c0*/  LDG.E.U8 R43, desc[UR4][R26.64] ;  /* 0x000000041a2b7981 */ /* 0x0002a2000c1e1100 */
[-C--:B------:R-:W-:Y:S01]  /*16d0*/  IADD3 R70, P0, R9, R24.reuse, RZ ;  /* 0x0000001809467210 */ /* 0x080fe20007f1e0ff */
[C---:B0-----:R-:W-:Y:S01]  /*16e0*/  IMAD R17, R30.reuse, 0x2, R7 ;  /* 0x000000021e117824 */ /* 0x041fe200078e0207 */
[----:B------:R-:W-:Y:S01]  /*16f0*/  IADD3 R108, P1, R49, R24, RZ ;  /* 0x00000018316c7210 */ /* 0x000fe20007f3e0ff */
[----:B------:R0:W2:Y:S01]  /*1700*/  LDG.E.U8 R41, desc[UR4][R14.64] ;  /* 0x000000040e297981 */ /* 0x0000a2000c1e1100 */
[----:B------:R-:W-:Y:S01]  /*1710*/  LEA.HI.X.SX32 R71, R9, R4, 0x1, P0 ;  /* 0x0000000409477211 */ /* 0x000fe200000f0eff */
[----:B------:R-:W-:Y:S01]  /*1720*/  IMAD R29, R30, 0x2, R17 ;  /* 0x000000021e1d7824 */ /* 0x000fe200078e0211 */
[----:B------:R-:W-:-:S02]  /*1730*/  IADD3 R2, P0, R37, R24, RZ ;  /* 0x0000001825027210 */ /* 0x000fc40007f1e0ff */
[-C--:B------:R-:W-:Y:S01]  /*1740*/  LEA.HI.X.SX32 R109, R49, R4.reuse, 0x1, P1 ;  /* 0x00000004316d7211 */ /* 0x080fe200008f0eff */
[----:B------:R-:W2:Y:S01]  /*1750*/  LDG.E.U8 R70, desc[UR4][R70.64] ;  /* 0x0000000446467981 */ /* 0x000ea2000c1e1100 */
[----:B------:R-:W-:Y:S01]  /*1760*/  LEA.HI.X.SX32 R3, R37, R4, 0x1, P0 ;  /* 0x0000000425037211 */ /* 0x000fe200000f0eff */
[C---:B------:R-:W-:Y:S01]  /*1770*/  IMAD R37, R30.reuse, 0x2, R29 ;  /* 0x000000021e257824 */ /* 0x040fe200078e021d */
[C---:B-1----:R-:W-:Y:S01]  /*1780*/  IADD3 R12, P0, R5.reuse, R24, RZ ;  /* 0x00000018050c7210 */ /* 0x042fe20007f1e0ff */
[----:B------:R-:W2:Y:S02]  /*1790*/  LDG.E.U8 R108, desc[UR4][R108.64] ;  /* 0x000000046c6c7981 */ /* 0x000ea4000c1e1100 */
[C---:B------:R-:W-:Y:S01]  /*17a0*/  IMAD R27, R30.reuse, 0x4, R37 ;  /* 0x000000041e1b7824 */ /* 0x040fe200078e0225 */
[----:B------:R-:W-:Y:S01]  /*17b0*/  LEA.HI.X.SX32 R13, R5, R4, 0x1, P0 ;  /* 0x00000004050d7211 */ /* 0x000fe200000f0eff */
[----:B------:R1:W2:Y:S02]  /*17c0*/  LDG.E.U8 R91, desc[UR4][R2.64] ;  /* 0x00000004025b7981 */ /* 0x0002a4000c1e1100 */
[C---:B------:R-:W-:Y:S01]  /*17d0*/  IMAD R5, R30.reuse, 0x2, R27 ;  /* 0x000000021e057824 */ /* 0x040fe200078e021b */
[----:B------:R-:W-:Y:S01]  /*17e0*/  IADD3 R6, P0, R7, R24, RZ ;  /* 0x0000001807067210 */ /* 0x000fe20007f1e0ff */
[----:B------:R1:W2:Y:S02]  /*17f0*/  LDG.E.U8 R9, desc[UR4][R12.64] ;  /* 0x000000040c097981 */ /* 0x0002a4000c1e1100 */
[----:B------:R-:W-:-:S04]  /*1800*/  IMAD R49, R30, 0x2, R5 ;  /* 0x000000021e317824 */ /* 0x000fc800078e0205 */
[----:B------:R-:W-:Y:S01]  /*1810*/  IMAD R53, R30, 0x2, R49 ;  /* 0x000000021e357824 */ /* 0x000fe200078e0231 */
[----:B------:R-:W-:-:S03]  /*1820*/  LEA.HI.X.SX32 R7, R7, R4, 0x1, P0 ;  /* 0x0000000407077211 */ /* 0x000fc600000f0eff */
[C---:B------:R-:W-:Y:S01]  /*1830*/  IMAD R55, R30.reuse, 0x2, R53 ;  /* 0x000000021e377824 */ /* 0x040fe200078e0235 */
[-C--:B------:R-:W-:Y:S02]  /*1840*/  IADD3 R50, P0, R29, R24.reuse, RZ ;  /* 0x000000181d327210 */ /* 0x080fe40007f1e0ff */
[----:B0-----:R-:W-:Y:S01]  /*1850*/  IADD3 R14, P1, R17, R24, RZ ;  /* 0x00000018110e7210 */ /* 0x001fe20007f3e0ff */
[C---:B------:R-:W-:Y:S01]  /*1860*/  IMAD R57, R30.reuse, 0x2, R55 ;  /* 0x000000021e397824 */ /* 0x040fe200078e0237 */
[----:B------:R-:W-:Y:S01]  /*1870*/  LEA.HI.X.SX32 R51, R29, R4, 0x1, P0 ;  /* 0x000000041d337211 */ /* 0x000fe200000f0eff */
[----:B------:R-:W2:Y:S01]  /*1880*/  LDG.E.U8 R7, desc[UR4][R6.64] ;  /* 0x0000000406077981 */ /* 0x000ea2000c1e1100 */
[----:B-1----:R-:W-:Y:S01]  /*1890*/  IADD3 R2, P0, R37, R24, RZ ;  /* 0x0000001825027210 */ /* 0x002fe20007f1e0ff */
[C---:B------:R-:W-:Y:S01]  /*18a0*/  IMAD R69, R30.reuse, 0x2, R57 ;  /* 0x000000021e457824 */ /* 0x040fe200078e0239 */
[-C--:B------:R-:W-:Y:S01]  /*18b0*/  LEA.HI.X.SX32 R15, R17, R4.reuse, 0x1, P1 ;  /* 0x00000004110f7211 */ /* 0x080fe200008f0eff */
[----:B------:R0:W2:Y:S01]  /*18c0*/  LDG.E.U8 R50, desc[UR4][R50.64] ;  /* 0x0000000432327981 */ /* 0x0000a2000c1e1100 */
[----:B------:R-:W-:Y:S01]  /*18d0*/  LEA.HI.X.SX32 R3, R37, R4, 0x1, P0 ;  /* 0x0000000425037211 */ /* 0x000fe200000f0eff */
[C---:B------:R-:W-:Y:S01]  /*18e0*/  IMAD R37, R30.reuse, 0x4, R69 ;  /* 0x000000041e257824 */ /* 0x040fe200078e0245 */
[C---:B------:R-:W-:Y:S01]  /*18f0*/  IADD3 R12, P0, R5.reuse, R24, RZ ;  /* 0x00000018050c7210 */ /* 0x040fe20007f1e0ff */
[----:B------:R1:W2:Y:S02]  /*1900*/  LDG.E.U8 R103, desc[UR4][R14.64] ;  /* 0x000000040e677981 */ /* 0x0002a4000c1e1100 */
[C---:B------:R-:W-:Y:S01]  /*1910*/  IMAD R71, R30.reuse, 0x2, R37 ;  /* 0x000000021e477824 */ /* 0x040fe200078e0225 */
[----:B------:R-:W-:Y:S01]  /*1920*/  LEA.HI.X.SX32 R13, R5, R4, 0x1, P0 ;  /* 0x00000004050d7211 */ /* 0x000fe200000f0eff */
[----:B------:R-:W2:Y:S02]  /*1930*/  LDG.E.U8 R89, desc[UR4][R2.64] ;  /* 0x0000000402597981 */ /* 0x000ea4000c1e1100 */
[C---:B------:R-:W-:Y:S01]  /*1940*/  IMAD R5, R30.reuse, 0x2, R71 ;  /* 0x000000021e057824 */ /* 0x040fe200078e0247 */
[-C--:B------:R-:W-:Y:S01]  /*1950*/  IADD3 R16, P1, R27, R24.reuse, RZ ;  /* 0x000000181b107210 */ /* 0x080fe20007f3e0ff */
[----:B------:R-:W2:Y:S02]  /*1960*/  LDG.E.U8 R121, desc[UR4][R12.64] ;  /* 0x000000040c797981 */ /* 0x000ea4000c1e1100 */
[----:B0-----:R-:W-:Y:S01]  /*1970*/  IMAD R51, R30, 0x2, R5 ;  /* 0x000000021e337824 */ /* 0x001fe200078e0205 */
[----:B-1----:R-:W-:-:S03]  /*1980*/  IADD3 R14, P0, R49, R24, RZ ;  /* 0x00000018310e7210 */ /* 0x002fc60007f1e0ff */
[C---:B------:R-:W-:Y:S01]  /*1990*/  IMAD R73, R30.reuse, 0x2, R51 ;  /* 0x000000021e497824 */ /* 0x040fe200078e0233 */
[----:B------:R-:W-:Y:S02]  /*19a0*/  LEA.HI.X.SX32 R15, R49, R4, 0x1, P0 ;  /* 0x00000004310f7211 */ /* 0x000fe400000f0eff */
[----:B------:R-:W-:Y:S01]  /*19b0*/  IADD3 R28, P0, R55, R24, RZ ;  /* 0x00000018371c7210 */ /* 0x000fe20007f1e0ff */
[C---:B------:R-:W-:Y:S01]  /*19c0*/  IMAD R77, R30.reuse, 0x2, R73 ;  /* 0x000000021e4d7824 */ /* 0x040fe200078e0249 */
[-C--:B------:R-:W-:Y:S01]  /*19d0*/  LEA.HI.X.SX32 R17, R27, R4.reuse, 0x1, P1 ;  /* 0x000000041b117211 */ /* 0x080fe200008f0eff */
[----:B------:R-:W2:Y:S01]  /*19e0*/  LDG.E.U8 R120, desc[UR4][R14.64] ;  /* 0x000000040e787981 */ /* 0x000ea2000c1e1100 */
[----:B------:R-:W-:Y:S01]  /*19f0*/  LEA.HI.X.SX32 R29, R55, R4, 0x1, P0 ;  /* 0x00000004371d7211 */ /* 0x000fe200000f0eff */
[C---:B------:R-:W-:Y:S01]  /*1a00*/  IMAD R55, R30.reuse, 0x2, R77 ;  /* 0x000000021e377824 */ /* 0x040fe200078e024d */
[C---:B------:R-:W-:Y:S01]  /*1a10*/  IADD3 R26, P1, R53.reuse, R24, RZ ;  /* 0x00000018351a7210 */ /* 0x040fe20007f3e0ff */
[----:B------:R0:W2:Y:S02]  /*1a20*/  LDG.E.U8 R122, desc[UR4][R16.64] ;  /* 0x00000004107a7981 */ /* 0x0000a4000c1e1100 */
[----:B------:R-:W-:Y:S01]  /*1a30*/  IMAD R79, R30, 0x4, R55 ;  /* 0x000000041e4f7824 */ /* 0x000fe200078e0237 */
[----:B------:R-:W-:Y:S01]  /*1a40*/  LEA.HI.X.SX32 R27, R53, R4, 0x1, P1 ;  /* 0x00000004351b7211 */ /* 0x000fe200008f0eff */
[----:B------:R-:W2:Y:S01]  /*1a50*/  LDG.E.U8 R118, desc[UR4][R28.64] ;  /* 0x000000041c767981 */ /* 0x000ea2000c1e1100 */
[----:B------:R-:W-:-:S03]  /*1a60*/  IADD3 R48, P1, R69, R24, RZ ;  /* 0x0000001845307210 */ /* 0x000fc60007f3e0ff */
[----:B------:R1:W2:Y:S01]  /*1a70*/  LDG.E.U8 R119, desc[UR4][R26.64] ;  /* 0x000000041a777981 */ /* 0x0002a2000c1e1100 */
[----:B0-----:R-:W-:-:S04]  /*1a80*/  IADD3 R16, P0, R57, R24, RZ ;  /* 0x0000001839107210 */ /* 0x001fc80007f1e0ff */
[-C--:B------:R-:W-:Y:S01]  /*1a90*/  LEA.HI.X.SX32 R17, R57, R4.reuse, 0x1, P0 ;  /* 0x0000000439117211 */ /* 0x080fe200000f0eff */
[C---:B------:R-:W-:Y:S01]  /*1aa0*/  IMAD R57, R30.reuse, 0x2, R79 ;  /* 0x000000021e397824 */ /* 0x040fe200078e024f */
[----:B------:R-:W-:Y:S02]  /*1ab0*/  LEA.HI.X.SX32 R49, R69, R4, 0x1, P1 ;  /* 0x0000000445317211 */ /* 0x000fe400008f0eff */
[-C--:B------:R-:W-:Y:S01]  /*1ac0*/  IADD3 R52, P0, R37, R24.reuse, RZ ;  /* 0x0000001825347210 */ /* 0x080fe20007f1e0ff */
[C---:B------:R-:W-:Y:S01]  /*1ad0*/  IMAD R69, R30.reuse, 0x2, R57 ;  /* 0x000000021e457824 */ /* 0x040fe200078e0239 */
[----:B------:R-:W-:Y:S01]  /*1ae0*/  IADD3 R2, P1, R5, R24, RZ ;  /* 0x0000001805027210 */ /* 0x000fe20007f3e0ff */
[----:B------:R0:W2:Y:S01]  /*1af0*/  LDG.E.U8 R117, desc[UR4][R16.64] ;  /* 0x0000000410757981 */ /* 0x0000a2000c1e1100 */
[----:B------:R-:W-:Y:S01]  /*1b00*/  LEA.HI.X.SX32 R53, R37, R4, 0x1, P0 ;  /* 0x0000000425357211 */ /* 0x000fe200000f0eff */
[C---:B------:R-:W-:Y:S01]  /*1b10*/  IMAD R37, R30.reuse, 0x2, R69 ;  /* 0x000000021e257824 */ /* 0x040fe200078e0245 */
[----:B-1----:R-:W-:Y:S01]  /*1b20*/  IADD3 R26, P0, R71, R24, RZ ;  /* 0x00000018471a7210 */ /* 0x002fe20007f1e0ff */
[----:B------:R-:W2:Y:S02]  /*1b30*/  LDG.E.U8 R116, desc[UR4][R48.64] ;  /* 0x0000000430747981 */ /* 0x000ea4000c1e1100 */
[C---:B------:R-:W-:Y:S01]  /*1b40*/  IMAD R85, R30.reuse, 0x2, R37 ;  /* 0x000000021e557824 */ /* 0x040fe200078e0225 */
[-C--:B------:R-:W-:Y:S01]  /*1b50*/  LEA.HI.X.SX32 R3, R5, R4.reuse, 0x1, P1 ;  /* 0x0000000405037211 */ /* 0x080fe200008f0eff */
[----:B------:R-:W2:Y:S02]  /*1b60*/  LDG.E.U8 R102, desc[UR4][R52.64] ;  /* 0x0000000434667981 */ /* 0x000ea4000c1e1100 */
[C---:B------:R-:W-:Y:S01]  /*1b70*/  IMAD R5, R30.reuse, 0x2, R85 ;  /* 0x000000021e057824 */ /* 0x040fe200078e0255 */
[----:B------:R-:W-:Y:S01]  /*1b80*/  LEA.HI.X.SX32 R27, R71, R4, 0x1, P0 ;  /* 0x00000004471b7211 */ /* 0x000fe200000f0eff */
[----:B------:R-:W2:Y:S01]  /*1b90*/  LDG.E.U8 R100, desc[UR4][R2.64] ;  /* 0x0000000402647981 */ /* 0x000ea2000c1e1100 */
[-C--:B------:R-:W-:Y:S01]  /*1ba0*/  IADD3 R12, P0, R51, R24.reuse, RZ ;  /* 0x00000018330c7210 */ /* 0x080fe20007f1e0ff */
[C---:B------:R-:W-:Y:S01]  /*1bb0*/  IMAD R71, R30.reuse, 0x2, R5 ;  /* 0x000000021e477824 */ /* 0x040fe200078e0205 */
[----:B------:R-:W-:Y:S01]  /*1bc0*/  IADD3 R14, P1, R77, R24, RZ ;  /* 0x000000184d0e7210 */ /* 0x000fe20007f3e0ff */
[----:B------:R1:W2:Y:S01]  /*1bd0*/  LDG.E.U8 R101, desc[UR4][R26.64] ;  /* 0x000000041a657981 */ /* 0x0002a2000c1e1100 */
[----:B------:R-:W-:Y:S01]  /*1be0*/  LEA.HI.X.SX32 R13, R51, R4, 0x1, P0 ;  /* 0x00000004330d7211 */ /* 0x000fe200000f0eff */
[----:B------:R-:W-:Y:S01]  /*1bf0*/  IMAD R51, R30, 0x4, R71 ;  /* 0x000000041e337824 */ /* 0x000fe200078e0247 */
[----:B0-----:R-:W-:-:S03]  /*1c00*/  IADD3 R16, P0, R73, R24, RZ ;  /* 0x0000001849107210 */ /* 0x001fc60007f1e0ff */
[C---:B------:R-:W-:Y:S01]  /*1c10*/  IMAD R93, R30.reuse, 0x2, R51 ;  /* 0x000000021e5d7824 */ /* 0x040fe200078e0233 */
[----:B------:R-:W-:Y:S01]  /*1c20*/  LEA.HI.X.SX32 R17, R73, R4, 0x1, P0 ;  /* 0x0000000449117211 */ /* 0x000fe200000f0eff */
[----:B------:R-:W2:Y:S02]  /*1c30*/  LDG.E.U8 R99, desc[UR4][R12.64] ;  /* 0x000000040c637981 */ /* 0x000ea4000c1e1100 */
[C---:B------:R-:W-:Y:S01]  /*1c40*/  IMAD R73, R30.reuse, 0x2, R93 ;  /* 0x000000021e497824 */ /* 0x040fe200078e025d */
[----:B-1----:R-:W-:Y:S01]  /*1c50*/  IADD3 R26, P0, R55, R24, RZ ;  /* 0x00000018371a7210 */ /* 0x002fe20007f1e0ff */
[----:B------:R0:W2:Y:S02]  /*1c60*/  LDG.E.U8 R98, desc[UR4][R16.64] ;  /* 0x0000000410627981 */ /* 0x0000a4000c1e1100 */
[----:B------:R-:W-:-:S04]  /*1c70*/  IMAD R95, R30, 0x2, R73 ;  /* 0x000000021e5f7824 */ /* 0x000fc800078e0249 */
[----:B------:R-:W-:-:S04]  /*1c80*/  IMAD R107, R30, 0x2, R95 ;  /* 0x000000021e6b7824 */ /* 0x000fc800078e025f */
[----:B------:R-:W-:-:S04]  /*1c90*/  IMAD R109, R30, 0x2, R107 ;  /* 0x000000021e6d7824 */ /* 0x000fc800078e026b */
[----:B------:R-:W-:-:S04]  /*1ca0*/  IMAD R111, R30, 0x2, R109 ;  /* 0x000000021e6f7824 */ /* 0x000fc800078e026d */
[----:B------:R-:W-:Y:S01]  /*1cb0*/  IMAD R0, R30, 0x4, R111 ;  /* 0x000000041e007824 */ /* 0x000fe200078e026f */
[----:B------:R-:W-:-:S03]  /*1cc0*/  LEA.HI.X.SX32 R15, R77, R4, 0x1, P1 ;  /* 0x000000044d0f7211 */ /* 0x000fc600008f0eff */
[C---:B0-----:R-:W-:Y:S01]  /*1cd0*/  IMAD R17, R30.reuse, 0x2, R0 ;  /* 0x000000021e117824 */ /* 0x041fe200078e0200 */
[----:B------:R-:W-:Y:S01]  /*1ce0*/  LEA.HI.X.SX32 R27, R55, R4, 0x1, P0 ;  /* 0x00000004371b7211 */ /* 0x000fe200000f0eff */
[----:B------:R-:W2:Y:S01]  /*1cf0*/  LDG.E.U8 R97, desc[UR4][R14.64] ;  /* 0x000000040e617981 */ /* 0x000ea2000c1e1100 */
[-C--:B------:R-:W-:Y:S01]  /*1d00*/  IADD3 R28, P1, R57, R24.reuse, RZ ;  /* 0x00000018391c7210 */ /* 0x080fe20007f3e0ff */
[C---:B------:R-:W-:Y:S01]  /*1d10*/  IMAD R2, R30.reuse, 0x2, R17 ;  /* 0x000000021e027824 */ /* 0x040fe200078e0211 */
[----:B------:R-:W-:Y:S01]  /*1d20*/  IADD3 R48, P0, R79, R24, RZ ;  /* 0x000000184f307210 */ /* 0x000fe20007f1e0ff */
[----:B------:R0:W2:Y:S01]  /*1d30*/  LDG.E.U8 R96, desc[UR4][R26.64] ;  /* 0x000000041a607981 */ /* 0x0000a2000c1e1100 */
[-C--:B------:R-:W-:Y:S02]  /*1d40*/  LEA.HI.X.SX32 R29, R57, R4.reuse, 0x1, P1 ;  /* 0x00000004391d7211 */ /* 0x080fe400008f0eff */
[----:B------:R-:W-:Y:S02]  /*1d50*/  LEA.HI.X.SX32 R49, R79, R4, 0x1, P0 ;  /* 0x000000044f317211 */ /* 0x000fe400000f0eff */
[-C--:B------:R-:W-:Y:S01]  /*1d60*/  IADD3 R54, P0, R69, R24.reuse, RZ ;  /* 0x0000001845367210 */ /* 0x080fe20007f1e0ff */
[----:B------:R1:W2:Y:S01]  /*1d70*/  LDG.E.U8 R82, desc[UR4][R28.64] ;  /* 0x000000041c527981 */ /* 0x0002a2000c1e1100 */
[----:B0-----:R-:W-:Y:S01]  /*1d80*/  IMAD R26, R30, 0x2, R2 ;  /* 0x000000021e1a7824 */ /* 0x001fe200078e0202 */
[----:B------:R-:W-:-:S02]  /*1d90*/  IADD3 R14, P1, R85, R24, RZ ;  /* 0x00000018550e7210 */ /* 0x000fc40007f3e0ff */
[----:B------:R0:W2:Y:S01]  /*1da0*/  LDG.E.U8 R83, desc[UR4][R48.64] ;  /* 0x0000000430537981 */ /* 0x0000a2000c1e1100 */
[----:B------:R-:W-:Y:S01]  /*1db0*/  LEA.HI.X.SX32 R55, R69, R4, 0x1, P0 ;  /* 0x0000000445377211 */ /* 0x000fe200000f0eff */
[----:B-1----:R-:W-:Y:S01]  /*1dc0*/  IMAD R28, R30, 0x2, R26 ;  /* 0x000000021e1c7824 */ /* 0x002fe200078e021a */
[----:B------:R-:W-:-:S03]  /*1dd0*/  IADD3 R52, P0, R37, R24, RZ ;  /* 0x0000001825347210 */ /* 0x000fc60007f1e0ff */
[----:B------:R-:W2:Y:S01]  /*1de0*/  LDG.E.U8 R81, desc[UR4][R54.64] ;  /* 0x0000000436517981 */ /* 0x000ea2000c1e1100 */
[-C--:B------:R-:W-:Y:S01]  /*1df0*/  LEA.HI.X.SX32 R15, R85, R4.reuse, 0x1, P1 ;  /* 0x00000004550f7211 */ /* 0x080fe200008f0eff */
[C---:B------:R-:W-:Y:S01]  /*1e00*/  IMAD R27, R30.reuse, 0x2, R28 ;  /* 0x000000021e1b7824 */ /* 0x040fe200078e021c */
[----:B------:R-:W-:Y:S02]  /*1e10*/  LEA.HI.X.SX32 R53, R37, R4, 0x1, P0 ;  /* 0x0000000425357211 */ /* 0x000fe400000f0eff */
[C---:B------:R-:W-:Y:S01]  /*1e20*/  IADD3 R12, P0, R5.reuse, R24, RZ ;  /* 0x00000018050c7210 */ /* 0x040fe20007f1e0ff */
[C---:B------:R-:W-:Y:S01]  /*1e30*/  IMAD R3, R30.reuse, 0x2, R27 ;  /* 0x000000021e037824 */ /* 0x040fe200078e021b */
[----:B------:R1:W2:Y:S02]  /*1e40*/  LDG.E.U8 R79, desc[UR4][R14.64] ;  /* 0x000000040e4f7981 */ /* 0x0002a4000c1e1100 */
[----:B------:R-:W-:Y:S01]  /*1e50*/  LEA.HI.X.SX32 R13, R5, R4, 0x1, P0 ;  /* 0x00000004050d7211 */ /* 0x000fe200000f0eff */
[C---:B------:R-:W-:Y:S01]  /*1e60*/  IMAD R16, R30.reuse, 0x4, R3 ;  /* 0x000000041e107824 */ /* 0x040fe200078e0203 */
[-C--:B0-----:R-:W-:Y:S01]  /*1e70*/  IADD3 R48, P0, R71, R24.reuse, RZ ;  /* 0x0000001847307210 */ /* 0x081fe20007f1e0ff */
[----:B------:R-:W2:Y:S01]  /*1e80*/  LDG.E.U8 R80, desc[UR4][R52.64] ;  /* 0x0000000434507981 */ /* 0x000ea2000c1e1100 */
[----:B-1----:R-:W-:Y:S01]  /*1e90*/  IADD3 R14, P1, R51, R24, RZ ;  /* 0x00000018330e7210 */ /* 0x002fe20007f3e0ff */
[----:B------:R-:W-:-:S02]  /*1ea0*/  IMAD R5, R30, 0x2, R16 ;  /* 0x000000021e057824 */ /* 0x000fc400078e0210 */
[----:B------:R0:W2:Y:S01]  /*1eb0*/  LDG.E.U8 R78, desc[UR4][R12.64] ;  /* 0x000000040c4e7981 */ /* 0x0000a2000c1e1100 */
[-C--:B------:R-:W-:Y:S02]  /*1ec0*/  LEA.HI.X.SX32 R15, R51, R4.reuse, 0x1, P1 ;  /* 0x00000004330f7211 */ /* 0x080fe400008f0eff */
[----:B------:R-:W-:-:S03]  /*1ed0*/  LEA.HI.X.SX32 R49, R71, R4, 0x1, P0 ;  /* 0x0000000447317211 */ /* 0x000fc600000f0eff */
[----:B------:R1:W2:Y:S01]  /*1ee0*/  LDG.E.U8 R57, desc[UR4][R14.64] ;  /* 0x000000040e397981 */ /* 0x0002a2000c1e1100 */
[----:B0-----:R-:W-:-:S03]  /*1ef0*/  IADD3 R12, P0, R93, R24, RZ ;  /* 0x000000185d0c7210 */ /* 0x001fc60007f1e0ff */
[----:B------:R-:W2:Y:S01]  /*1f00*/  LDG.E.U8 R77, desc[UR4][R48.64] ;  /* 0x00000004304d7981 */ /* 0x000ea2000c1e1100 */
[----:B------:R-:W-:Y:S01]  /*1f10*/  LEA.HI.X.SX32 R13, R93, R4, 0x1, P0 ;  /* 0x000000045d0d7211 */ /* 0x000fe200000f0eff */
[----:B-1----:R-:W-:-:S04]  /*1f20*/  IMAD R14, R30, 0x2, R5 ;  /* 0x000000021e0e7824 */ /* 0x002fc800078e0205 */
[----:B------:R0:W2:Y:S01]  /*1f30*/  LDG.E.U8 R56, desc[UR4][R12.64] ;  /* 0x000000040c387981 */ /* 0x0000a2000c1e1100 */
[----:B------:R-:W-:Y:S01]  /*1f40*/  IMAD R15, R30, 0x2, R14 ;  /* 0x000000021e0f7824 */ /* 0x000fe200078e020e */
[----:B------:R-:W-:-:S03]  /*1f50*/  IADD3 R54, P0, R73, R24, RZ ;  /* 0x0000001849367210 */ /* 0x000fc60007f1e0ff */
[----:B0-----:R-:W-:-:S04]  /*1f60*/  IMAD R12, R30, 0x2, R15 ;  /* 0x000000021e0c7824 */ /* 0x001fc800078e020f */
[C---:B------:R-:W-:Y:S01]  /*1f70*/  IMAD R13, R30.reuse, 0x2, R12 ;  /* 0x000000021e0d7824 */ /* 0x040fe200078e020c */
[----:B------:R-:W-:Y:S02]  /*1f80*/  LEA.HI.X.SX32 R55, R73, R4, 0x1, P0 ;  /* 0x0000000449377211 */ /* 0x000fe400000f0eff */
[----:B------:R-:W-:Y:S01]  /*1f90*/  IADD3 R52, P0, R107, R24, RZ ;  /* 0x000000186b347210 */ /* 0x000fe20007f1e0ff */
[----:B------:R-:W-:-:S03]  /*1fa0*/  IMAD R10, R30, 0x2, R13 ;  /* 0x000000021e0a7824 */ /* 0x000fc600078e020d */
[----:B------:R-:W-:Y:S01]  /*1fb0*/  LEA.HI.X.SX32 R53, R107, R4, 0x1, P0 ;  /* 0x000000046b357211 */ /* 0x000fe200000f0eff */
[C---:B------:R-:W-:Y:S01]  /*1fc0*/  IMAD R29, R30.reuse, 0x4, R10 ;  /* 0x000000041e1d7824 */ /* 0x040fe200078e020a */
[-C--:B------:R-:W-:Y:S01]  /*1fd0*/  IADD3 R72, P0, R109, R24.reuse, RZ ;  /* 0x000000186d487210 */ /* 0x080fe20007f1e0ff */
[----:B------:R-:W2:Y:S01]  /*1fe0*/  LDG.E.U8 R55, desc[UR4][R54.64] ;  /* 0x0000000436377981 */ /* 0x000ea2000c1e1100 */
[----:B------:R-:W-:Y:S01]  /*1ff0*/  IADD3 R48, P1, R95, R24, RZ ;  /* 0x000000185f307210 */ /* 0x000fe20007f3e0ff */
[C---:B------:R-:W-:Y:S01]  /*2000*/  IMAD R37, R30.reuse, 0x2, R29 ;  /* 0x000000021e257824 */ /* 0x040fe200078e021d */
[----:B------:R-:W-:Y:S01]  /*2010*/  LEA.HI.X.SX32 R73, R109, R4, 0x1, P0 ;  /* 0x000000046d497211 */ /* 0x000fe200000f0eff */
[----:B------:R-:W2:Y:S01]  /*2020*/  LDG.E.U8 R53, desc[UR4][R52.64] ;  /* 0x0000000434357981 */ /* 0x000ea2000c1e1100 */
[----:B------:R-:W-:Y:S01]  /*2030*/  IADD3 R68, P0, R29, R24, RZ ;  /* 0x000000181d447210 */ /* 0x000fe20007f1e0ff */
[----:B------:R-:W-:Y:S01]  /*2040*/  IMAD R71, R30, 0x2, R37 ;  /* 0x000000021e477824 */ /* 0x000fe200078e0225 */
[----:B------:R-:W-:-:S02]  /*2050*/  LEA.HI.X.SX32 R49, R95, R4, 0x1, P1 ;  /* 0x000000045f317211 */ /* 0x000fc400008f0eff */
[----:B------:R-:W-:Y:S01]  /*2060*/  LEA.HI.X.SX32 R69, R29, R4, 0x1, P0 ;  /* 0x000000041d457211 */ /* 0x000fe200000f0eff */
[C---:B------:R-:W-:Y:S02]  /*2070*/  IMAD R29, R30.reuse, 0x2, R71 ;  /* 0x000000021e1d7824 */ /* 0x040fe400078e0247 */
[----:B------:R0:W2:Y:S02]  /*2080*/  LDG.E.U8 R54, desc[UR4][R48.64] ;  /* 0x0000000430367981 */ /* 0x0000a4000c1e1100 */
[----:B------:R-:W-:Y:S02]  /*2090*/  IMAD R85, R30, 0x2, R29 ;  /* 0x000000021e557824 */ /* 0x000fe400078e021d */
[----:B------:R1:W2:Y:S04]  /*20a0*/  LDG.E.U8 R52, desc[UR4][R72.64] ;  /* 0x0000000448347981 */ /* 0x0002a8000c1e1100 */
[----:B------:R-:W2:Y:S01]  /*20b0*/  LDG.E.U8 R69, desc[UR4][R68.64] ;  /* 0x0000000444457981 */ /* 0x000ea2000c1e1100 */
[----:B0-----:R-:W-:-:S02]  /*20c0*/  IADD3 R48, P1, R111, R24, RZ ;  /* 0x000000186f307210 */ /* 0x001fc40007f3e0ff */
[----:B-1----:R-:W-:Y:S02]  /*20d0*/  IADD3 R72, P0, R37, R24, RZ ;  /* 0x0000001825487210 */ /* 0x002fe40007f1e0ff */
[-C--:B------:R-:W-:Y:S02]  /*20e0*/  LEA.HI.X.SX32 R49, R111, R4.reuse, 0x1, P1 ;  /* 0x000000046f317211 */ /* 0x080fe400008f0eff */
[----:B------:R-:W-:Y:S01]  /*20f0*/  LEA.HI.X.SX32 R73, R37, R4, 0x1, P0 ;  /* 0x0000000425497211 */ /* 0x000fe200000f0eff */
[C---:B------:R-:W-:Y:S02]  /*2100*/  IMAD R37, R30.reuse, 0x2, R85 ;  /* 0x000000021e257824 */ /* 0x040fe400078e0255 */
[----:B------:R0:W2:Y:S02]  /*2110*/  LDG.E.U8 R51, desc[UR4][R48.64] ;  /* 0x0000000430337981 */ /* 0x0000a4000c1e1100 */
[----:B------:R-:W-:Y:S01]  /*2120*/  IMAD R93, R30, 0x2, R37 ;  /* 0x000000021e5d7824 */ /* 0x000fe200078e0225 */
[----:B------:R-:W-:-:S03]  /*2130*/  IADD3 R94, P0, R29, R24, RZ ;  /* 0x000000181d5e7210 */ /* 0x000fc60007f1e0ff */
[C---:B------:R-:W-:Y:S01]  /*2140*/  IMAD R107, R30.reuse, 0x4, R93 ;  /* 0x000000041e6b7824 */ /* 0x040fe200078e025d */
[----:B0-----:R-:W-:Y:S02]  /*2150*/  IADD3 R48, P1, R71, R24, RZ ;  /* 0x0000001847307210 */ /* 0x001fe40007f3e0ff */
[-C--:B------:R-:W-:Y:S02]  /*2160*/  LEA.HI.X.SX32 R95, R29, R4.reuse, 0x1, P0 ;  /* 0x000000041d5f7211 */ /* 0x080fe400000f0eff */
[----:B------:R-:W-:Y:S02]  /*2170*/  LEA.HI.X.SX32 R49, R71, R4, 0x1, P1 ;  /* 0x0000000447317211 */ /* 0x000fe400008f0eff */
[----:B------:R0:W2:Y:S01]  /*2180*/  LDG.E.U8 R71, desc[UR4][R72.64] ;  /* 0x0000000448477981 */ /* 0x0000a2000c1e1100 */
[----:B------:R-:W-:-:S03]  /*2190*/  IMAD R109, R30, 0x2, R107 ;  /* 0x000000021e6d7824 */ /* 0x000fc600078e026b */
[----:B------:R1:W2:Y:S04]  /*21a0*/  LDG.E.U8 R29, desc[UR4][R48.64] ;  /* 0x00000004301d7981 */ /* 0x0002a8000c1e1100 */
[----:B------:R4:W2:Y:S01]  /*21b0*/  LDG.E.U8 R46, desc[UR4][R94.64] ;  /* 0x000000045e2e7981 */ /* 0x0008a2000c1e1100 */
[----:B0-----:R-:W-:-:S04]  /*21c0*/  IADD3 R72, P0, R85, R24, RZ ;  /* 0x0000001855487210 */ /* 0x001fc80007f1e0ff */
[----:B------:R-:W-:Y:S01]  /*21d0*/  LEA.HI.X.SX32 R73, R85, R4, 0x1, P0 ;  /* 0x0000000455497211 */ /* 0x000fe200000f0eff */
[C---:B------:R-:W-:Y:S01]  /*21e0*/  IMAD R85, R30.reuse, 0x2, R109 ;  /* 0x000000021e557824 */ /* 0x040fe200078e026d */
[-C--:B-1----:R-:W-:Y:S02]  /*21f0*/  IADD3 R48, P1, R37, R24.reuse, RZ ;  /* 0x0000001825307210 */ /* 0x082fe40007f3e0ff */
[----:B----4-:R-:W-:Y:S01]  /*2200*/  IADD3 R94, P0, R93, R24, RZ ;  /* 0x000000185d5e7210 */ /* 0x010fe20007f1e0ff */
[C---:B------:R-:W-:Y:S01]  /*2210*/  IMAD R113, R30.reuse, 0x2, R85 ;  /* 0x000000021e717824 */ /* 0x040fe200078e0255 */
[-C--:B------:R-:W-:Y:S01]  /*2220*/  LEA.HI.X.SX32 R49, R37, R4.reuse, 0x1, P1 ;  /* 0x0000000425317211 */ /* 0x080fe200008f0eff */
[----:B------:R-:W4:Y:S01]  /*2230*/  LDG.E.U8 R73, desc[UR4][R72.64] ;  /* 0x0000000448497981 */ /* 0x000f22000c1e1100 */
[----:B------:R-:W-:Y:S01]  /*2240*/  LEA.HI.X.SX32 R95, R93, R4, 0x1, P0 ;  /* 0x000000045d5f7211 */ /* 0x000fe200000f0eff */
[C---:B------:R-:W-:Y:S02]  /*2250*/  IMAD R93, R30.reuse, 0x2, R113 ;  /* 0x000000021e5d7824 */ /* 0x040fe400078e0271 */
[----:B------:R0:W4:Y:S02]  /*2260*/  LDG.E.U8 R37, desc[UR4][R48.64] ;  /* 0x0000000430257981 */ /* 0x000124000c1e1100 */
[----:B------:R-:W-:Y:S01]  /*2270*/  IMAD R115, R30, 0x2, R93 ;  /* 0x000000021e737824 */ /* 0x000fe200078e025d */
[-C--:B------:R-:W-:Y:S01]  /*2280*/  IADD3 R110, P0, R107, R24.reuse, RZ ;  /* 0x000000186b6e7210 */ /* 0x080fe20007f1e0ff */
[----:B------:R1:W4:Y:S01]  /*2290*/  LDG.E.U8 R74, desc[UR4][R94.64] ;  /* 0x000000045e4a7981 */ /* 0x000322000c1e1100 */
[----:B0-----:R-:W-:-:S04]  /*22a0*/  IADD3 R48, P1, R109, R24, RZ ;  /* 0x000000186d307210 */ /* 0x001fc80007f3e0ff */
[-C--:B------:R-:W-:Y:S01]  /*22b0*/  LEA.HI.X.SX32 R49, R109, R4.reuse, 0x1, P1 ;  /* 0x000000046d317211 */ /* 0x080fe200008f0eff */
[C---:B------:R-:W-:Y:S01]  /*22c0*/  IMAD R109, R30.reuse, 0x2, R115 ;  /* 0x000000021e6d7824 */ /* 0x040fe200078e0273 */
[----:B------:R-:W-:Y:S02]  /*22d0*/  LEA.HI.X.SX32 R111, R107, R4, 0x1, P0 ;  /* 0x000000046b6f7211 */ /* 0x000fe400000f0eff */
[C---:B-1----:R-:W-:Y:S01]  /*22e0*/  IADD3 R94, P0, R85.reuse, R24, RZ ;  /* 0x00000018555e7210 */ /* 0x042fe20007f1e0ff */
[C---:B------:R-:W-:Y:S02]  /*22f0*/  IMAD R125, R30.reuse, 0x4, R109 ;  /* 0x000000041e7d7824 */ /* 0x040fe400078e026d */
[----:B------:R-:W4:Y:S01]  /*2300*/  LDG.E.U8 R68, desc[UR4][R110.64] ;  /* 0x000000046e447981 */ /* 0x000f22000c1e1100 */
[----:B------:R-:W-:Y:S01]  /*2310*/  LEA.HI.X.SX32 R95, R85, R4, 0x1, P0 ;  /* 0x00000004555f7211 */ /* 0x000fe200000f0eff */
[C---:B------:R-:W-:Y:S02]  /*2320*/  IMAD R127, R30.reuse, 0x2, R125 ;  /* 0x000000021e7f7824 */ /* 0x040fe400078e027d */
[----:B------:R0:W4:Y:S02]  /*2330*/  LDG.E.U8 R85, desc[UR4][R48.64] ;  /* 0x0000000430557981 */ /* 0x000124000c1e1100 */
[----:B------:R-:W-:-:S02]  /*2340*/  IMAD R129, R30, 0x2, R127 ;  /* 0x000000021e817824 */ /* 0x000fc400078e027f */
[----:B------:R1:W4:Y:S01]  /*2350*/  LDG.E.U8 R107, desc[UR4][R94.64] ;  /* 0x000000045e6b7981 */ /* 0x000322000c1e1100 */
[-C--:B0-----:R-:W-:Y:S02]  /*2360*/  IADD3 R48, P1, R93, R24.reuse, RZ ;  /* 0x000000185d307210 */ /* 0x081fe40007f3e0ff */
[----:B------:R-:W-:Y:S02]  /*2370*/  IADD3 R110, P0, R113, R24, RZ ;  /* 0x00000018716e7210 */ /* 0x000fe40007f1e0ff */
[-C--:B------:R-:W-:Y:S01]  /*2380*/  LEA.HI.X.SX32 R49, R93, R4.reuse, 0x1, P1 ;  /* 0x000000045d317211 */ /* 0x080fe200008f0eff */
[----:B------:R-:W-:Y:S01]  /*2390*/  IMAD R93, R30, 0x2, R129 ;  /* 0x000000021e5d7824 */ /* 0x000fe200078e0281 */
[----:B------:R-:W-:-:S03]  /*23a0*/  LEA.HI.X.SX32 R111, R113, R4, 0x1, P0 ;  /* 0x00000004716f7211 */ /* 0x000fc600000f0eff */
[C---:B------:R-:W-:Y:S01]  /*23b0*/  IMAD R133, R30.reuse, 0x2, R93 ;  /* 0x000000021e857824 */ /* 0x040fe200078e025d */
[C---:B-1----:R-:W-:Y:S01]  /*23c0*/  IADD3 R94, P0, R115.reuse, R24, RZ ;  /* 0x00000018735e7210 */ /* 0x042fe20007f1e0ff */
[----:B------:R-:W4:Y:S02]  /*23d0*/  LDG.E.U8 R48, desc[UR4][R48.64] ;  /* 0x0000000430307981 */ /* 0x000f24000c1e1100 */
[C---:B------:R-:W-:Y:S01]  /*23e0*/  IMAD R135, R30.reuse, 0x2, R133 ;  /* 0x000000021e877824 */ /* 0x040fe200078e0285 */
[----:B------:R-:W-:Y:S01]  /*23f0*/  LEA.HI.X.SX32 R95, R115, R4, 0x1, P0 ;  /* 0x00000004735f7211 */ /* 0x000fe200000f0eff */
[----:B------:R-:W4:Y:S01]  /*2400*/  LDG.E.U8 R72, desc[UR4][R110.64] ;  /* 0x000000046e487981 */ /* 0x000f22000c1e1100 */
[C---:B------:R-:W-:Y:S01]  /*2410*/  IADD3 R112, P0, R109.reuse, R24, RZ ;  /* 0x000000186d707210 */ /* 0x040fe20007f1e0ff */
[C---:B------:R-:W-:Y:S02]  /*2420*/  IMAD R137, R30.reuse, 0x2, R135 ;  /* 0x000000021e897824 */ /* 0x040fe400078e0287 */
[----:B------:R0:W4:Y:S01]  /*2430*/  LDG.E.U8 R6, desc[UR4][R94.64] ;  /* 0x000000045e067981 */ /* 0x000122000c1e1100 */
[----:B------:R-:W-:Y:S01]  /*2440*/  LEA.HI.X.SX32 R113, R109, R4, 0x1, P0 ;  /* 0x000000046d717211 */ /* 0x000fe200000f0eff */
[----:B------:R-:W-:-:S04]  /*2450*/  IMAD R109, R30, 0x4, R137 ;  /* 0x000000041e6d7824 */ /* 0x000fc800078e0289 */
[C---:B------:R-:W-:Y:S01]  /*2460*/  IMAD R139, R30.reuse, 0x2, R109 ;  /* 0x000000021e8b7824 */ /* 0x040fe200078e026d */
[----:B------:R1:W4:Y:S03]  /*2470*/  LDG.E.U8 R49, desc[UR4][R112.64] ;  /* 0x0000000470317981 */ /* 0x000326000c1e1100 */
[----:B------:R-:W-:Y:S01]  /*2480*/  IMAD R141, R30, 0x2, R139 ;  /* 0x000000021e8d7824 */ /* 0x000fe200078e028b */
[----:B0-----:R-:W-:-:S03]  /*2490*/  IADD3 R94, P0, R127, R24, RZ ;  /* 0x000000187f5e7210 */ /* 0x001fc60007f1e0ff */
[C---:B------:R-:W-:Y:S01]  /*24a0*/  IMAD R143, R30.reuse, 0x2, R141 ;  /* 0x000000021e8f7824 */ /* 0x040fe200078e028d */
[----:B------:R-:W-:Y:S02]  /*24b0*/  LEA.HI.X.SX32 R95, R127, R4, 0x1, P0 ;  /* 0x000000047f5f7211 */ /* 0x000fe400000f0eff */
[-C--:B-1----:R-:W-:Y:S01]  /*24c0*/  IADD3 R112, P0, R129, R24.reuse, RZ ;  /* 0x0000001881707210 */ /* 0x082fe20007f1e0ff */
[C---:B------:R-:W-:Y:S01]  /*24d0*/  IMAD R145, R30.reuse, 0x2, R143 ;  /* 0x000000021e917824 */ /* 0x040fe200078e028f */
[----:B------:R-:W-:Y:S01]  /*24e0*/  IADD3 R110, P1, R125, R24, RZ ;  /* 0x000000187d6e7210 */ /* 0x000fe20007f3e0ff */
[----:B------:R0:W4:Y:S01]  /*24f0*/  LDG.E.U8 R114, desc[UR4][R94.64] ;  /* 0x000000045e727981 */ /* 0x000122000c1e1100 */
[-C--:B------:R-:W-:Y:S01]  /*2500*/  LEA.HI.X.SX32 R113, R129, R4.reuse, 0x1, P0 ;  /* 0x0000000481717211 */ /* 0x080fe200000f0eff */
[----:B------:R-:W-:Y:S01]  /*2510*/  IMAD R147, R30, 0x2, R145 ;  /* 0x000000021e937824 */ /* 0x000fe200078e0291 */
[----:B------:R-:W-:-:S04]  /*2520*/  LEA.HI.X.SX32 R111, R125, R4, 0x1, P1 ;  /* 0x000000047d6f7211 */ /* 0x000fc800008f0eff */
[----:B------:R-:W4:Y:S01]  /*2530*/  LDG.E.U8 R113, desc[UR4][R112.64] ;  /* 0x0000000470717981 */ /* 0x000f22000c1e1100 */
[----:B0-----:R-:W-:-:S03]  /*2540*/  IADD3 R94, P0, R133, R24, RZ ;  /* 0x00000018855e7210 */ /* 0x001fc60007f1e0ff */
[----:B------:R0:W4:Y:S01]  /*2550*/  LDG.E.U8 R115, desc[UR4][R110.64] ;  /* 0x000000046e737981 */ /* 0x000122000c1e1100 */
[----:B------:R-:W-:Y:S01]  /*2560*/  LEA.HI.X.SX32 R95, R133, R4, 0x1, P0 ;  /* 0x00000004855f7211 */ /* 0x000fe200000f0eff */
[----:B------:R-:W-:Y:S01]  /*2570*/  IMAD R133, R30, 0x2, R147 ;  /* 0x000000021e857824 */ /* 0x000fe200078e0293 */
[----:B------:R-:W-:-:S03]  /*2580*/  IADD3 R126, P0, R135, R24, RZ ;  /* 0x00000018877e7210 */ /* 0x000fc60007f1e0ff */
[C---:B------:R-:W-:Y:S01]  /*2590*/  IMAD R149, R30.reuse, 0x4, R133 ;  /* 0x000000041e957824 */ /* 0x040fe200078e0285 */
[----:B0-----:R-:W-:Y:S02]  /*25a0*/  IADD3 R110, P1, R93, R24, RZ ;  /* 0x000000185d6e7210 */ /* 0x001fe40007f3e0ff */
[-C--:B------:R-:W-:Y:S02]  /*25b0*/  LEA.HI.X.SX32 R127, R135, R4.reuse, 0x1, P0 ;  /* 0x00000004877f7211 */ /* 0x080fe400000f0eff */
[----:B------:R-:W-:Y:S01]  /*25c0*/  LEA.HI.X.SX32 R111, R93, R4, 0x1, P1 ;  /* 0x000000045d6f7211 */ /* 0x000fe200008f0eff */
[----:B------:R-:W-:Y:S01]  /*25d0*/  IMAD R135, R30, 0x2, R149 ;  /* 0x000000021e877824 */ /* 0x000fe200078e0295 */
[----:B------:R-:W-:-:S03]  /*25e0*/  IADD3 R124, P1, R137, R24, RZ ;  /* 0x00000018897c7210 */ /* 0x000fc60007f3e0ff */
[----:B------:R-:W4:Y:S01]  /*25f0*/  LDG.E.U8 R112, desc[UR4][R110.64] ;  /* 0x000000046e707981 */ /* 0x000f22000c1e1100 */
[----:B------:R-:W-:Y:S01]  /*2600*/  LEA.HI.X.SX32 R125, R137, R4, 0x1, P1 ;  /* 0x00000004897d7211 */ /* 0x000fe200008f0eff */
[----:B------:R-:W-:-:S04]  /*2610*/  IMAD R137, R30, 0x2, R135 ;  /* 0x000000021e897824 */ /* 0x000fc800078e0287 */
[----:B------:R-:W-:-:S04]  /*2620*/  IMAD R151, R30, 0x2, R137 ;  /* 0x000000021e977824 */ /* 0x000fc800078e0289 */
[C---:B------:R-:W-:Y:S01]  /*2630*/  IMAD R153, R30.reuse, 0x2, R151 ;  /* 0x000000021e997824 */ /* 0x040fe200078e0297 */
[----:B------:R0:W4:Y:S03]  /*2640*/  LDG.E.U8 R111, desc[UR4][R94.64] ;  /* 0x000000045e6f7981 */ /* 0x000126000c1e1100 */
[C---:B------:R-:W-:Y:S01]  /*2650*/  IMAD R155, R30.reuse, 0x2, R153 ;  /* 0x000000021e9b7824 */ /* 0x040fe200078e0299 */
[----:B------:R-:W4:Y:S03]  /*2660*/  LDG.E.U8 R110, desc[UR4][R126.64] ;  /* 0x000000047e6e7981 */ /* 0x000f26000c1e1100 */
[----:B------:R-:W-:Y:S01]  /*2670*/  IMAD R157, R30, 0x2, R155 ;  /* 0x000000021e9d7824 */ /* 0x000fe200078e029b */
[----:B0-----:R-:W-:-:S03]  /*2680*/  IADD3 R94, P0, R109, R24, RZ ;  /* 0x000000186d5e7210 */ /* 0x001fc60007f1e0ff */
[C---:B------:R-:W-:Y:S01]  /*2690*/  IMAD R159, R30.reuse, 0x4, R157 ;  /* 0x000000041e9f7824 */ /* 0x040fe200078e029d */
[----:B------:R-:W-:Y:S02]  /*26a0*/  LEA.HI.X.SX32 R95, R109, R4, 0x1, P0 ;  /* 0x000000046d5f7211 */ /* 0x000fe400000f0eff */
[----:B------:R0:W4:Y:S01]  /*26b0*/  LDG.E.U8 R109, desc[UR4][R124.64] ;  /* 0x000000047c6d7981 */ /* 0x000122000c1e1100 */
[C---:B------:R-:W-:Y:S01]  /*26c0*/  IADD3 R128, P0, R139.reuse, R24, RZ ;  /* 0x000000188b807210 */ /* 0x040fe20007f1e0ff */
[C---:B------:R-:W-:Y:S02]  /*26d0*/  IMAD R161, R30.reuse, 0x2, R159 ;  /* 0x000000021ea17824 */ /* 0x040fe400078e029f */
[----:B------:R-:W4:Y:S01]  /*26e0*/  LDG.E.U8 R95, desc[UR4][R94.64] ;  /* 0x000000045e5f7981 */ /* 0x000f22000c1e1100 */
[----:B------:R-:W-:Y:S02]  /*26f0*/  LEA.HI.X.SX32 R129, R139, R4, 0x1, P0 ;  /* 0x000000048b817211 */ /* 0x000fe400000f0eff */
[-C--:B0-----:R-:W-:Y:S01]  /*2700*/  IADD3 R124, P1, R141, R24.reuse, RZ ;  /* 0x000000188d7c7210 */ /* 0x081fe20007f3e0ff */
[----:B------:R-:W-:Y:S01]  /*2710*/  IMAD R163, R30, 0x2, R161 ;  /* 0x000000021ea37824 */ /* 0x000fe200078e02a1 */
[----:B------:R-:W-:-:S02]  /*2720*/  IADD3 R126, P0, R143, R24, RZ ;  /* 0x000000188f7e7210 */ /* 0x000fc40007f1e0ff */
[-C--:B------:R-:W-:Y:S01]  /*2730*/  LEA.HI.X.SX32 R125, R141, R4.reuse, 0x1, P1 ;  /* 0x000000048d7d7211 */ /* 0x080fe200008f0eff */
[----:B------:R0:W4:Y:S01]  /*2740*/  LDG.E.U8 R94, desc[UR4][R128.64] ;  /* 0x00000004805e7981 */ /* 0x000122000c1e1100 */
[----:B------:R-:W-:Y:S01]  /*2750*/  LEA.HI.X.SX32 R127, R143, R4, 0x1, P0 ;  /* 0x000000048f7f7211 */ /* 0x000fe200000f0eff */
[C---:B------:R-:W-:Y:S02]  /*2760*/  IMAD R165, R30.reuse, 0x2, R163 ;  /* 0x000000021ea57824 */ /* 0x040fe400078e02a3 */
[----:B------:R1:W4:Y:S02]  /*2770*/  LDG.E.U8 R93, desc[UR4][R124.64] ;  /* 0x000000047c5d7981 */ /* 0x000324000c1e1100 */
[----:B------:R-:W-:Y:S02]  /*2780*/  IMAD R167, R30, 0x2, R165 ;  /* 0x000000021ea77824 */ /* 0x000fe400078e02a5 */
[----:B------:R5:W4:Y:S01]  /*2790*/  LDG.E.U8 R130, desc[UR4][R126.64] ;  /* 0x000000047e827981 */ /* 0x000b22000c1e1100 */
[----:B0-----:R-:W-:-:S02]  /*27a0*/  IADD3 R128, P1, R147, R24, RZ ;  /* 0x0000001893807210 */ /* 0x001fc40007f3e0ff */
[----:B-1----:R-:W-:Y:S02]  /*27b0*/  IADD3 R124, P0, R145, R24, RZ ;  /* 0x00000018917c7210 */ /* 0x002fe40007f1e0ff */
[-C--:B------:R-:W-:Y:S02]  /*27c0*/  LEA.HI.X.SX32 R129, R147, R4.reuse, 0x1, P1 ;  /* 0x0000000493817211 */ /* 0x080fe400008f0eff */
[----:B------:R-:W-:Y:S02]  /*27d0*/  LEA.HI.X.SX32 R125, R145, R4, 0x1, P0 ;  /* 0x00000004917d7211 */ /* 0x000fe400000f0eff */
[C---:B-----5:R-:W-:Y:S01]  /*27e0*/  IADD3 R126, P0, R133.reuse, R24, RZ ;  /* 0x00000018857e7210 */ /* 0x060fe20007f1e0ff */
[C---:B------:R-:W-:Y:S02]  /*27f0*/  IMAD R169, R30.reuse, 0x2, R167 ;  /* 0x000000021ea97824 */ /* 0x040fe400078e02a7 */
[----:B------:R0:W5:Y:S01]  /*2800*/  LDG.E.U8 R132, desc[UR4][R124.64] ;  /* 0x000000047c847981 */ /* 0x000162000c1e1100 */
[----:B------:R-:W-:Y:S01]  /*2810*/  LEA.HI.X.SX32 R127, R133, R4, 0x1, P0 ;  /* 0x00000004857f7211 */ /* 0x000fe200000f0eff */
[----:B------:R-:W-:-:S02]  /*2820*/  IMAD R171, R30, 0x2, R169 ;  /* 0x000000021eab7824 */ /* 0x000fc400078e02a9 */
[----:B------:R1:W5:Y:S04]  /*2830*/  LDG.E.U8 R133, desc[UR4][R128.64] ;  /* 0x0000000480857981 */ /* 0x000368000c1e1100 */
[----:B------:R3:W5:Y:S01]  /*2840*/  LDG.E.U8 R134, desc[UR4][R126.64] ;  /* 0x000000047e867981 */ /* 0x000762000c1e1100 */
[-C--:B0-----:R-:W-:Y:S02]  /*2850*/  IADD3 R124, P0, R149, R24.reuse, RZ ;  /* 0x00000018957c7210 */ /* 0x081fe40007f1e0ff */
[----:B-1----:R-:W-:-:S04]  /*2860*/  IADD3 R128, P1, R135, R24, RZ ;  /* 0x0000001887807210 */ /* 0x002fc80007f3e0ff */
[-C--:B------:R-:W-:Y:S01]  /*2870*/  LEA.HI.X.SX32 R129, R135, R4.reuse, 0x1, P1 ;  /* 0x0000000487817211 */ /* 0x080fe200008f0eff */
[C---:B------:R-:W-:Y:S01]  /*2880*/  IMAD R135, R30.reuse, 0x4, R171 ;  /* 0x000000041e877824 */ /* 0x040fe200078e02ab */
[----:B------:R-:W-:Y:S02]  /*2890*/  LEA.HI.X.SX32 R125, R149, R4, 0x1, P0 ;  /* 0x00000004957d7211 */ /* 0x000fe400000f0eff */
[C---:B---3--:R-:W-:Y:S01]  /*28a0*/  IADD3 R126, P0, R137.reuse, R24, RZ ;  /* 0x00000018897e7210 */ /* 0x048fe20007f1e0ff */
[C---:B------:R-:W-:Y:S01]  /*28b0*/  IMAD R138, R30.reuse, 0x2, R135 ;  /* 0x000000021e8a7824 */ /* 0x040fe200078e0287 */
[----:B------:R-:W3:Y:S02]  /*28c0*/  LDG.E.U8 R139, desc[UR4][R128.64] ;  /* 0x00000004808b7981 */ /* 0x000ee4000c1e1100 */
[----:B------:R-:W-:Y:S01]  /*28d0*/  LEA.HI.X.SX32 R127, R137, R4, 0x1, P0 ;  /* 0x00000004897f7211 */ /* 0x000fe200000f0eff */
[C---:B------:R-:W-:Y:S01]  /*28e0*/  IMAD R137, R30.reuse, 0x2, R138 ;  /* 0x000000021e897824 */ /* 0x040fe200078e028a */
[----:B------:R0:W3:Y:S03]  /*28f0*/  LDG.E.U8 R136, desc[UR4][R124.64] ;  /* 0x000000047c887981 */ /* 0x0000e6000c1e1100 */
[C---:B------:R-:W-:Y:S01]  /*2900*/  IMAD R140, R30.reuse, 0x2, R137 ;  /* 0x000000021e8c7824 */ /* 0x040fe200078e0289 */
[----:B------:R1:W3:Y:S03]  /*2910*/  LDG.E.U8 R141, desc[UR4][R126.64] ;  /* 0x000000047e8d7981 */ /* 0x0002e6000c1e1100 */
[----:B------:R-:W-:-:S04]  /*2920*/  IMAD R142, R30, 0x2, R140 ;  /* 0x000000021e8e7824 */ /* 0x000fc800078e028c */
[----:B------:R-:W-:Y:S01]  /*2930*/  IMAD R144, R30, 0x2, R142 ;  /* 0x000000021e907824 */ /* 0x000fe200078e028e */
[----:B0-----:R-:W-:-:S03]  /*2940*/  IADD3 R124, P0, R151, R24, RZ ;  /* 0x00000018977c7210 */ /* 0x001fc60007f1e0ff */
[----:B------:R-:W-:Y:S01]  /*2950*/  IMAD R145, R30, 0x2, R144 ;  /* 0x000000021e917824 */ /* 0x000fe200078e0290 */
[----:B------:R-:W-:-:S03]  /*2960*/  IADD3 R128, P1, R153, R24, RZ ;  /* 0x0000001899807210 */ /* 0x000fc60007f3e0ff */
[C---:B------:R-:W-:Y:S01]  /*2970*/  IMAD R147, R30.reuse, 0x4, R145 ;  /* 0x000000041e937824 */ /* 0x040fe200078e0291 */
[-C--:B------:R-:W-:Y:S02]  /*2980*/  LEA.HI.X.SX32 R125, R151, R4.reuse, 0x1, P0 ;  /* 0x00000004977d7211 */ /* 0x080fe400000f0eff */
[----:B------:R-:W-:Y:S01]  /*2990*/  LEA.HI.X.SX32 R129, R153, R4, 0x1, P1 ;  /* 0x0000000499817211 */ /* 0x000fe200008f0eff */
[C---:B------:R-:W-:Y:S01]  /*29a0*/  IMAD R149, R30.reuse, 0x2, R147 ;  /* 0x000000021e957824 */ /* 0x040fe200078e0293 */
[C---:B-1----:R-:W-:Y:S01]  /*29b0*/  IADD3 R126, P0, R155.reuse, R24, RZ ;  /* 0x000000189b7e7210 */ /* 0x042fe20007f1e0ff */
[----:B------:R0:W3:Y:S02]  /*29c0*/  LDG.E.U8 R143, desc[UR4][R124.64] ;  /* 0x000000047c8f7981 */ /* 0x0000e4000c1e1100 */
[C---:B------:R-:W-:Y:S01]  /*29d0*/  IMAD R152, R30.reuse, 0x2, R149 ;  /* 0x000000021e987824 */ /* 0x040fe200078e0295 */
[----:B------:R-:W-:Y:S01]  /*29e0*/  LEA.HI.X.SX32 R127, R155, R4, 0x1, P0 ;  /* 0x000000049b7f7211 */ /* 0x000fe200000f0eff */
[----:B------:R1:W3:Y:S02]  /*29f0*/  LDG.E.U8 R146, desc[UR4][R128.64] ;  /* 0x0000000480927981 */ /* 0x0002e4000c1e1100 */
[----:B------:R-:W-:-:S02]  /*2a00*/  IMAD R151, R30, 0x2, R152 ;  /* 0x000000021e977824 */ /* 0x000fc400078e0298 */
[----:B------:R1:W3:Y:S01]  /*2a10*/  LDG.E.U8 R148, desc[UR4][R126.64] ;  /* 0x000000047e947981 */ /* 0x0002e2000c1e1100 */
[-C--:B0-----:R-:W-:Y:S02]  /*2a20*/  IADD3 R124, P0, R157, R24.reuse, RZ ;  /* 0x000000189d7c7210 */ /* 0x081fe40007f1e0ff */
[----:B-1----:R-:W-:Y:S02]  /*2a30*/  IADD3 R128, P1, R159, R24, RZ ;  /* 0x000000189f807210 */ /* 0x002fe40007f3e0ff */
[-C--:B------:R-:W-:Y:S02]  /*2a40*/  LEA.HI.X.SX32 R125, R157, R4.reuse, 0x1, P0 ;  /* 0x000000049d7d7211 */ /* 0x080fe400000f0eff */
[----:B------:R-:W-:Y:S02]  /*2a50*/  LEA.HI.X.SX32 R129, R159, R4, 0x1, P1 ;  /* 0x000000049f817211 */ /* 0x000fe400008f0eff */
[C---:B------:R-:W-:Y:S01]  /*2a60*/  IADD3 R126, P0, R161.reuse, R24, RZ ;  /* 0x00000018a17e7210 */ /* 0x040fe20007f1e0ff */
[----:B------:R-:W-:Y:S01]  /*2a70*/  IMAD R154, R30, 0x2, R151 ;  /* 0x000000021e9a7824 */ /* 0x000fe200078e0297 */
[----:B------:R0:W3:Y:S02]  /*2a80*/  LDG.E.U8 R150, desc[UR4][R124.64] ;  /* 0x000000047c967981 */ /* 0x0000e4000c1e1100 */
[----:B------:R-:W-:-:S02]  /*2a90*/  LEA.HI.X.SX32 R127, R161, R4, 0x1, P0 ;  /* 0x00000004a17f7211 */ /* 0x000fc400000f0eff */
[----:B------:R1:W3:Y:S01]  /*2aa0*/  LDG.E.U8 R153, desc[UR4][R128.64] ;  /* 0x0000000480997981 */ /* 0x0002e2000c1e1100 */
[----:B------:R-:W-:-:S03]  /*2ab0*/  IMAD R156, R30, 0x2, R154 ;  /* 0x000000021e9c7824 */ /* 0x000fc600078e029a */
[----:B------:R1:W3:Y:S01]  /*2ac0*/  LDG.E.U8 R155, desc[UR4][R126.64] ;  /* 0x000000047e9b7981 */ /* 0x0002e2000c1e1100 */
[-C--:B0-----:R-:W-:Y:S02]  /*2ad0*/  IADD3 R124, P0, R163, R24.reuse, RZ ;  /* 0x00000018a37c7210 */ /* 0x081fe40007f1e0ff */
[----:B-1----:R-:W-:Y:S02]  /*2ae0*/  IADD3 R128, P1, R165, R24, RZ ;  /* 0x00000018a5807210 */ /* 0x002fe40007f3e0ff */
[-C--:B------:R-:W-:Y:S02]  /*2af0*/  LEA.HI.X.SX32 R125, R163, R4.reuse, 0x1, P0 ;  /* 0x00000004a37d7211 */ /* 0x080fe400000f0eff */
[----:B------:R-:W-:Y:S01]  /*2b00*/  LEA.HI.X.SX32 R129, R165, R4, 0x1, P1 ;  /* 0x00000004a5817211 */ /* 0x000fe200008f0eff */
[C---:B------:R-:W-:Y:S01]  /*2b10*/  IMAD R159, R30.reuse, 0x2, R156 ;  /* 0x000000021e9f7824 */ /* 0x040fe200078e029c */
[C---:B------:R-:W-:Y:S01]  /*2b20*/  IADD3 R126, P0, R167.reuse, R24, RZ ;  /* 0x00000018a77e7210 */ /* 0x040fe20007f1e0ff */
[----:B------:R-:W3:Y:S02]  /*2b30*/  LDG.E.U8 R157, desc[UR4][R124.64] ;  /* 0x000000047c9d7981 */ /* 0x000ee4000c1e1100 */
[C---:B------:R-:W-:Y:S01]  /*2b40*/  IMAD R165, R30.reuse, 0x4, R159 ;  /* 0x000000041ea57824 */ /* 0x040fe200078e029f */
[----:B------:R-:W-:Y:S01]  /*2b50*/  LEA.HI.X.SX32 R127, R167, R4, 0x1, P0 ;  /* 0x00000004a77f7211 */ /* 0x000fe200000f0eff */
[----:B------:R0:W3:Y:S02]  /*2b60*/  LDG.E.U8 R158, desc[UR4][R128.64] ;  /* 0x00000004809e7981 */ /* 0x0000e4000c1e1100 */
[----:B------:R-:W-:-:S02]  /*2b70*/  IMAD R167, R30, 0x2, R165 ;  /* 0x000000021ea77824 */ /* 0x000fc400078e02a5 */
[----:B------:R1:W3:Y:S01]  /*2b80*/  LDG.E.U8 R161, desc[UR4][R126.64] ;  /* 0x000000047ea17981 */ /* 0x0002e2000c1e1100 */
[-C--:B0-----:R-:W-:Y:S02]  /*2b90*/  IADD3 R128, P0, R169, R24.reuse, RZ ;  /* 0x00000018a9807210 */ /* 0x081fe40007f1e0ff */
[----:B------:R-:W-:Y:S02]  /*2ba0*/  IADD3 R124, P1, R171, R24, RZ ;  /* 0x00000018ab7c7210 */ /* 0x000fe40007f3e0ff */
[----:B------:R-:W-:Y:S02]  /*2bb0*/  LEA.HI.X.SX32 R129, R169, R4, 0x1, P0 ;  /* 0x00000004a9817211 */ /* 0x000fe400000f0eff */
[----:B-1----:R-:W-:Y:S01]  /*2bc0*/  IADD3 R126, P0, R165, R24, RZ ;  /* 0x00000018a57e7210 */ /* 0x002fe20007f1e0ff */
[C---:B------:R-:W-:Y:S01]  /*2bd0*/  IMAD R169, R30.reuse, 0x2, R167 ;  /* 0x000000021ea97824 */ /* 0x040fe200078e02a7 */
[-C--:B------:R-:W-:Y:S01]  /*2be0*/  LEA.HI.X.SX32 R125, R171, R4.reuse, 0x1, P1 ;  /* 0x00000004ab7d7211 */ /* 0x080fe200008f0eff */
[----:B------:R0:W3:Y:S01]  /*2bf0*/  LDG.E.U8 R163, desc[UR4][R128.64] ;  /* 0x0000000480a37981 */ /* 0x0000e2000c1e1100 */
[----:B------:R-:W-:Y:S01]  /*2c00*/  LEA.HI.X.SX32 R127, R165, R4, 0x1, P0 ;  /* 0x00000004a57f7211 */ /* 0x000fe200000f0eff */
[----:B------:R-:W-:-:S02]  /*2c10*/  IMAD R171, R30, 0x2, R169 ;  /* 0x000000021eab7824 */ /* 0x000fc400078e02a9 */
[----:B------:R1:W3:Y:S01]  /*2c20*/  LDG.E.U8 R165, desc[UR4][R124.64] ;  /* 0x000000047ca57981 */ /* 0x0002e2000c1e1100 */
[----:B0-----:R-:W-:Y:S01]  /*2c30*/  IADD3 R128, P0, R167, R24, RZ ;  /* 0x00000018a7807210 */ /* 0x001fe20007f1e0ff */
[----:B------:R-:W-:-:S03]  /*2c40*/  IMAD R173, R30, 0x2, R171 ;  /* 0x000000021ead7824 */ /* 0x000fc600078e02ab */
[----:B------:R-:W-:Y:S02]  /*2c50*/  LEA.HI.X.SX32 R129, R167, R4, 0x1, P0 ;  /* 0x00000004a7817211 */ /* 0x000fe400000f0eff */
[C---:B-1----:R-:W-:Y:S01]  /*2c60*/  IADD3 R124, P0, R169.reuse, R24, RZ ;  /* 0x00000018a97c7210 */ /* 0x042fe20007f1e0ff */
[----:B------:R0:W5:Y:S01]  /*2c70*/  LDG.E.U8 R167, desc[UR4][R126.64] ;  /* 0x000000047ea77981 */ /* 0x000162000c1e1100 */
[C---:B------:R-:W-:Y:S02]  /*2c80*/  IMAD R175, R30.reuse, 0x2, R173 ;  /* 0x000000021eaf7824 */ /* 0x040fe400078e02ad */
[----:B------:R-:W-:Y:S02]  /*2c90*/  LEA.HI.X.SX32 R125, R169, R4, 0x1, P0 ;  /* 0x00000004a97d7211 */ /* 0x000fe400000f0eff */
[----:B------:R1:W3:Y:S01]  /*2ca0*/  LDG.E.U8 R169, desc[UR4][R128.64] ;  /* 0x0000000480a97981 */ /* 0x0002e2000c1e1100 */
[-C--:B0-----:R-:W-:Y:S01]  /*2cb0*/  IADD3 R126, P1, R171, R24.reuse, RZ ;  /* 0x00000018ab7e7210 */ /* 0x081fe20007f3e0ff */
[----:B------:R-:W-:Y:S01]  /*2cc0*/  IMAD R177, R30, 0x2, R175 ;  /* 0x000000021eb17824 */ /* 0x000fe200078e02af */
[----:B-1----:R-:W-:-:S02]  /*2cd0*/  IADD3 R128, P0, R173, R24, RZ ;  /* 0x00000018ad807210 */ /* 0x002fc40007f1e0ff */
[-C--:B------:R-:W-:Y:S02]  /*2ce0*/  LEA.HI.X.SX32 R127, R171, R4.reuse, 0x1, P1 ;  /* 0x00000004ab7f7211 */ /* 0x080fe400008f0eff */
[----:B------:R0:W3:Y:S01]  /*2cf0*/  LDG.E.U8 R171, desc[UR4][R124.64] ;  /* 0x000000047cab7981 */ /* 0x0000e2000c1e1100 */
[----:B------:R-:W-:Y:S01]  /*2d00*/  LEA.HI.X.SX32 R129, R173, R4, 0x1, P0 ;  /* 0x00000004ad817211 */ /* 0x000fe200000f0eff */
[C---:B------:R-:W-:Y:S02]  /*2d10*/  IMAD R179, R30.reuse, 0x4, R177 ;  /* 0x000000041eb37824 */ /* 0x040fe400078e02b1 */
[----:B------:R1:W3:Y:S01]  /*2d20*/  LDG.E.U8 R173, desc[UR4][R126.64] ;  /* 0x000000047ead7981 */ /* 0x0002e2000c1e1100 */
[----:B0-----:R-:W-:Y:S01]  /*2d30*/  IADD3 R124, P0, R175, R24, RZ ;  /* 0x00000018af7c7210 */ /* 0x001fe20007f1e0ff */
[----:B------:R-:W-:-:S03]  /*2d40*/  IMAD R181, R30, 0x2, R179 ;  /* 0x000000021eb57824 */ /* 0x000fc600078e02b3 */
[----:B------:R-:W-:Y:S02]  /*2d50*/  LEA.HI.X.SX32 R125, R175, R4, 0x1, P0 ;  /* 0x00000004af7d7211 */ /* 0x000fe400000f0eff */
[----:B------:R0:W3:Y:S01]  /*2d60*/  LDG.E.U8 R175, desc[UR4][R128.64] ;  /* 0x0000000480af7981 */ /* 0x0000e2000c1e1100 */
[-C--:B-1----:R-:W-:Y:S01]  /*2d70*/  IADD3 R126, P1, R179, R24.reuse, RZ ;  /* 0x00000018b37e7210 */ /* 0x082fe20007f3e0ff */
[----:B------:R-:W-:Y:S01]  /*2d80*/  IMAD R183, R30, 0x2, R181 ;  /* 0x000000021eb77824 */ /* 0x000fe200078e02b5 */
[----:B0-----:R-:W-:-:S04]  /*2d90*/  IADD3 R128, P0, R177, R24, RZ ;  /* 0x00000018b1807210 */ /* 0x001fc80007f1e0ff */
        /* <DEDUP_REMOVED lines=8> */
[C---:B-1----:R-:W-:Y:S01]  /*2e20*/  IADD3 R128, P0, R183.reuse, R24, RZ ;  /* 0x00000018b7807210 */ /* 0x042fe20007f1e0ff */
[----:B------:R0:W3:Y:S01]  /*2e30*/  LDG.E.U8 R181, desc[UR4][R126.64] ;  /* 0x000000047eb57981 */ /* 0x0000e2000c1e1100 */
[C---:B------:R-:W-:Y:S02]  /*2e40*/  IMAD R189, R30.reuse, 0x2, R187 ;  /* 0x000000021ebd7824 */ /* 0x040fe400078e02bb */
[----:B------:R-:W-:Y:S02]  /*2e50*/  LEA.HI.X.SX32 R129, R183, R4, 0x1, P0 ;  /* 0x00000004b7817211 */ /* 0x000fe400000f0eff */
[----:B------:R1:W3:Y:S01]  /*2e60*/  LDG.E.U8 R183, desc[UR4][R124.64] ;  /* 0x000000047cb77981 */ /* 0x0002e2000c1e1100 */
[----:B0-----:R-:W-:Y:S01]  /*2e70*/  IADD3 R126, P0, R185, R24, RZ ;  /* 0x00000018b97e7210 */ /* 0x001fe20007f1e0ff */
[----:B------:R-:W-:-:S03]  /*2e80*/  IMAD R191, R30, 0x2, R189 ;  /* 0x000000021ebf7824 */ /* 0x000fc600078e02bd */
[----:B------:R-:W-:Y:S02]  /*2e90*/  LEA.HI.X.SX32 R127, R185, R4, 0x1, P0 ;  /* 0x00000004b97f7211 */ /* 0x000fe400000f0eff */
[C---:B-1----:R-:W-:Y:S01]  /*2ea0*/  IADD3 R124, P1, R187.reuse, R24, RZ ;  /* 0x00000018bb7c7210 */ /* 0x042fe20007f3e0ff */
[----:B------:R0:W3:Y:S01]  /*2eb0*/  LDG.E.U8 R185, desc[UR4][R128.64] ;  /* 0x0000000480b97981 */ /* 0x0000e2000c1e1100 */
[----:B------:R-:W-:Y:S02]  /*2ec0*/  IMAD R193, R30, 0x4, R191 ;  /* 0x000000041ec17824 */ /* 0x000fe400078e02bf */
[----:B------:R-:W-:Y:S02]  /*2ed0*/  LEA.HI.X.SX32 R125, R187, R4, 0x1, P1 ;  /* 0x00000004bb7d7211 */ /* 0x000fe400008f0eff */
[----:B------:R1:W3:Y:S01]  /*2ee0*/  LDG.E.U8 R187, desc[UR4][R126.64] ;  /* 0x000000047ebb7981 */ /* 0x0002e2000c1e1100 */
[----:B0-----:R-:W-:-:S04]  /*2ef0*/  IADD3 R128, P0, R189, R24, RZ ;  /* 0x00000018bd807210 */ /* 0x001fc80007f1e0ff */
[----:B------:R-:W-:Y:S02]  /*2f00*/  LEA.HI.X.SX32 R129, R189, R4, 0x1, P0 ;  /* 0x00000004bd817211 */ /* 0x000fe400000f0eff */
[C---:B-1----:R-:W-:Y:S01]  /*2f10*/  IADD3 R126, P0, R191.reuse, R24, RZ ;  /* 0x00000018bf7e7210 */ /* 0x042fe20007f1e0ff */
[C---:B------:R-:W-:Y:S01]  /*2f20*/  IMAD R195, R30.reuse, 0x2, R193 ;  /* 0x000000021ec37824 */ /* 0x040fe200078e02c1 */
[----:B------:R-:W3:Y:S02]  /*2f30*/  LDG.E.U8 R189, desc[UR4][R124.64] ;  /* 0x000000047cbd7981 */ /* 0x000ee4000c1e1100 */
[----:B------:R-:W-:Y:S02]  /*2f40*/  LEA.HI.X.SX32 R127, R191, R4, 0x1, P0 ;  /* 0x00000004bf7f7211 */ /* 0x000fe400000f0eff */
[----:B------:R0:W3:Y:S01]  /*2f50*/  LDG.E.U8 R191, desc[UR4][R128.64] ;  /* 0x0000000480bf7981 */ /* 0x0000e2000c1e1100 */
[----:B------:R-:W-:Y:S01]  /*2f60*/  IMAD R197, R30, 0x2, R195 ;  /* 0x000000021ec57824 */ /* 0x000fe200078e02c3 */
[----:B0-----:R-:W-:-:S03]  /*2f70*/  IADD3 R128, P0, R193, R24, RZ ;  /* 0x00000018c1807210 */ /* 0x001fc60007f1e0ff */
[C---:B------:R-:W-:Y:S01]  /*2f80*/  IMAD R199, R30.reuse, 0x2, R197 ;  /* 0x000000021ec77824 */ /* 0x040fe200078e02c5 */
[----:B------:R-:W-:Y:S02]  /*2f90*/  IADD3 R124, P1, R195, R24, RZ ;  /* 0x00000018c37c7210 */ /* 0x000fe40007f3e0ff */
[-C--:B------:R-:W-:Y:S02]  /*2fa0*/  LEA.HI.X.SX32 R129, R193, R4.reuse, 0x1, P0 ;  /* 0x00000004c1817211 */ /* 0x080fe400000f0eff */
[----:B------:R0:W3:Y:S01]  /*2fb0*/  LDG.E.U8 R193, desc[UR4][R126.64] ;  /* 0x000000047ec17981 */ /* 0x0000e2000c1e1100 */
[----:B------:R-:W-:Y:S01]  /*2fc0*/  LEA.HI.X.SX32 R125, R195, R4, 0x1, P1 ;  /* 0x00000004c37d7211 */ /* 0x000fe200008f0eff */
[----:B------:R-:W-:Y:S02]  /*2fd0*/  IMAD R201, R30, 0x2, R199 ;  /* 0x000000021ec97824 */ /* 0x000fe400078e02c7 */
        /* <DEDUP_REMOVED lines=52> */
[----:B------:R0:W3:Y:S03]  /*3320*/  LDG.E.U8 R221, desc[UR4][R124.64] ;  /* 0x000000047cdd7981 */ /* 0x0000e6000c1e1100 */
[----:B------:R-:W-:Y:S01]  /*3330*/  LEA.HI.X.SX32 R127, R237, R4, 0x1, P0 ;  /* 0x00000004ed7f7211 */ /* 0x000fe200000f0eff */
[C---:B------:R-:W-:Y:S01]  /*3340*/  IMAD R237, R30.reuse, 0x2, R239 ;  /* 0x000000021eed7824 */ /* 0x040fe200078e02ef */
[----:B------:R1:W3:Y:S03]  /*3350*/  LDG.E.U8 R224, desc[UR4][R128.64] ;  /* 0x0000000480e07981 */ /* 0x0002e6000c1e1100 */
[----:B------:R-:W-:Y:S01]  /*3360*/  IMAD R241, R30, 0x2, R237 ;  /* 0x000000021ef17824 */ /* 0x000fe200078e02ed */
[----:B------:R2:W3:Y:S01]  /*3370*/  LDG.E.U8 R226, desc[UR4][R126.64] ;  /* 0x000000047ee27981 */ /* 0x0004e2000c1e1100 */
[----:B0-----:R-:W-:-:S04]  /*3380*/  IADD3 R124, P0, R239, R24, RZ ;  /* 0x00000018ef7c7210 */ /* 0x001fc80007f1e0ff */
[----:B------:R-:W-:Y:S01]  /*3390*/  LEA.HI.X.SX32 R125, R239, R4, 0x1, P0 ;  /* 0x00000004ef7d7211 */ /* 0x000fe200000f0eff */
[----:B------:R-:W-:Y:S01]  /*33a0*/  IMAD R239, R30, 0x2, R241 ;  /* 0x000000021eef7824 */ /* 0x000fe200078e02f1 */
[-C--:B-1----:R-:W-:Y:S02]  /*33b0*/  IADD3 R128, P1, R237, R24.reuse, RZ ;  /* 0x00000018ed807210 */ /* 0x082fe40007f3e0ff */
[----:B--2---:R-:W-:Y:S01]  /*33c0*/  IADD3 R126, P0, R241, R24, RZ ;  /* 0x00000018f17e7210 */ /* 0x004fe20007f1e0ff */
[----:B------:R0:W2:Y:S01]  /*33d0*/  LDG.E.U8 R228, desc[UR4][R124.64] ;  /* 0x000000047ce47981 */ /* 0x0000a2000c1e1100 */
[-C--:B------:R-:W-:Y:S02]  /*33e0*/  LEA.HI.X.SX32 R129, R237, R4.reuse, 0x1, P1 ;  /* 0x00000004ed817211 */ /* 0x080fe400008f0eff */
[----:B------:R-:W-:Y:S01]  /*33f0*/  LEA.HI.X.SX32 R127, R241, R4, 0x1, P0 ;  /* 0x00000004f17f7211 */ /* 0x000fe200000f0eff */
[----:B------:R-:W1:Y:S02]  /*3400*/  LDC R237, c[0x0][0x248] ;  /* 0x00009200ffed7b82 */ /* 0x000e640000000800 */
[----:B------:R4:W2:Y:S01]  /*3410*/  LDG.E.U8 R230, desc[UR4][R128.64] ;  /* 0x0000000480e67981 */ /* 0x0008a2000c1e1100 */
[----:B0-----:R-:W-:-:S03]  /*3420*/  IADD3 R124, P0, R239, R24, RZ ;  /* 0x00000018ef7c7210 */ /* 0x001fc60007f1e0ff */
[----:B------:R0:W2:Y:S02]  /*3430*/  LDG.E.U8 R232, desc[UR4][R126.64] ;  /* 0x000000047ee87981 */ /* 0x0000a4000c1e1100 */
[----:B------:R-:W5:Y:S01]  /*3440*/  LDC R241, c[0x0][0x248] ;  /* 0x00009200fff17b82 */ /* 0x000f620000000800 */
[----:B------:R-:W-:Y:S01]  /*3450*/  LEA.HI.X.SX32 R125, R239, R4, 0x1, P0 ;  /* 0x00000004ef7d7211 */ /* 0x000fe200000f0eff */
[----:B------:R-:W-:-:S04]  /*3460*/  IMAD R239, R30, 0x2, R239 ;  /* 0x000000021eef7824 */ /* 0x000fc800078e02ef */
[C---:B------:R-:W-:Y:S01]  /*3470*/  IMAD R245, R30.reuse, 0x4, R239 ;  /* 0x000000041ef57824 */ /* 0x040fe200078e02ef */
[C---:B----4-:R-:W-:Y:S01]  /*3480*/  IADD3 R128, P0, R239.reuse, R24, RZ ;  /* 0x00000018ef807210 */ /* 0x050fe20007f1e0ff */
[----:B------:R4:W2:Y:S02]  /*3490*/  LDG.E.U8 R234, desc[UR4][R124.64] ;  /* 0x000000047cea7981 */ /* 0x0008a4000c1e1100 */
[----:B------:R-:W-:Y:S01]  /*34a0*/  IMAD R247, R30, 0x2, R245 ;  /* 0x000000021ef77824 */ /* 0x000fe200078e02f5 */
[----:B------:R-:W-:-:S03]  /*34b0*/  LEA.HI.X.SX32 R129, R239, R4, 0x1, P0 ;  /* 0x00000004ef817211 */ /* 0x000fc600000f0eff */
[----:B------:R-:W-:Y:S01]  /*34c0*/  IMAD R239, R236, 0x2, R247 ;  /* 0x00000002ecef7824 */ /* 0x000fe200078e02f7 */
[-C--:B0-----:R-:W-:Y:S01]  /*34d0*/  IADD3 R126, P0, R247, R24.reuse, RZ ;  /* 0x00000018f77e7210 */ /* 0x081fe20007f1e0ff */
[----:B------:R0:W2:Y:S01]  /*34e0*/  LDG.E.U8 R236, desc[UR4][R128.64] ;  /* 0x0000000480ec7981 */ /* 0x0000a2000c1e1100 */
[----:B----4-:R-:W-:Y:S02]  /*34f0*/  IADD3 R124, P1, R245, R24, RZ ;  /* 0x00000018f57c7210 */ /* 0x010fe40007f3e0ff */
[-C--:B------:R-:W-:Y:S02]  /*3500*/  LEA.HI.X.SX32 R127, R247, R4.reuse, 0x1, P0 ;  /* 0x00000004f77f7211 */ /* 0x080fe400000f0eff */
[----:B------:R-:W-:Y:S01]  /*3510*/  LEA.HI.X.SX32 R125, R245, R4, 0x1, P1 ;  /* 0x00000004f57d7211 */ /* 0x000fe200008f0eff */
[----:B-1----:R-:W-:Y:S01]  /*3520*/  IMAD R245, R237, 0x2, R239 ;  /* 0x00000002edf57824 */ /* 0x002fe200078e02ef */
[----:B0-----:R-:W-:-:S03]  /*3530*/  IADD3 R128, P0, R239, R24, RZ ;  /* 0x00000018ef807210 */ /* 0x001fc60007f1e0ff */
[----:B------:R0:W4:Y:S01]  /*3540*/  LDG.E.U8 R237, desc[UR4][R124.64] ;  /* 0x000000047ced7981 */ /* 0x000122000c1e1100 */
[----:B------:R-:W-:Y:S01]  /*3550*/  IMAD R247, R240, 0x2, R245 ;  /* 0x00000002f0f77824 */ /* 0x000fe200078e02f5 */
[----:B------:R-:W-:Y:S02]  /*3560*/  LEA.HI.X.SX32 R129, R239, R4, 0x1, P0 ;  /* 0x00000004ef817211 */ /* 0x000fe400000f0eff */
[----:B------:R-:W4:Y:S04]  /*3570*/  LDG.E.U8 R239, desc[UR4][R126.64] ;  /* 0x000000047eef7981 */ /* 0x000f28000c1e1100 */
[----:B------:R1:W4:Y:S01]  /*3580*/  LDG.E.U8 R240, desc[UR4][R128.64] ;  /* 0x0000000480f07981 */ /* 0x000322000c1e1100 */
[----:B0-----:R-:W-:-:S04]  /*3590*/  IADD3 R124, P0, R245, R24, RZ ;  /* 0x00000018f57c7210 */ /* 0x001fc80007f1e0ff */
[----:B------:R-:W-:Y:S01]  /*35a0*/  LEA.HI.X.SX32 R125, R245, R4, 0x1, P0 ;  /* 0x00000004f57d7211 */ /* 0x000fe200000f0eff */
[----:B-----5:R-:W-:Y:S01]  /*35b0*/  IMAD R245, R241, 0x2, R247 ;  /* 0x00000002f1f57824 */ /* 0x020fe200078e02f7 */
[----:B-1----:R-:W-:-:S03]  /*35c0*/  IADD3 R128, P0, R247, R24, RZ ;  /* 0x00000018f7807210 */ /* 0x002fc60007f1e0ff */
[----:B------:R-:W-:Y:S01]  /*35d0*/  IMAD R242, R242, 0x2, R245 ;  /* 0x00000002f2f27824 */ /* 0x000fe200078e02f5 */
[----:B------:R-:W-:Y:S01]  /*35e0*/  LEA.HI R244, R252, 0x1de, RZ, 0x1a ;  /* 0x000001defcf47811 */ /* 0x000fe200078fd0ff */
[----:B------:R0:W5:Y:S01]  /*35f0*/  LDG.E.U8 R241, desc[UR4][R124.64] ;  /* 0x000000047cf17981 */ /* 0x000162000c1e1100 */
[----:B------:R-:W-:Y:S02]  /*3600*/  LEA.HI.X.SX32 R129, R247, R4, 0x1, P0 ;  /* 0x00000004f7817211 */ /* 0x000fe400000f0eff */
[C---:B------:R-:W-:Y:S01]  /*3610*/  IADD3 R126, P0, R245.reuse, R24, RZ ;  /* 0x00000018f57e7210 */ /* 0x040fe20007f1e0ff */
[----:B------:R-:W-:Y:S01]  /*3620*/  IMAD R249, R244, R243, RZ ;  /* 0x000000f3f4f97224 */ /* 0x000fe200078e02ff */
[----:B------:R-:W-:Y:S01]  /*3630*/  LEA.HI R247, R252, 0x6e, RZ, 0x1a ;  /* 0x0000006efcf77811 */ /* 0x000fe200078fd0ff */
[----:B------:R1:W5:Y:S01]  /*3640*/  LDG.E.U8 R243, desc[UR4][R128.64] ;  /* 0x0000000480f37981 */ /* 0x000362000c1e1100 */
[----:B------:R-:W-:Y:S02]  /*3650*/  LEA.HI.X.SX32 R127, R245, R4, 0x1, P0 ;  /* 0x00000004f57f7211 */ /* 0x000fe400000f0eff */
[----:B0-----:R-:W-:Y:S01]  /*3660*/  IADD3 R124, P0, R242, R24, RZ ;  /* 0x00000018f27c7210 */ /* 0x001fe20007f1e0ff */
[----:B------:R-:W-:-:S02]  /*3670*/  IMAD R247, R247, R30, RZ ;  /* 0x0000001ef7f77224 */ /* 0x000fc400078e02ff */
[----:B------:R0:W5:Y:S01]  /*3680*/  LDG.E.U8 R244, desc[UR4][R126.64] ;  /* 0x000000047ef47981 */ /* 0x000162000c1e1100 */
[----:B------:R-:W-:Y:S02]  /*3690*/  LEA.HI.X.SX32 R125, R242, R4, 0x1, P0 ;  /* 0x00000004f27d7211 */ /* 0x000fe400000f0eff */
[----:B-1----:R-:W-:-:S03]  /*36a0*/  IADD3 R128, P1, R249, R24, RZ ;  /* 0x00000018f9807210 */ /* 0x002fc60007f3e0ff */
[----:B------:R1:W5:Y:S01]  /*36b0*/  LDG.E.U8 R245, desc[UR4][R124.64] ;  /* 0x000000047cf57981 */ /* 0x000362000c1e1100 */
[----:B------:R-:W-:Y:S02]  /*36c0*/  LEA.HI.X.SX32 R129, R249, R4, 0x1, P1 ;  /* 0x00000004f9817211 */ /* 0x000fe400008f0eff */
[----:B0-----:R-:W-:-:S03]  /*36d0*/  IADD3 R126, P1, R123, R24, RZ ;  /* 0x000000187b7e7210 */ /* 0x001fc60007f3e0ff */
[----:B------:R0:W5:Y:S01]  /*36e0*/  LDG.E.U8 R246, desc[UR4][R128.64] ;  /* 0x0000000480f67981 */ /* 0x000162000c1e1100 */
[----:B-1----:R-:W-:-:S04]  /*36f0*/  IADD3 R124, P0, R131, R24, RZ ;  /* 0x00000018837c7210 */ /* 0x002fc80007f1e0ff */
[----:B------:R-:W-:Y:S02]  /*3700*/  LEA.HI.X.SX32 R125, R131, R4, 0x1, P0 ;  /* 0x00000004837d7211 */ /* 0x000fe400000f0eff */
[----:B0-----:R-:W-:Y:S02]  /*3710*/  IADD3 R128, P0, R247, R24, RZ ;  /* 0x00000018f7807210 */ /* 0x001fe40007f1e0ff */
[-C--:B------:R-:W-:Y:S02]  /*3720*/  LEA.HI.X.SX32 R127, R123, R4.reuse, 0x1, P1 ;  /* 0x000000047b7f7211 */ /* 0x080fe400008f0eff */
[----:B------:R-:W-:Y:S01]  /*3730*/  LEA.HI.X.SX32 R129, R247, R4, 0x1, P0 ;  /* 0x00000004f7817211 */ /* 0x000fe200000f0eff */
[----:B------:R0:W5:Y:S04]  /*3740*/  LDG.E.U8 R123, desc[UR4][R124.64] ;  /* 0x000000047c7b7981 */ /* 0x000168000c1e1100 */
[----:B------:R1:W5:Y:S04]  /*3750*/  LDG.E.U8 R126, desc[UR4][R126.64] ;  /* 0x000000047e7e7981 */ /* 0x000368000c1e1100 */
[----:B------:R1:W5:Y:S01]  /*3760*/  LDG.E.U8 R131, desc[UR4][R128.64] ;  /* 0x0000000480837981 */ /* 0x000362000c1e1100 */
[----:B------:R-:W0:Y:S01]  /*3770*/  S2R R249, SR_CgaCtaId ;  /* 0x0000000000f97919 */ /* 0x000e220000008800 */
[----:B------:R-:W-:Y:S01]  /*3780*/  LOP3.LUT R247, R252, 0x7, RZ, 0xc0, !PT ;  /* 0x00000007fcf77812 */ /* 0x000fe200078ec0ff */
[----:B------:R-:W-:-:S04]  /*3790*/  IMAD.SHL.U32 R238, R238, 0x80, RZ ;  /* 0x00000080eeee7824 */ /* 0x000fc800078e00ff */
[----:B------:R-:W-:-:S05]  /*37a0*/  IMAD.SHL.U32 R247, R247, 0x10, RZ ;  /* 0x00000010f7f77824 */ /* 0x000fca00078e00ff */
[----:B------:R-:W-:Y:S02]  /*37b0*/  LOP3.LUT R247, R247, R222, R238, 0xfe, !PT ;  /* 0x000000def7f77212 */ /* 0x000fe400078efeee */
[----:B------:R-:W-:Y:S01]  /*37c0*/  MOV R222, 0x400 ;  /* 0x0000040000de7802 */ /* 0x000fe20000000f00 */
[----:B------:R-:W5:Y:S03]  /*37d0*/  LDC R238, c[0x0][0x280] ;  /* 0x0000a000ffee7b82 */ /* 0x000f660000000800 */
[----:B0-----:R-:W-:-:S05]  /*37e0*/  LEA R222, R249, R222, 0x18 ;  /* 0x000000def9de7211 */ /* 0x001fca00078ec0ff */
[----:B------:R-:W-:-:S05]  /*37f0*/  IMAD.IADD R124, R222, 0x1, R247 ;  /* 0x00000001de7c7824 */ /* 0x000fca00078e02f7 */
[----:B------:R0:W-:Y:S02]  /*3800*/  STS.U8 [R124+0x12000], R11 ;  /* 0x0120000b7c007388 */ /* 0x0001e40000000000 */
[C---:B0-----:R-:W-:Y:S02]  /*3810*/  LOP3.LUT R11, R247.reuse, 0x10, RZ, 0x3c, !PT ;  /* 0x00000010f70b7812 */ /* 0x041fe400078e3cff */
[----:B------:R-:W-:Y:S03]  /*3820*/  STS.U8 [R124+0x10000], R235 ;  /* 0x010000eb7c007388 */ /* 0x000fe60000000000 */
[----:B------:R-:W-:Y:S01]  /*3830*/  IMAD.IADD R11, R222, 0x1, R11 ;  /* 0x00000001de0b7824 */ /* 0x000fe200078e020b */
[----:B------:R-:W-:Y:S04]  /*3840*/  STS.U8 [R124+0x10002], R233 ;  /* 0x010002e97c007388 */ /* 0x000fe80000000000 */
        /* <DEDUP_REMOVED lines=19> */
[----:B---3--:R-:W-:Y:S04]  /*3980*/  STS.U8 [R124+0x16002], R169 ;  /* 0x016002a97c007388 */ /* 0x008fe80000000000 */
        /* <DEDUP_REMOVED lines=9> */
[----:B------:R0:W-:Y:S04]  /*3a20*/  STS.U8 [R11+0x12006], R7 ;  /* 0x012006070b007388 */ /* 0x0001e80000000000 */
[----:B------:R3:W-:Y:S01]  /*3a30*/  STS.U8 [R11+0x12004], R9 ;  /* 0x012004090b007388 */ /* 0x0007e20000000000 */
[----:B0-----:R-:W-:-:S02]  /*3a40*/  LOP3.LUT R7, R247, 0x20, RZ, 0x3c, !PT ;  /* 0x00000020f7077812 */ /* 0x001fc400078e3cff */
[----:B---3--:R-:W-:-:S03]  /*3a50*/  LOP3.LUT R9, R247, 0x30, RZ, 0x3c, !PT ;  /* 0x00000030f7097812 */ /* 0x008fc600078e3cff */
[C---:B------:R-:W-:Y:S01]  /*3a60*/  IMAD.IADD R7, R222.reuse, 0x1, R7 ;  /* 0x00000001de077824 */ /* 0x040fe200078e0207 */
[----:B------:R-:W-:Y:S01]  /*3a70*/  STS.U8 [R11+0x10000], R218 ;  /* 0x010000da0b007388 */ /* 0x000fe20000000000 */
[----:B------:R-:W-:-:S03]  /*3a80*/  IMAD.IADD R9, R222, 0x1, R9 ;  /* 0x00000001de097824 */ /* 0x000fc600078e0209 */
[----:B------:R-:W-:Y:S01]  /*3a90*/  STS.U8 [R11+0x10002], R216 ;  /* 0x010002d80b007388 */ /* 0x000fe20000000000 */
[----:B-1----:R-:W-:-:S03]  /*3aa0*/  LEA.HI R127, R252, 0x16e, RZ, 0x1a ;  /* 0x0000016efc7f7811 */ /* 0x002fc600078fd0ff */
[----:B------:R-:W-:Y:S01]  /*3ab0*/  STS.U8 [R11+0x10004], R214 ;  /* 0x010004d60b007388 */ /* 0x000fe20000000000 */
[----:B------:R-:W-:-:S03]  /*3ac0*/  LEA.HI R249, R252, 0x7e, RZ, 0x1a ;  /* 0x0000007efcf97811 */ /* 0x000fc600078fd0ff */
[----:B------:R-:W-:Y:S01]  /*3ad0*/  STS.U8 [R11+0x10006], R212 ;  /* 0x010006d40b007388 */ /* 0x000fe20000000000 */
[----:B------:R-:W-:-:S03]  /*3ae0*/  LEA.HI R251, R252, 0xee, RZ, 0x1a ;  /* 0x000000eefcfb7811 */ /* 0x000fc600078fd0ff */
[----:B------:R-:W-:Y:S01]  /*3af0*/  STS.U8 [R11+0x10008], R210 ;  /* 0x010008d20b007388 */ /* 0x000fe20000000000 */
[----:B------:R-:W-:-:S03]  /*3b00*/  LEA.HI R129, R252, 0xfe, RZ, 0x1a ;  /* 0x000000fefc817811 */ /* 0x000fc600078fd0ff */
[----:B------:R-:W-:Y:S01]  /*3b10*/  STS.U8 [R11+0x1000a], R208 ;  /* 0x01000ad00b007388 */ /* 0x000fe20000000000 */
[----:B------:R-:W-:-:S03]  /*3b20*/  LEA.HI R128, R252, 0x17e, RZ, 0x1a ;  /* 0x0000017efc807811 */ /* 0x000fc600078fd0ff */
        /* <DEDUP_REMOVED lines=23> */
[----:B------:R1:W-:Y:S04]  /*3ca0*/  STS.U8 [R11+0x1600c], R193 ;  /* 0x01600cc10b007388 */ /* 0x0003e80000000000 */
[----:B------:R-:W-:Y:S04]  /*3cb0*/  STS.U8 [R7+0x10000], R202 ;  /* 0x010000ca07007388 */ /* 0x000fe80000000000 */
[----:B------:R-:W-:Y:S01]  /*3cc0*/  STS.U8 [R7+0x10002], R200 ;  /* 0x010002c807007388 */ /* 0x000fe20000000000 */
[----:B------:R-:W-:-:S02]  /*3cd0*/  IMAD R233, R127, R30, RZ ;  /* 0x0000001e7fe97224 */ /* 0x000fc400078e02ff */
[-C--:B------:R-:W-:Y:S01]  /*3ce0*/  IMAD R249, R249, R30.reuse, RZ ;  /* 0x0000001ef9f97224 */ /* 0x080fe200078e02ff */
[----:B------:R-:W-:Y:S01]  /*3cf0*/  STS.U8 [R7+0x10004], R198 ;  /* 0x010004c607007388 */ /* 0x000fe20000000000 */
[-C--:B------:R-:W-:Y:S02]  /*3d00*/  IMAD R251, R251, R30.reuse, RZ ;  /* 0x0000001efbfb7224 */ /* 0x080fe400078e02ff */
[----:B------:R-:W-:Y:S01]  /*3d10*/  IMAD R129, R129, R30, RZ ;  /* 0x0000001e81817224 */ /* 0x000fe200078e02ff */
[----:B------:R-:W-:Y:S01]  /*3d20*/  STS.U8 [R7+0x10006], R196 ;  /* 0x010006c407007388 */ /* 0x000fe20000000000 */
[----:B0-----:R-:W-:Y:S01]  /*3d30*/  IADD3 R8, P0, R23, R24, RZ ;  /* 0x0000001817087210 */ /* 0x001fe20007f1e0ff */
[----:B-1----:R-:W0:Y:S02]  /*3d40*/  LDC R11, c[0x0][0x248] ;  /* 0x00009200ff0b7b82 */ /* 0x002e240000000800 */
        /* <DEDUP_REMOVED lines=28> */
[----:B------:R-:W-:Y:S04]  /*3f10*/  STS.U8 [R9+0x10000], R186 ;  /* 0x010000ba09007388 */ /* 0x000fe80000000000 */
[----:B------:R-:W-:Y:S01]  /*3f20*/  STS.U8 [R9+0x10002], R184 ;  /* 0x010002b809007388 */ /* 0x000fe20000000000 */
[----:B-1----:R-:W-:-:S03]  /*3f30*/  LOP3.LUT R7, R247, 0x40, RZ, 0x3c, !PT ;  /* 0x00000040f7077812 */ /* 0x002fc600078e3cff */
        /* <DEDUP_REMOVED lines=29> */
[----:B------:R1:W-:Y:S01]  /*4110*/  STS.U8 [R9+0x1600c], R221 ;  /* 0x01600cdd09007388 */ /* 0x0003e20000000000 */
[----:B------:R-:W-:-:S02]  /*4120*/  IMAD R127, R128, R30, RZ ;  /* 0x0000001e807f7224 */ /* 0x000fc400078e02ff */
[----:B------:R-:W-:Y:S01]  /*4130*/  IMAD.IADD R7, R222, 0x1, R7 ;  /* 0x00000001de077824 */ /* 0x000fe200078e0207 */
[----:B-1----:R-:W-:-:S05]  /*4140*/  LOP3.LUT R9, R247, 0x50, RZ, 0x3c, !PT ;  /* 0x00000050f7097812 */ /* 0x002fca00078e3cff */
[C---:B------:R-:W-:Y:S01]  /*4150*/  IMAD.IADD R30, R222.reuse, 0x1, R9 ;  /* 0x00000001de1e7824 */ /* 0x040fe200078e0209 */
[----:B------:R-:W-:Y:S01]  /*4160*/  LOP3.LUT R9, R247, 0x60, RZ, 0x3c, !PT ;  /* 0x00000060f7097812 */ /* 0x000fe200078e3cff */
[----:B------:R-:W-:Y:S04]  /*4170*/  STS.U8 [R7+0x10000], R170 ;  /* 0x010000aa07007388 */ /* 0x000fe80000000000 */
[----:B------:R-:W-:Y:S01]  /*4180*/  STS.U8 [R7+0x10002], R168 ;  /* 0x010002a807007388 */ /* 0x000fe20000000000 */
[----:B------:R-:W-:-:S03]  /*4190*/  IMAD.IADD R6, R222, 0x1, R9 ;  /* 0x00000001de067824 */ /* 0x000fc600078e0209 */
        /* <DEDUP_REMOVED lines=21> */
[----:B--2---:R-:W-:Y:S04]  /*42f0*/  STS.U8 [R7+0x16004], R228 ;  /* 0x016004e407007388 */ /* 0x004fe80000000000 */
        /* <DEDUP_REMOVED lines=8> */
[----:B------:R2:W-:Y:S01]  /*4380*/  STS.U8 [R30+0x1000a], R42 ;  /* 0x01000a2a1e007388 */ /* 0x0005e20000000000 */
[----:B------:R-:W-:Y:S01]  /*4390*/  LEA.HI.X.SX32 R9, R23, R4, 0x1, P0 ;  /* 0x0000000417097211 */ /* 0x000fe200000f0eff */
[----:B-1----:R-:W1:Y:S02]  /*43a0*/  LDC R66, c[0x0][0x248] ;  /* 0x00009200ff427b82 */ /* 0x002e640000000800 */
[----:B------:R-:W-:Y:S01]  /*43b0*/  STS.U8 [R30+0x10000], R63 ;  /* 0x0100003f1e007388 */ /* 0x000fe20000000000 */
[----:B--2---:R-:W-:-:S03]  /*43c0*/  IADD3 R42, P1, R32, R24, RZ ;  /* 0x00000018202a7210 */ /* 0x004fc60007f3e0ff */
[----:B------:R2:W-:Y:S02]  /*43d0*/  STS.U8 [R30+0x10002], R62 ;  /* 0x0100023e1e007388 */ /* 0x0005e40000000000 */
[----:B------:R-:W3:Y:S01]  /*43e0*/  LDC R64, c[0x0][0x248] ;  /* 0x00009200ff407b82 */ /* 0x000ee20000000800 */
[----:B------:R-:W-:Y:S01]  /*43f0*/  LEA.HI.X.SX32 R43, R32, R4, 0x1, P1 ;  /* 0x00000004202b7211 */ /* 0x000fe200008f0eff */
[----:B------:R-:W-:Y:S01]  /*4400*/  STS.U8 [R30+0x10004], R61 ;  /* 0x0100043d1e007388 */ /* 0x000fe20000000000 */
[----:B------:R-:W-:-:S03]  /*4410*/  IADD3 R32, P1, R22, R24, RZ ;  /* 0x0000001816207210 */ /* 0x000fc60007f3e0ff */
[----:B------:R4:W-:Y:S01]  /*4420*/  STS.U8 [R30+0x10006], R60 ;  /* 0x0100063c1e007388 */ /* 0x0009e20000000000 */
[----:B0-----:R-:W-:Y:S01]  /*4430*/  IMAD R7, R11, 0x4, R242 ;  /* 0x000000040b077824 */ /* 0x001fe200078e02f2 */
[----:B--2---:R-:W0:Y:S02]  /*4440*/  LDC R62, c[0x0][0x248] ;  /* 0x00009200ff3e7b82 */ /* 0x004e240000000800 */
[----:B------:R-:W-:Y:S04]  /*4450*/  STS.U8 [R30+0x10008], R59 ;  /* 0x0100083b1e007388 */ /* 0x000fe80000000000 */
[----:B------:R2:W-:Y:S02]  /*4460*/  STS.U8 [R30+0x1000c], R58 ;  /* 0x01000c3a1e007388 */ /* 0x0005e40000000000 */
[----:B----4-:R-:W4:Y:S02]  /*4470*/  LDC R60, c[0x0][0x248] ;  /* 0x00009200ff3c7b82 */ /* 0x010f240000000800 */
[----:B------:R-:W-:Y:S04]  /*4480*/  STS.U8 [R30+0x12000], R57 ;  /* 0x012000391e007388 */ /* 0x000fe80000000000 */
[----:B------:R-:W-:Y:S02]  /*4490*/  STS.U8 [R30+0x12002], R56 ;  /* 0x012002381e007388 */ /* 0x000fe40000000000 */
[----:B--2---:R-:W2:Y:S02]  /*44a0*/  LDC R58, c[0x0][0x248] ;  /* 0x00009200ff3a7b82 */ /* 0x004ea40000000800 */
        /* <DEDUP_REMOVED lines=15> */
[----:B-----5:R-:W-:Y:S04]  /*45a0*/  STS.U8 [R30+0x16006], R241 ;  /* 0x016006f11e007388 */ /* 0x020fe80000000000 */
        /* <DEDUP_REMOVED lines=9> */
[----:B-----5:R-:W-:-:S04]  /*4640*/  IADD3 R36, P0, R21, R24, RZ ;  /* 0x0000001815247210 */ /* 0x020fc80007f1e0ff */
[-C--:B------:R-:W-:Y:S02]  /*4650*/  LEA.HI.X.SX32 R37, R21, R4.reuse, 0x1, P0 ;  /* 0x0000000415257211 */ /* 0x080fe400000f0eff */
[----:B-1----:R-:W-:Y:S02]  /*4660*/  LEA.HI.X.SX32 R33, R22, R4, 0x1, P1 ;  /* 0x0000000416217211 */ /* 0x002fe400008f0eff */
[CC--:B------:R-:W-:Y:S01]  /*4670*/  IADD3 R22, P0, R19.reuse, R24.reuse, RZ ;  /* 0x0000001813167210 */ /* 0x0c0fe20007f1e0ff */
[----:B------:R-:W-:Y:S01]  /*4680*/  STS.U8 [R6+0x10002], R35 ;  /* 0x0100022306007388 */ /* 0x000fe20000000000 */
[C---:B------:R-:W-:Y:S02]  /*4690*/  IADD3 R30, P1, R20.reuse, R24, RZ ;  /* 0x00000018141e7210 */ /* 0x040fe40007f3e0ff */
[-C--:B------:R-:W-:Y:S01]  /*46a0*/  LEA.HI.X.SX32 R23, R19, R4.reuse, 0x1, P0 ;  /* 0x0000000413177211 */ /* 0x080fe200000f0eff */
[----:B------:R-:W-:Y:S04]  /*46b0*/  STS.U8 [R6+0x10004], R34 ;  /* 0x0100042206007388 */ /* 0x000fe80000000000 */
[----:B------:R1:W-:Y:S04]  /*46c0*/  STS.U8 [R6+0x10008], R31 ;  /* 0x0100081f06007388 */ /* 0x0003e80000000000 */
[----:B------:R-:W-:Y:S04]  /*46d0*/  STS.U8 [R6+0x1000a], R123 ;  /* 0x01000a7b06007388 */ /* 0x000fe80000000000 */
[----:B------:R-:W-:Y:S04]  /*46e0*/  STS.U8 [R6+0x1000c], R126 ;  /* 0x01000c7e06007388 */ /* 0x000fe80000000000 */
[----:B------:R-:W-:Y:S04]  /*46f0*/  STS.U8 [R6+0x1000e], R131 ;  /* 0x01000e8306007388 */ /* 0x000fe80000000000 */
[----:B------:R5:W3:Y:S01]  /*4700*/  LDG.E.U8 R29, desc[UR4][R8.64] ;  /* 0x00000004081d7981 */ /* 0x000ae2000c1e1100 */
[----:B-1----:R-:W-:-:S02]  /*4710*/  LEA.HI.X.SX32 R31, R20, R4, 0x1, P1 ;  /* 0x00000004141f7211 */ /* 0x002fc400008f0eff */
[-C--:B------:R-:W-:Y:S01]  /*4720*/  IADD3 R20, P1, R249, R24.reuse, RZ ;  /* 0x00000018f9147210 */ /* 0x080fe20007f3e0ff */
[----:B------:R1:W3:Y:S04]  /*4730*/  LDG.E.U8 R39, desc[UR4][R22.64] ;  /* 0x0000000416277981 */ /* 0x0002e8000c1e1100 */
[----:B------:R-:W3:Y:S01]  /*4740*/  LDG.E.U8 R36, desc[UR4][R36.64] ;  /* 0x0000000424247981 */ /* 0x000ee2000c1e1100 */
[----:B-----5:R-:W-:-:S03]  /*4750*/  IADD3 R8, P0, R18, R24, RZ ;  /* 0x0000001812087210 */ /* 0x020fc60007f1e0ff */
[----:B------:R5:W3:Y:S01]  /*4760*/  LDG.E.U8 R38, desc[UR4][R32.64] ;  /* 0x0000000420267981 */ /* 0x000ae2000c1e1100 */
[----:B------:R-:W-:Y:S02]  /*4770*/  LEA.HI.X.SX32 R9, R18, R4, 0x1, P0 ;  /* 0x0000000412097211 */ /* 0x000fe400000f0eff */
[C---:B------:R-:W-:Y:S01]  /*4780*/  IADD3 R18, P0, R0.reuse, R24, RZ ;  /* 0x0000001800127210 */ /* 0x040fe20007f1e0ff */
[----:B------:R-:W3:Y:S01]  /*4790*/  LDG.E.U8 R30, desc[UR4][R30.64] ;  /* 0x000000041e1e7981 */ /* 0x000ee2000c1e1100 */
[----:B------:R-:W-:Y:S02]  /*47a0*/  LEA.HI.X.SX32 R21, R249, R4, 0x1, P1 ;  /* 0x00000004f9157211 */ /* 0x000fe400008f0eff */
[C---:B------:R-:W-:Y:S01]  /*47b0*/  IADD3 R34, P1, R17.reuse, R24, RZ ;  /* 0x0000001811227210 */ /* 0x040fe20007f3e0ff */
[----:B------:R0:W3:Y:S01]  /*47c0*/  LDG.E.U8 R37, desc[UR4][R8.64] ;  /* 0x0000000408257981 */ /* 0x0000e2000c1e1100 */
[----:B------:R-:W-:Y:S02]  /*47d0*/  LEA.HI.X.SX32 R19, R0, R4, 0x1, P0 ;  /* 0x0000000400137211 */ /* 0x000fe400000f0eff */
[----:B-1----:R-:W-:Y:S01]  /*47e0*/  IADD3 R22, P0, R2, R24, RZ ;  /* 0x0000001802167210 */ /* 0x002fe20007f1e0ff */
[----:B------:R-:W3:Y:S01]  /*47f0*/  LDG.E.U8 R40, desc[UR4][R20.64] ;  /* 0x0000000414287981 */ /* 0x000ee2000c1e1100 */
[----:B------:R-:W-:Y:S01]  /*4800*/  LEA.HI.X.SX32 R35, R17, R4, 0x1, P1 ;  /* 0x0000000411237211 */ /* 0x000fe200008f0eff */
[----:B------:R-:W1:Y:S01]  /*4810*/  LDC R0, c[0x0][0x248] ;  /* 0x00009200ff007b82 */ /* 0x000e620000000800 */
[----:B-----5:R-:W-:Y:S01]  /*4820*/  IADD3 R32, P1, R26, R24, RZ ;  /* 0x000000181a207210 */ /* 0x020fe20007f3e0ff */
[----:B------:R5:W3:Y:S01]  /*4830*/  LDG.E.U8 R41, desc[UR4][R18.64] ;  /* 0x0000000412297981 */ /* 0x000ae2000c1e1100 */
[----:B------:R-:W-:-:S02]  /*4840*/  LEA.HI.X.SX32 R23, R2, R4, 0x1, P0 ;  /* 0x0000000402177211 */ /* 0x000fc400000f0eff */
[----:B0-----:R-:W-:Y:S01]  /*4850*/  IADD3 R8, P0, R28, R24, RZ ;  /* 0x000000181c087210 */ /* 0x001fe20007f1e0ff */
[----:B------:R-:W3:Y:S01]  /*4860*/  LDG.E.U8 R42, desc[UR4][R42.64] ;  /* 0x000000042a2a7981 */ /* 0x000ee2000c1e1100 */
[----:B------:R-:W-:Y:S02]  /*4870*/  LEA.HI.X.SX32 R33, R26, R4, 0x1, P1 ;  /* 0x000000041a217211 */ /* 0x000fe400008f0eff */
[----:B------:R-:W-:Y:S01]  /*4880*/  IADD3 R26, P1, R27, R24, RZ ;  /* 0x000000181b1a7210 */ /* 0x000fe20007f3e0ff */
[----:B------:R0:W3:Y:S01]  /*4890*/  LDG.E.U8 R31, desc[UR4][R22.64] ;  /* 0x00000004161f7981 */ /* 0x0000e2000c1e1100 */
[----:B------:R-:W-:Y:S02]  /*48a0*/  LEA.HI.X.SX32 R9, R28, R4, 0x1, P0 ;  /* 0x000000041c097211 */ /* 0x000fe400000f0eff */
[----:B------:R-:W-:Y:S01]  /*48b0*/  IADD3 R2, P0, R3, R24, RZ ;  /* 0x0000001803027210 */ /* 0x000fe20007f1e0ff */
[----:B------:R-:W3:Y:S01]  /*48c0*/  LDG.E.U8 R33, desc[UR4][R32.64] ;  /* 0x0000000420217981 */ /* 0x000ee2000c1e1100 */
[----:B------:R-:W-:-:S02]  /*48d0*/  LEA.HI.X.SX32 R27, R27, R4, 0x1, P1 ;  /* 0x000000041b1b7211 */ /* 0x000fc400008f0eff */
[----:B-----5:R-:W-:Y:S01]  /*48e0*/  IADD3 R18, P1, R251, R24, RZ ;  /* 0x00000018fb127210 */ /* 0x020fe20007f3e0ff */
[----:B------:R5:W3:Y:S01]  /*48f0*/  LDG.E.U8 R43, desc[UR4][R8.64] ;  /* 0x00000004082b7981 */ /* 0x000ae2000c1e1100 */
[----:B------:R-:W-:Y:S02]  /*4900*/  LEA.HI.X.SX32 R3, R3, R4, 0x1, P0 ;  /* 0x0000000403037211 */ /* 0x000fe400000f0eff */
[C---:B------:R-:W-:Y:S01]  /*4910*/  IADD3 R20, P0, R16.reuse, R24, RZ ;  /* 0x0000001810147210 */ /* 0x040fe20007f1e0ff */
[----:B------:R-:W3:Y:S01]  /*4920*/  LDG.E.U8 R27, desc[UR4][R26.64] ;  /* 0x000000041a1b7981 */ /* 0x000ee2000c1e1100 */
[----:B------:R-:W-:Y:S02]  /*4930*/  LEA.HI.X.SX32 R19, R251, R4, 0x1, P1 ;  /* 0x00000004fb137211 */ /* 0x000fe400008f0eff */
[----:B0-----:R-:W-:Y:S01]  /*4940*/  IADD3 R22, P1, R5, R24, RZ ;  /* 0x0000001805167210 */ /* 0x001fe20007f3e0ff */
[----:B------:R0:W3:Y:S01]  /*4950*/  LDG.E.U8 R45, desc[UR4][R2.64] ;  /* 0x00000004022d7981 */ /* 0x0000e2000c1e1100 */
[----:B------:R-:W-:-:S02]  /*4960*/  LEA.HI.X.SX32 R21, R16, R4, 0x1, P0 ;  /* 0x0000000410157211 */ /* 0x000fc400000f0eff */
[C---:B-----5:R-:W-:Y:S01]  /*4970*/  IADD3 R8, P0, R14.reuse, R24, RZ ;  /* 0x000000180e087210 */ /* 0x060fe20007f1e0ff */
[----:B------:R-:W5:Y:S01]  /*4980*/  LDG.E.U8 R47, desc[UR4][R18.64] ;  /* 0x00000004122f7981 */ /* 0x000f62000c1e1100 */
[----:B------:R-:W-:Y:S02]  /*4990*/  LEA.HI.X.SX32 R23, R5, R4, 0x1, P1 ;  /* 0x0000000405177211 */ /* 0x000fe400008f0eff */
[C---:B------:R-:W-:Y:S01]  /*49a0*/  IADD3 R16, P1, R15.reuse, R24, RZ ;  /* 0x000000180f107210 */ /* 0x040fe20007f3e0ff */
[----:B------:R-:W5:Y:S01]  /*49b0*/  LDG.E.U8 R20, desc[UR4][R20.64] ;  /* 0x0000000414147981 */ /* 0x000f62000c1e1100 */
[----:B------:R-:W-:Y:S02]  /*49c0*/  LEA.HI.X.SX32 R9, R14, R4, 0x1, P0 ;  /* 0x000000040e097211 */ /* 0x000fe400000f0eff */
[----:B0-----:R-:W-:Y:S01]  /*49d0*/  IADD3 R2, P0, R12, R24, RZ ;  /* 0x000000180c027210 */ /* 0x001fe20007f1e0ff */
[----:B------:R-:W5:Y:S01]  /*49e0*/  LDG.E.U8 R22, desc[UR4][R22.64] ;  /* 0x0000000416167981 */ /* 0x000f62000c1e1100 */
[----:B------:R-:W-:-:S02]  /*49f0*/  LEA.HI.X.SX32 R17, R15, R4, 0x1, P1 ;  /* 0x000000040f117211 */ /* 0x000fc400008f0eff */
[C---:B------:R-:W-:Y:S01]  /*4a00*/  IADD3 R14, P1, R13.reuse, R24, RZ ;  /* 0x000000180d0e7210 */ /* 0x040fe20007f3e0ff */
[----:B------:R0:W5:Y:S01]  /*4a10*/  LDG.E.U8 R26, desc[UR4][R8.64] ;  /* 0x00000004081a7981 */ /* 0x000162000c1e1100 */
[----:B------:R-:W-:Y:S02]  /*4a20*/  LEA.HI.X.SX32 R3, R12, R4, 0x1, P0 ;  /* 0x000000040c037211 */ /* 0x000fe400000f0eff */
[C---:B------:R-:W-:Y:S01]  /*4a30*/  IADD3 R12, P0, R10.reuse, R24, RZ ;  /* 0x000000180a0c7210 */ /* 0x040fe20007f1e0ff */
[----:B------:R-:W5:Y:S01]  /*4a40*/  LDG.E.U8 R28, desc[UR4][R16.64] ;  /* 0x00000004101c7981 */ /* 0x000f62000c1e1100 */
[-C--:B------:R-:W-:Y:S02]  /*4a50*/  LEA.HI.X.SX32 R15, R13, R4.reuse, 0x1, P1 ;  /* 0x000000040d0f7211 */ /* 0x080fe400008f0eff */
[----:B------:R-:W-:Y:S01]  /*4a60*/  LEA.HI.X.SX32 R13, R10, R4, 0x1, P0 ;  /* 0x000000040a0d7211 */ /* 0x000fe200000f0eff */
[----:B------:R4:W5:Y:S01]  /*4a70*/  LDG.E.U8 R21, desc[UR4][R2.64] ;  /* 0x0000000402157981 */ /* 0x000962000c1e1100 */
[----:B0-----:R-:W-:-:S02]  /*4a80*/  IADD3 R8, P0, R135, R24, RZ ;  /* 0x0000001887087210 */ /* 0x001fc40007f1e0ff */
[----:B------:R-:W-:Y:S01]  /*4a90*/  IADD3 R18, P1, R129, R24, RZ ;  /* 0x0000001881127210 */ /* 0x000fe20007f3e0ff */
[----:B------:R0:W5:Y:S01]  /*4aa0*/  LDG.E.U8 R32, desc[UR4][R12.64] ;  /* 0x000000040c207981 */ /* 0x000162000c1e1100 */
[----:B------:R-:W-:-:S03]  /*4ab0*/  LEA.HI.X.SX32 R9, R135, R4, 0x1, P0 ;  /* 0x0000000487097211 */ /* 0x000fc600000f0eff */
[----:B------:R-:W5:Y:S01]  /*4ac0*/  LDG.E.U8 R23, desc[UR4][R14.64] ;  /* 0x000000040e177981 */ /* 0x000f62000c1e1100 */
[----:B----4-:R-:W-:Y:S02]  /*4ad0*/  IADD3 R2, P0, R137, R24, RZ ;  /* 0x0000001889027210 */ /* 0x010fe40007f1e0ff */
[-C--:B------:R-:W-:Y:S01]  /*4ae0*/  LEA.HI.X.SX32 R19, R129, R4.reuse, 0x1, P1 ;  /* 0x0000000481137211 */ /* 0x080fe200008f0eff */
[----:B------:R4:W5:Y:S01]  /*4af0*/  LDG.E.U8 R49, desc[UR4][R8.64] ;  /* 0x0000000408317981 */ /* 0x000962000c1e1100 */
[----:B------:R-:W-:Y:S02]  /*4b00*/  LEA.HI.X.SX32 R3, R137, R4, 0x1, P0 ;  /* 0x0000000489037211 */ /* 0x000fe400000f0eff */
[-C--:B------:R-:W-:Y:S01]  /*4b10*/  IADD3 R10, P1, R138, R24.reuse, RZ ;  /* 0x000000188a0a7210 */ /* 0x080fe20007f3e0ff */
[----:B------:R-:W5:Y:S01]  /*4b20*/  LDG.E.U8 R35, desc[UR4][R34.64] ;  /* 0x0000000422237981 */ /* 0x000f62000c1e1100 */
[----:B0-----:R-:W-:Y:S02]  /*4b30*/  IADD3 R12, P0, R142, R24, RZ ;  /* 0x000000188e0c7210 */ /* 0x001fe40007f1e0ff */
[-C--:B------:R-:W-:Y:S01]  /*4b40*/  LEA.HI.X.SX32 R11, R138, R4.reuse, 0x1, P1 ;  /* 0x000000048a0b7211 */ /* 0x080fe200008f0eff */
[----:B------:R-:W5:Y:S01]  /*4b50*/  LDG.E.U8 R53, desc[UR4][R2.64] ;  /* 0x0000000402357981 */ /* 0x000f62000c1e1100 */
[----:B------:R-:W-:-:S02]  /*4b60*/  LEA.HI.X.SX32 R13, R142, R4, 0x1, P0 ;  /* 0x000000048e0d7211 */ /* 0x000fc400000f0eff */
[CC--:B----4-:R-:W-:Y:S01]  /*4b70*/  IADD3 R8, P0, R145.reuse, R24.reuse, RZ ;  /* 0x0000001891087210 */ /* 0x0d0fe20007f1e0ff */
[----:B------:R0:W4:Y:S01]  /*4b80*/  LDG.E.U8 R51, desc[UR4][R10.64] ;  /* 0x000000040a337981 */ /* 0x000122000c1e1100 */
[C---:B------:R-:W-:Y:S02]  /*4b90*/  IADD3 R16, P1, R140.reuse, R24, RZ ;  /* 0x000000188c107210 */ /* 0x040fe40007f3e0ff */
[-C--:B------:R-:W-:Y:S01]  /*4ba0*/  LEA.HI.X.SX32 R9, R145, R4.reuse, 0x1, P0 ;  /* 0x0000000491097211 */ /* 0x080fe200000f0eff */
[----:B------:R2:W4:Y:S01]  /*4bb0*/  LDG.E.U8 R34, desc[UR4][R18.64] ;  /* 0x0000000412227981 */ /* 0x000522000c1e1100 */
[----:B------:R-:W-:-:S03]  /*4bc0*/  LEA.HI.X.SX32 R17, R140, R4, 0x1, P1 ;  /* 0x000000048c117211 */ /* 0x000fc600008f0eff */
[----:B------:R2:W4:Y:S01]  /*4bd0*/  LDG.E.U8 R57, desc[UR4][R12.64] ;  /* 0x000000040c397981 */ /* 0x000522000c1e1100 */
[CC--:B0-----:R-:W-:Y:S02]  /*4be0*/  IADD3 R10, P0, R147.reuse, R24.reuse, RZ ;  /* 0x00000018930a7210 */ /* 0x0c1fe40007f1e0ff */
[C---:B------:R-:W-:Y:S01]  /*4bf0*/  IADD3 R14, P1, R144.reuse, R24, RZ ;  /* 0x00000018900e7210 */ /* 0x040fe20007f3e0ff */
[----:B------:R0:W4:Y:S01]  /*4c00*/  LDG.E.U8 R55, desc[UR4][R16.64] ;  /* 0x0000000410377981 */ /* 0x000122000c1e1100 */
[----:B------:R-:W-:Y:S02]  /*4c10*/  LEA.HI.X.SX32 R11, R147, R4, 0x1, P0 ;  /* 0x00000004930b7211 */ /* 0x000fe400000f0eff */
[C---:B------:R-:W-:Y:S01]  /*4c20*/  IADD3 R2, P0, R149.reuse, R24, RZ ;  /* 0x0000001895027210 */ /* 0x040fe20007f1e0ff */
[----:B------:R0:W4:Y:S01]  /*4c30*/  LDG.E.U8 R61, desc[UR4][R8.64] ;  /* 0x00000004083d7981 */ /* 0x000122000c1e1100 */
[-C--:B------:R-:W-:Y:S02]  /*4c40*/  LEA.HI.X.SX32 R15, R144, R4.reuse, 0x1, P1 ;  /* 0x00000004900f7211 */ /* 0x080fe400008f0eff */
[----:B------:R-:W-:Y:S01]  /*4c50*/  LEA.HI.X.SX32 R3, R149, R4, 0x1, P0 ;  /* 0x0000000495037211 */ /* 0x000fe200000f0eff */
[----:B-1----:R-:W-:Y:S01]  /*4c60*/  IMAD R5, R0, 0x2, R7 ;  /* 0x0000000200057824 */ /* 0x002fe200078e0207 */
[-C--:B--2---:R-:W-:Y:S01]  /*4c70*/  IADD3 R18, P1, R233, R24.reuse, RZ ;  /* 0x00000018e9127210 */ /* 0x084fe20007f3e0ff */
[----:B------:R-:W2:Y:S01]  /*4c80*/  LDG.E.U8 R59, desc[UR4][R14.64] ;  /* 0x000000040e3b7981 */ /* 0x000ea2000c1e1100 */
[----:B------:R-:W-:-:S02]  /*4c90*/  IADD3 R12, P0, R151, R24, RZ ;  /* 0x00000018970c7210 */ /* 0x000fc40007f1e0ff */
[-C--:B------:R-:W-:Y:S01]  /*4ca0*/  LEA.HI.X.SX32 R19, R233, R4.reuse, 0x1, P1 ;  /* 0x00000004e9137211 */ /* 0x080fe200008f0eff */
[----:B------:R1:W2:Y:S01]  /*4cb0*/  LDG.E.U8 R46, desc[UR4][R2.64] ;  /* 0x00000004022e7981 */ /* 0x0002a2000c1e1100 */
[----:B------:R-:W-:Y:S02]  /*4cc0*/  LEA.HI.X.SX32 R13, R151, R4, 0x1, P0 ;  /* 0x00000004970d7211 */ /* 0x000fe400000f0eff */
[-C--:B0-----:R-:W-:Y:S01]  /*4cd0*/  IADD3 R16, P1, R152, R24.reuse, RZ ;  /* 0x0000001898107210 */ /* 0x081fe20007f3e0ff */
[----:B------:R-:W2:Y:S01]  /*4ce0*/  LDG.E.U8 R44, desc[UR4][R10.64] ;  /* 0x000000040a2c7981 */ /* 0x000ea2000c1e1100 */
[----:B------:R-:W-:Y:S02]  /*4cf0*/  IADD3 R8, P0, R154, R24, RZ ;  /* 0x000000189a087210 */ /* 0x000fe40007f1e0ff */
[-C--:B------:R-:W-:Y:S01]  /*4d00*/  LEA.HI.X.SX32 R17, R152, R4.reuse, 0x1, P1 ;  /* 0x0000000498117211 */ /* 0x080fe200008f0eff */
[----:B------:R-:W2:Y:S01]  /*4d10*/  LDG.E.U8 R19, desc[UR4][R18.64] ;  /* 0x0000000412137981 */ /* 0x000ea2000c1e1100 */
[----:B------:R-:W-:-:S02]  /*4d20*/  LEA.HI.X.SX32 R9, R154, R4, 0x1, P0 ;  /* 0x000000049a097211 */ /* 0x000fc400000f0eff */
[CC--:B-1----:R-:W-:Y:S01]  /*4d30*/  IADD3 R2, P0, R159.reuse, R24.reuse, RZ ;  /* 0x000000189f027210 */ /* 0x0c2fe20007f1e0ff */
[----:B------:R0:W2:Y:S01]  /*4d40*/  LDG.E.U8 R48, desc[UR4][R16.64] ;  /* 0x0000000410307981 */ /* 0x0000a2000c1e1100 */
[C---:B------:R-:W-:Y:S02]  /*4d50*/  IADD3 R14, P1, R156.reuse, R24, RZ ;  /* 0x000000189c0e7210 */ /* 0x040fe40007f3e0ff */
[-C--:B------:R-:W-:Y:S01]  /*4d60*/  LEA.HI.X.SX32 R3, R159, R4.reuse, 0x1, P0 ;  /* 0x000000049f037211 */ /* 0x080fe200000f0eff */
[----:B------:R1:W2:Y:S01]  /*4d70*/  LDG.E.U8 R50, desc[UR4][R8.64] ;  /* 0x0000000408327981 */ /* 0x0002a2000c1e1100 */
[----:B------:R-:W-:-:S03]  /*4d80*/  LEA.HI.X.SX32 R15, R156, R4, 0x1, P1 ;  /* 0x000000049c0f7211 */ /* 0x000fc600008f0eff */
[----:B------:R1:W2:Y:S01]  /*4d90*/  LDG.E.U8 R18, desc[UR4][R12.64] ;  /* 0x000000040c127981 */ /* 0x0002a2000c1e1100 */
[----:B0-----:R-:W-:-:S03]  /*4da0*/  IADD3 R16, P0, R7, R24, RZ ;  /* 0x0000001807107210 */ /* 0x001fc60007f1e0ff */
[----:B------:R0:W2:Y:S01]  /*4db0*/  LDG.E.U8 R52, desc[UR4][R14.64] ;  /* 0x000000040e347981 */ /* 0x0000a2000c1e1100 */
[----:B------:R-:W-:Y:S01]  /*4dc0*/  LEA.HI.X.SX32 R17, R7, R4, 0x1, P0 ;  /* 0x0000000407117211 */ /* 0x000fe200000f0eff */
[----:B------:R-:W-:Y:S01]  /*4dd0*/  IMAD R7, R58, 0x2, R5 ;  /* 0x000000023a077824 */ /* 0x000fe200078e0205 */
[-C--:B-1----:R-:W-:Y:S01]  /*4de0*/  IADD3 R8, P0, R5, R24.reuse, RZ ;  /* 0x0000001805087210 */ /* 0x082fe20007f1e0ff */
[----:B------:R1:W2:Y:S01]  /*4df0*/  LDG.E.U8 R54, desc[UR4][R2.64] ;  /* 0x0000000402367981 */ /* 0x0002a2000c1e1100 */
[----:B------:R-:W-:Y:S01]  /*4e00*/  IADD3 R10, P1, R127, R24, RZ ;  /* 0x000000187f0a7210 */ /* 0x000fe20007f3e0ff */
[----:B------:R-:W3:Y:S01]  /*4e10*/  LDC R58, c[0x0][0x248] ;  /* 0x00009200ff3a7b82 */ /* 0x000ee20000000800 */
[----:B------:R-:W-:Y:S01]  /*4e20*/  LEA.HI.X.SX32 R9, R5, R4, 0x1, P0 ;  /* 0x0000000405097211 */ /* 0x000fe200000f0eff */
[----:B------:R1:W2:Y:S01]  /*4e30*/  LDG.E.U8 R63, desc[UR4][R16.64] ;  /* 0x00000004103f7981 */ /* 0x0002a2000c1e1100 */
[----:B------:R-:W-:-:S05]  /*4e40*/  IADD3 R12, P0, R7, R24, RZ ;  /* 0x00000018070c7210 */ /* 0x000fca0007f1e0ff */
[----:B0-----:R-:W0:Y:S01]  /*4e50*/  LDC R14, c[0x0][0x248] ;  /* 0x00009200ff0e7b82 */ /* 0x001e220000000800 */
[----:B-1----:R-:W-:-:S07]  /*4e60*/  IMAD R3, R60, 0x2, R7 ;  /* 0x000000023c037824 */ /* 0x002fce00078e0207 */
[----:B------:R-:W1:Y:S01]  /*4e70*/  LDC R15, c[0x0][0x248] ;  /* 0x00009200ff0f7b82 */ /* 0x000e620000000800 */
[-C--:B------:R-:W-:Y:S01]  /*4e80*/  LEA.HI.X.SX32 R11, R127, R4.reuse, 0x1, P1 ;  /* 0x000000047f0b7211 */ /* 0x080fe200008f0eff */
[----:B------:R-:W-:Y:S01]  /*4e90*/  IMAD R5, R62, 0x2, R3 ;  /* 0x000000023e057824 */ /* 0x000fe200078e0203 */
[----:B------:R-:W-:Y:S01]  /*4ea0*/  LEA.HI.X.SX32 R13, R7, R4, 0x1, P0 ;  /* 0x00000004070d7211 */ /* 0x000fe200000f0eff */
[----:B------:R-:W2:Y:S01]  /*4eb0*/  LDG.E.U8 R65, desc[UR4][R8.64] ;  /* 0x0000000408417981 */ /* 0x000ea2000c1e1100 */
[----:B------:R-:W-:-:S03]  /*4ec0*/  IADD3 R2, P0, R3, R24, RZ ;  /* 0x0000001803027210 */ /* 0x000fc60007f1e0ff */
[----:B------:R-:W0:Y:S01]  /*4ed0*/  LDC R16, c[0x0][0x248] ;  /* 0x00009200ff107b82 */ /* 0x000e220000000800 */
[----:B------:R3:W2:Y:S01]  /*4ee0*/  LDG.E.U8 R56, desc[UR4][R10.64] ;  /* 0x000000040a387981 */ /* 0x0006a2000c1e1100 */
[----:B------:R-:W-:Y:S01]  /*4ef0*/  LEA.HI.X.SX32 R3, R3, R4, 0x1, P0 ;  /* 0x0000000403037211 */ /* 0x000fe200000f0eff */
[----:B---3--:R-:W-:Y:S01]  /*4f00*/  IMAD R7, R64, 0x2, R5 ;  /* 0x0000000240077824 */ /* 0x008fe200078e0205 */
[----:B------:R-:W-:Y:S01]  /*4f10*/  LEA.HI R0, R252, 0x1ee, RZ, 0x1a ;  /* 0x000001eefc007811 */ /* 0x000fe200078fd0ff */
[----:B------:R3:W2:Y:S03]  /*4f20*/  LDG.E.U8 R67, desc[UR4][R12.64] ;  /* 0x000000040c437981 */ /* 0x0006a6000c1e1100 */
[----:B------:R-:W3:Y:S01]  /*4f30*/  LDC R60, c[0x0][0x248] ;  /* 0x00009200ff3c7b82 */ /* 0x000ee20000000800 */
[----:B------:R3:W2:Y:S01]  /*4f40*/  LDG.E.U8 R69, desc[UR4][R2.64] ;  /* 0x0000000402457981 */ /* 0x0006a2000c1e1100 */
[----:B------:R-:W-:-:S04]  /*4f50*/  IADD3 R10, P0, R5, R24, RZ ;  /* 0x00000018050a7210 */ /* 0x000fc80007f1e0ff */
[----:B------:R-:W-:Y:S02]  /*4f60*/  LEA.HI.X.SX32 R11, R5, R4, 0x1, P0 ;  /* 0x00000004050b7211 */ /* 0x000fe400000f0eff */
[----:B------:R-:W3:Y:S01]  /*4f70*/  LDC R62, c[0x0][0x248] ;  /* 0x00009200ff3e7b82 */ /* 0x000ee20000000800 */
[C---:B------:R-:W-:Y:S01]  /*4f80*/  IADD3 R8, P0, R7.reuse, R24, RZ ;  /* 0x0000001807087210 */ /* 0x040fe20007f1e0ff */
[----:B-1----:R-:W-:Y:S01]  /*4f90*/  IMAD R5, R0, R15, RZ ;  /* 0x0000000f00057224 */ /* 0x002fe200078e02ff */
[----:B------:R1:W2:Y:S02]  /*4fa0*/  LDG.E.U8 R71, desc[UR4][R10.64] ;  /* 0x000000040a477981 */ /* 0x0002a4000c1e1100 */
[----:B------:R-:W-:Y:S01]  /*4fb0*/  LEA.HI.X.SX32 R9, R7, R4, 0x1, P0 ;  /* 0x0000000407097211 */ /* 0x000fe200000f0eff */
[----:B0-----:R-:W-:Y:S02]  /*4fc0*/  IMAD R7, R14, 0x2, R7 ;  /* 0x000000020e077824 */ /* 0x001fe400078e0207 */
[----:B------:R-:W0:Y:S01]  /*4fd0*/  LDC R64, c[0x0][0x248] ;  /* 0x00009200ff407b82 */ /* 0x000e220000000800 */
[-C--:B---3--:R-:W-:Y:S01]  /*4fe0*/  IADD3 R12, P1, R5, R24.reuse, RZ ;  /* 0x00000018050c7210 */ /* 0x088fe20007f3e0ff */
[----:B------:R-:W-:Y:S01]  /*4ff0*/  IMAD R15, R58, 0x4, R7 ;  /* 0x000000043a0f7824 */ /* 0x000fe200078e0207 */
[----:B------:R-:W-:Y:S01]  /*5000*/  IADD3 R2, P0, R7, R24, RZ ;  /* 0x0000001807027210 */ /* 0x000fe20007f1e0ff */
[----:B------:R3:W2:Y:S01]  /*5010*/  LDG.E.U8 R73, desc[UR4][R8.64] ;  /* 0x0000000408497981 */ /* 0x0006a2000c1e1100 */
[-C--:B------:R-:W-:Y:S01]  /*5020*/  LEA.HI.X.SX32 R13, R5, R4.reuse, 0x1, P1 ;  /* 0x00000004050d7211 */ /* 0x080fe200008f0eff */
[----:B------:R-:W-:Y:S01]  /*5030*/  IMAD R5, R16, 0x2, R15 ;  /* 0x0000000210057824 */ /* 0x000fe200078e020f */
[----:B------:R-:W-:Y:S01]  /*5040*/  LEA.HI.X.SX32 R3, R7, R4, 0x1, P0 ;  /* 0x0000000407037211 */ /* 0x000fe200000f0eff */
[----:B------:R-:W0:Y:S01]  /*5050*/  LDC R58, c[0x0][0x248] ;  /* 0x00009200ff3a7b82 */ /* 0x000e220000000800 */
[C---:B-1----:R-:W-:Y:S01]  /*5060*/  IADD3 R10, P0, R15.reuse, R24, RZ ;  /* 0x000000180f0a7210 */ /* 0x042fe20007f1e0ff */
[----:B------:R-:W-:Y:S01]  /*5070*/  IMAD R7, R60, 0x2, R5 ;  /* 0x000000023c077824 */ /* 0x000fe200078e0205 */
[----:B------:R-:W2:Y:S02]  /*5080*/  LDG.E.U8 R77, desc[UR4][R12.64] ;  /* 0x000000040c4d7981 */ /* 0x000ea4000c1e1100 */
[----:B------:R-:W-:-:S02]  /*5090*/  LEA.HI.X.SX32 R11, R15, R4, 0x1, P0 ;  /* 0x000000040f0b7211 */ /* 0x000fc400000f0eff */
[C---:B---3--:R-:W-:Y:S01]  /*50a0*/  IADD3 R8, P0, R5.reuse, R24, RZ ;  /* 0x0000001805087210 */ /* 0x048fe20007f1e0ff */
[----:B------:R0:W3:Y:S03]  /*50b0*/  LDG.E.U8 R75, desc[UR4][R2.64] ;  /* 0x00000004024b7981 */ /* 0x0000e6000c1e1100 */
[----:B------:R-:W-:Y:S01]  /*50c0*/  LEA.HI.X.SX32 R9, R5, R4, 0x1, P0 ;  /* 0x0000000405097211 */ /* 0x000fe200000f0eff */
[----:B------:R-:W-:Y:S01]  /*50d0*/  IMAD R5, R62, 0x2, R7 ;  /* 0x000000023e057824 */ /* 0x000fe200078e0207 */
[C---:B------:R-:W-:Y:S01]  /*50e0*/  IADD3 R14, P0, R7.reuse, R24, RZ ;  /* 0x00000018070e7210 */ /* 0x040fe20007f1e0ff */
[----:B------:R1:W3:Y:S03]  /*50f0*/  LDG.E.U8 R0, desc[UR4][R10.64] ;  /* 0x000000040a007981 */ /* 0x0002e6000c1e1100 */
[----:B------:R-:W-:Y:S01]  /*5100*/  LEA.HI.X.SX32 R15, R7, R4, 0x1, P0 ;  /* 0x00000004070f7211 */ /* 0x000fe200000f0eff */
[----:B0-----:R-:W-:Y:S01]  /*5110*/  IMAD R3, R64, 0x2, R5 ;  /* 0x0000000240037824 */ /* 0x001fe200078e0205 */
[C---:B------:R-:W-:Y:S01]  /*5120*/  IADD3 R16, P0, R5.reuse, R24, RZ ;  /* 0x0000001805107210 */ /* 0x040fe20007f1e0ff */
[----:B------:R-:W3:Y:S03]  /*5130*/  LDG.E.U8 R8, desc[UR4][R8.64] ;  /* 0x0000000408087981 */ /* 0x000ee6000c1e1100 */
[----:B------:R-:W-:Y:S01]  /*5140*/  LEA.HI.X.SX32 R17, R5, R4, 0x1, P0 ;  /* 0x0000000405117211 */ /* 0x000fe200000f0eff */
[----:B------:R-:W3:Y:S01]  /*5150*/  LDG.E.U8 R14, desc[UR4][R14.64] ;  /* 0x000000040e0e7981 */ /* 0x000ee2000c1e1100 */
[C---:B------:R-:W-:Y:S01]  /*5160*/  IADD3 R2, P0, R3.reuse, R24, RZ ;  /* 0x0000001803027210 */ /* 0x040fe20007f1e0ff */
[----:B------:R-:W-:Y:S01]  /*5170*/  IMAD R5, R66, 0x2, R3 ;  /* 0x0000000242057824 */ /* 0x000fe200078e0203 */
[----:B------:R-:W-:Y:S01]  /*5180*/  LEA.HI R125, R252, 0x1fe, RZ, 0x1a ;  /* 0x000001fefc7d7811 */ /* 0x000fe200078fd0ff */
[----:B------:R-:W3:Y:S01]  /*5190*/  LDG.E.U8 R16, desc[UR4][R16.64] ;  /* 0x0000000410107981 */ /* 0x000ee2000c1e1100 */
[----:B------:R-:W-:-:S05]  /*51a0*/  LEA.HI.X.SX32 R3, R3, R4, 0x1, P0 ;  /* 0x0000000403037211 */ /* 0x000fca00000f0eff */
[----:B------:R-:W3:Y:S01]  /*51b0*/  LDG.E.U8 R2, desc[UR4][R2.64] ;  /* 0x0000000402027981 */ /* 0x000ee2000c1e1100 */
[----:B------:R-:W-:Y:S01]  /*51c0*/  IMAD R125, R125, R248, RZ ;  /* 0x000000f87d7d7224 */ /* 0x000fe200078e02ff */
[----:B-1----:R-:W-:-:S04]  /*51d0*/  IADD3 R10, P1, R5, R24, RZ ;  /* 0x00000018050a7210 */ /* 0x002fc80007f3e0ff */
[----:B------:R-:W-:Y:S02]  /*51e0*/  IADD3 R12, P2, R125, R24, RZ ;  /* 0x000000187d0c7210 */ /* 0x000fe40007f5e0ff */
[-C--:B------:R-:W-:Y:S02]  /*51f0*/  LEA.HI.X.SX32 R11, R5, R4.reuse, 0x1, P1 ;  /* 0x00000004050b7211 */ /* 0x080fe400008f0eff */
[----:B------:R-:W-:-:S03]  /*5200*/  LEA.HI.X.SX32 R13, R125, R4, 0x1, P2 ;  /* 0x000000047d0d7211 */ /* 0x000fc600010f0eff */
[----:B------:R-:W3:Y:S04]  /*5210*/  LDG.E.U8 R10, desc[UR4][R10.64] ;  /* 0x000000040a0a7981 */ /* 0x000ee8000c1e1100 */
[----:B------:R-:W3:Y:S01]  /*5220*/  LDG.E.U8 R12, desc[UR4][R12.64] ;  /* 0x000000040c0c7981 */ /* 0x000ee2000c1e1100 */
[----:B------:R-:W-:-:S05]  /*5230*/  IMAD R7, R58, 0x2, R5 ;  /* 0x000000023a077824 */ /* 0x000fca00078e0205 */
[----:B------:R-:W-:-:S04]  /*5240*/  IADD3 R24, P0, R7, R24, RZ ;  /* 0x0000001807187210 */ /* 0x000fc80007f1e0ff */
[----:B------:R-:W-:-:S05]  /*5250*/  LEA.HI.X.SX32 R25, R7, R4, 0x1, P0 ;  /* 0x0000000407197211 */ /* 0x000fca00000f0eff */
[----:B------:R-:W3:Y:S01]  /*5260*/  LDG.E.U8 R24, desc[UR4][R24.64] ;  /* 0x0000000418187981 */ /* 0x000ee2000c1e1100 */
[----:B------:R-:W-:-:S05]  /*5270*/  LOP3.LUT R247, R247, 0x70, RZ, 0x3c, !PT ;  /* 0x00000070f7f77812 */ /* 0x000fca00078e3cff */
[----:B------:R-:W-:Y:S01]  /*5280*/  IMAD.IADD R247, R222, 0x1, R247 ;  /* 0x00000001def77824 */ /* 0x000fe200078e02f7 */
        /* <DEDUP_REMOVED lines=10> */
[----:B----4-:R-:W-:Y:S04]  /*5330*/  STS.U8 [R6+0x14002], R51 ;  /* 0x0140023306007388 */ /* 0x010fe80000000000 */
        /* <DEDUP_REMOVED lines=13> */
[----:B------:R0:W-:Y:S02]  /*5410*/  STS.U8 [R247+0x16000], R0 ;  /* 0x01600000f7007388 */ /* 0x0001e40000000000 */
[----:B0-----:R-:W-:-:S02]  /*5420*/  IMAD.MOV.U32 R0, RZ, RZ, 0x3f800000 ;  /* 0x3f800000ff007424 */ /* 0x001fc400078e00ff */
[----:B------:R0:W-:Y:S02]  /*5430*/  STS.U8 [R247+0x16008], R2 ;  /* 0x01600802f7007388 */ /* 0x0001e40000000000 */
[----:B0-----:R-:W-:-:S05]  /*5440*/  IMAD.MOV.U32 R2, RZ, RZ, 0x3f800000 ;  /* 0x3f800000ff027424 */ /* 0x001fca00078e00ff */
[----:B------:R-:W-:Y:S04]  /*5450*/  STL [R1+0x9b4], R2 ;  /* 0x0009b40201007387 */ /* 0x000fe80000100800 */
[----:B------:R-:W-:Y:S04]  /*5460*/  STL [R1+0x9b8], R0 ;  /* 0x0009b80001007387 */ /* 0x000fe80000100800 */
[----:B------:R-:W-:Y:S04]  /*5470*/  STL [R1], RZ ;  /* 0x000000ff01007387 */ /* 0x000fe80000100800 */
[----:B------:R-:W-:Y:S04]  /*5480*/  STL [R1+0x4], RZ ;  /* 0x000004ff01007387 */ /* 0x000fe80000100800 */
        /* <DEDUP_REMOVED lines=135> */
[----:B------:R-:W-:Y:S01]  /*5d00*/  STL [R1+0x1fc], RZ ;  /* 0x0001fcff01007387 */ /* 0x000fe20000100800 */
[----:B------:R-:W-:Y:S01]  /*5d10*/  ISETP.GE.AND P0, PT, R238, 0x1, PT ;  /* 0x00000001ee00780c */ /* 0x000fe20003f06270 */
[----:B------:R-:W-:Y:S01]  /*5d20*/  IMAD.MOV.U32 R5, RZ, RZ, -0x800000 ;  /* 0xff800000ff057424 */ /* 0x000fe200078e00ff */
[----:B------:R-:W-:Y:S01]  /*5d30*/  CS2R R58, SRZ ;  /* 0x00000000003a7805 */ /* 0x000fe2000001ff00 */
[----:B------:R-:W-:Y:S01]  /*5d40*/  STS.U8 [R247+0x10000], R29 ;  /* 0x0100001df7007388 */ /* 0x000fe20000000000 */
[----:B------:R-:W-:Y:S01]  /*5d50*/  IMAD.MOV.U32 R4, RZ, RZ, -0x800000 ;  /* 0xff800000ff047424 */ /* 0x000fe200078e00ff */
[----:B------:R-:W-:-:S02]  /*5d60*/  CS2R R60, SRZ ;  /* 0x00000000003c7805 */ /* 0x000fc4000001ff00 */
[----:B------:R-:W-:Y:S01]  /*5d70*/  CS2R R62, SRZ ;  /* 0x00000000003e7805 */ /* 0x000fe2000001ff00 */
[----:B------:R0:W-:Y:S01]  /*5d80*/  STS.U8 [R247+0x10002], R42 ;  /* 0x0100022af7007388 */ /* 0x0001e20000000000 */
[----:B------:R-:W-:Y:S02]  /*5d90*/  CS2R R64, SRZ ;  /* 0x0000000000407805 */ /* 0x000fe4000001ff00 */
[----:B------:R-:W-:Y:S02]  /*5da0*/  CS2R R66, SRZ ;  /* 0x0000000000427805 */ /* 0x000fe4000001ff00 */
[----:B------:R-:W-:Y:S01]  /*5db0*/  CS2R R68, SRZ ;  /* 0x0000000000447805 */ /* 0x000fe2000001ff00 */
[----:B------:R-:W-:Y:S01]  /*5dc0*/  STS.U8 [R247+0x10004], R36 ;  /* 0x01000424f7007388 */ /* 0x000fe20000000000 */
[----:B------:R-:W-:Y:S02]  /*5dd0*/  CS2R R70, SRZ ;  /* 0x0000000000467805 */ /* 0x000fe4000001ff00 */
[----:B------:R-:W-:-:S02]  /*5de0*/  CS2R R72, SRZ ;  /* 0x0000000000487805 */ /* 0x000fc4000001ff00 */
[----:B------:R-:W-:Y:S01]  /*5df0*/  CS2R R74, SRZ ;  /* 0x00000000004a7805 */ /* 0x000fe2000001ff00 */
[----:B------:R-:W-:Y:S01]  /*5e00*/  STS.U8 [R247+0x10006], R38 ;  /* 0x01000626f7007388 */ /* 0x000fe20000000000 */
[----:B------:R-:W-:Y:S02]  /*5e10*/  CS2R R76, SRZ ;  /* 0x00000000004c7805 */ /* 0x000fe4000001ff00 */
[----:B0-----:R-:W-:Y:S02]  /*5e20*/  CS2R R42, SRZ ;  /* 0x00000000002a7805 */ /* 0x001fe4000001ff00 */
[----:B------:R-:W-:Y:S01]  /*5e30*/  CS2R R78, SRZ ;  /* 0x00000000004e7805 */ /* 0x000fe2000001ff00 */
[----:B------:R0:W-:Y:S01]  /*5e40*/  STS.U8 [R247+0x10008], R39 ;  /* 0x01000827f7007388 */ /* 0x0001e20000000000 */
[----:B------:R-:W-:Y:S02]  /*5e50*/  CS2R R80, SRZ ;  /* 0x0000000000507805 */ /* 0x000fe4000001ff00 */
[----:B------:R-:W-:-:S02]  /*5e60*/  CS2R R82, SRZ ;  /* 0x0000000000527805 */ /* 0x000fc4000001ff00 */
[----:B------:R-:W-:Y:S01]  /*5e70*/  CS2R R84, SRZ ;  /* 0x0000000000547805 */ /* 0x000fe2000001ff00 */
[----:B------:R1:W-:Y:S01]  /*5e80*/  STS.U8 [R247+0x1000a], R30 ;  /* 0x01000a1ef7007388 */ /* 0x0003e20000000000 */
[----:B------:R-:W-:Y:S02]  /*5e90*/  CS2R R86, SRZ ;  /* 0x0000000000567805 */ /* 0x000fe4000001ff00 */
[----:B------:R-:W-:Y:S02]  /*5ea0*/  CS2R R88, SRZ ;  /* 0x0000000000587805 */ /* 0x000fe4000001ff00 */
[----:B------:R-:W-:Y:S01]  /*5eb0*/  CS2R R90, SRZ ;  /* 0x00000000005a7805 */ /* 0x000fe2000001ff00 */
[----:B------:R2:W-:Y:S01]  /*5ec0*/  STS.U8 [R247+0x1000c], R37 ;  /* 0x01000c25f7007388 */ /* 0x0005e20000000000 */
[----:B------:R-:W-:Y:S02]  /*5ed0*/  CS2R R92, SRZ ;  /* 0x00000000005c7805 */ /* 0x000fe4000001ff00 */
[----:B0-----:R-:W-:-:S02]  /*5ee0*/  CS2R R38, SRZ ;  /* 0x0000000000267805 */ /* 0x001fc4000001ff00 */
[----:B------:R-:W-:Y:S01]  /*5ef0*/  CS2R R94, SRZ ;  /* 0x00000000005e7805 */ /* 0x000fe2000001ff00 */
[----:B------:R0:W-:Y:S01]  /*5f00*/  STS.U8 [R247+0x1000e], R40 ;  /* 0x01000e28f7007388 */ /* 0x0001e20000000000 */
[----:B------:R-:W-:Y:S02]  /*5f10*/  CS2R R96, SRZ ;  /* 0x0000000000607805 */ /* 0x000fe4000001ff00 */
[----:B-1----:R-:W-:Y:S02]  /*5f20*/  CS2R R30, SRZ ;  /* 0x00000000001e7805 */ /* 0x002fe4000001ff00 */
[----:B------:R-:W-:Y:S01]  /*5f30*/  CS2R R98, SRZ ;  /* 0x0000000000627805 */ /* 0x000fe2000001ff00 */
[----:B------:R1:W-:Y:S01]  /*5f40*/  STS.U8 [R247+0x12004], R26 ;  /* 0x0120041af7007388 */ /* 0x0003e20000000000 */
[----:B------:R-:W-:Y:S02]  /*5f50*/  CS2R R100, SRZ ;  /* 0x0000000000647805 */ /* 0x000fe4000001ff00 */
[----:B--2---:R-:W-:-:S02]  /*5f60*/  CS2R R36, SRZ ;  /* 0x0000000000247805 */ /* 0x004fc4000001ff00 */
[----:B------:R-:W-:Y:S01]  /*5f70*/  CS2R R102, SRZ ;  /* 0x0000000000667805 */ /* 0x000fe2000001ff00 */
[----:B------:R2:W-:Y:S01]  /*5f80*/  STS.U8 [R247+0x12006], R28 ;  /* 0x0120061cf7007388 */ /* 0x0005e20000000000 */
[----:B------:R-:W-:Y:S02]  /*5f90*/  CS2R R104, SRZ ;  /* 0x0000000000687805 */ /* 0x000fe4000001ff00 */
[----:B0-----:R-:W-:Y:S02]  /*5fa0*/  CS2R R40, SRZ ;  /* 0x0000000000287805 */ /* 0x001fe4000001ff00 */
[----:B------:R-:W-:Y:S01]  /*5fb0*/  CS2R R106, SRZ ;  /* 0x00000000006a7805 */ /* 0x000fe2000001ff00 */
[----:B------:R0:W-:Y:S01]  /*5fc0*/  STS.U8 [R247+0x1200c], R32 ;  /* 0x01200c20f7007388 */ /* 0x0001e20000000000 */
[----:B------:R-:W-:Y:S02]  /*5fd0*/  CS2R R108, SRZ ;  /* 0x00000000006c7805 */ /* 0x000fe4000001ff00 */
[----:B-1----:R-:W-:-:S02]  /*5fe0*/  CS2R R26, SRZ ;  /* 0x00000000001a7805 */ /* 0x002fc4000001ff00 */
[----:B------:R-:W-:Y:S01]  /*5ff0*/  CS2R R110, SRZ ;  /* 0x00000000006e7805 */ /* 0x000fe2000001ff00 */
[----:B------:R1:W-:Y:S01]  /*6000*/  STS.U8 [R247+0x1200e], R34 ;  /* 0x01200e22f7007388 */ /* 0x0003e20000000000 */
[----:B------:R-:W-:Y:S02]  /*6010*/  CS2R R112, SRZ ;  /* 0x0000000000707805 */ /* 0x000fe4000001ff00 */
[----:B--2---:R-:W-:Y:S02]  /*6020*/  CS2R R28, SRZ ;  /* 0x00000000001c7805 */ /* 0x004fe4000001ff00 */
        /* <DEDUP_REMOVED lines=32> */
[----:B------:R-:W-:Y:S02]  /*6230*/  CS2R R146, SRZ ;  /* 0x0000000000927805 */ /* 0x000fe4000001ff00 */
[----:B------:R-:W-:Y:S02]  /*6240*/  CS2R R148, SRZ ;  /* 0x0000000000947805 */ /* 0x000fe4000001ff00 */
[----:B------:R-:W-:-:S02]  /*6250*/  CS2R R150, SRZ ;  /* 0x0000000000967805 */ /* 0x000fc4000001ff00 */
[----:B--2---:R-:W-:Y:S02]  /*6260*/  CS2R R56, SRZ ;  /* 0x0000000000387805 */ /* 0x004fe4000001ff00 */
[----:B------:R-:W-:Y:S02]  /*6270*/  LOP3.LUT R223, R252, 0x7f, RZ, 0xc0, !PT ;  /* 0x0000007ffcdf7812 */ /* 0x000fe400078ec0ff */
[----:B0-----:R-:W-:Y:S01]  /*6280*/  CS2R R24, SRZ ;  /* 0x0000000000187805 */ /* 0x001fe2000001ff00 */
[----:B------:R-:W-:Y:S06]  /*6290*/  @!P0 BRA `(.L_x_0) ;  /* 0x0000035400288947 */ /* 0x000fec0003800000 */
[----:B------:R-:W0:Y:S01]  /*62a0*/  LDC.64 R2, c[0x0][0x260] ;  /* 0x00009800ff027b82 */ /* 0x000e220000000a00 */
[C---:B------:R-:W-:Y:S01]  /*62b0*/  LOP3.LUT R0, R252.reuse, 0x1, RZ, 0xc0, !PT ;  /* 0x00000001fc007812 */ /* 0x040fe200078ec0ff */
[----:B------:R-:W-:Y:S01]  /*62c0*/  UMOV UR59, 0x40000040 ;  /* 0x40000040003b7882 */ /* 0x000fe20000000000 */
[----:B------:R-:W-:Y:S02]  /*62d0*/  LOP3.LUT R5, R252, 0x1c, RZ, 0xc0, !PT ;  /* 0x0000001cfc057812 */ /* 0x000fe400078ec0ff */
[----:B------:R-:W-:Y:S02]  /*62e0*/  SHF.R.U32.HI R4, RZ, 0x4, R222 ;  /* 0x00000004ff047819 */ /* 0x000fe400000116de */
[----:B------:R-:W-:Y:S01]  /*62f0*/  SHF.R.U32.HI R247, RZ, 0x1, R252 ;  /* 0x00000001fff77819 */ /* 0x000fe200000116fc */
[----:B------:R-:W1:Y:S01]  /*6300*/  LDC R10, c[0x0][0x258] ;  /* 0x00009600ff0a7b82 */ /* 0x000e620000000800 */
[----:B------:R-:W-:Y:S01]  /*6310*/  IMAD R6, R0, 0x2, R5 ;  /* 0x0000000200067824 */ /* 0x000fe200078e0205 */
[----:B------:R-:W-:Y:S01]  /*6320*/  SGXT.U32 R4, R4, 0xe ;  /* 0x0000000e0404781a */ /* 0x000fe20000000000 */
[----:B------:R-:W-:Y:S01]  /*6330*/  VIADD R0, R222, 0x10000 ;  /* 0x00010000de007836 */ /* 0x000fe20000000000 */
[----:B------:R-:W-:Y:S01]  /*6340*/  SGXT.U32 R247, R247, 0x1 ;  /* 0x00000001f7f7781a */ /* 0x000fe20000000000 */
[----:B------:R-:W-:Y:S01]  /*6350*/  IMAD.MOV.U32 R5, RZ, RZ, RZ ;  /* 0x000000ffff057224 */ /* 0x000fe200078e00ff */
[----:B------:R-:W-:-:S02]  /*6360*/  IADD3 R7, P0, R4, 0x2, RZ ;  /* 0x0000000204077810 */ /* 0x000fc40007f1e0ff */
[----:B------:R-:W2:Y:S01]  /*6370*/  LDC.64 R12, c[0x0][0x220] ;  /* 0x00008800ff0c7b82 */ /* 0x000ea20000000a00 */
[----:B------:R-:W-:Y:S02]  /*6380*/  SHF.R.U32.HI R0, RZ, 0x4, R0 ;  /* 0x00000004ff007819 */ /* 0x000fe40000011600 */
[----:B------:R-:W-:Y:S02]  /*6390*/  R2UR UR58, R4 ;  /* 0x00000000043a72ca */ /* 0x000fe400000e0000 */
[----:B------:R-:W-:Y:S02]  /*63a0*/  SGXT.U32 R15, R0, 0xe ;  /* 0x0000000e000f781a */ /* 0x000fe40000000000 */
[----:B------:R-:W-:Y:S01]  /*63b0*/  IADD3.X R5, R5, 0x40000040, RZ, P0, !PT ;  /* 0x4000004005057810 */ /* 0x000fe200007fe4ff */
[----:B0-----:R-:W-:Y:S01]  /*63c0*/  IMAD.MOV.U32 R14, RZ, RZ, R2 ;  /* 0x000000ffff0e7224 */ /* 0x001fe200078e0002 */
[----:B------:R0:W-:Y:S01]  /*63d0*/  STL [R1+0x9c4], R3 ;  /* 0x0009c40301007387 */ /* 0x0001e20000100800 */
[----:B------:R-:W-:Y:S01]  /*63e0*/  IMAD.MOV.U32 R11, RZ, RZ, R3 ;  /* 0x000000ffff0b7224 */ /* 0x000fe200078e0003 */
[----:B------:R-:W3:Y:S01]  /*63f0*/  LDC.64 R8, c[0x0][0x218] ;  /* 0x00008600ff087b82 */ /* 0x000ee20000000a00 */
[----:B------:R-:W-:-:S02]  /*6400*/  IADD3 R4, P0, R15, 0x2, RZ ;  /* 0x000000020f047810 */ /* 0x000fc40007f1e0ff */
[----:B------:R-:W-:Y:S01]  /*6410*/  R2UR UR11, R5 ;  /* 0x00000000050b72ca */ /* 0x000fe200000e0000 */
[----:B------:R-:W-:Y:S01]  /*6420*/  IMAD R5, R250, R14, RZ ;  /* 0x0000000efa057224 */ /* 0x000fe200078e02ff */
[----:B------:R-:W-:Y:S01]  /*6430*/  R2UR UR8, R4 ;  /* 0x00000000040872ca */ /* 0x000fe200000e0000 */
[----:B-1----:R-:W-:Y:S01]  /*6440*/  IMAD R15, R223, R10, RZ ;  /* 0x0000000adf0f7224 */ /* 0x002fe200078e02ff */
[----:B------:R-:W-:Y:S01]  /*6450*/  R2UR UR10, R7 ;  /* 0x00000000070a72ca */ /* 0x000fe200000e0000 */
[----:B0-----:R-:W0:Y:S01]  /*6460*/  LDC.64 R2, c[0x0][0x250] ;  /* 0x00009400ff027b82 */ /* 0x001e220000000a00 */
[----:B------:R-:W-:Y:S01]  /*6470*/  IMAD R0, R223, R11, RZ ;  /* 0x0000000bdf007224 */ /* 0x000fe200078e02ff */
[----:B------:R-:W-:Y:S01]  /*6480*/  SHF.R.S32.HI R220, RZ, 0x1f, R5 ;  /* 0x0000001fffdc7819 */ /* 0x000fe20000011405 */
[----:B------:R-:W-:Y:S01]  /*6490*/  IMAD R16, R10, 0x80, R15 ;  /* 0x000000800a107824 */ /* 0x000fe200078e020f */
[----:B------:R-:W-:Y:S01]  /*64a0*/  LOP3.LUT R247, R6, R247, RZ, 0xfc, !PT ;  /* 0x000000f706f77212 */ /* 0x000fe200078efcff */
[----:B------:R-:W-:Y:S01]  /*64b0*/  IMAD.MOV.U32 R4, RZ, RZ, RZ ;  /* 0x000000ffff047224 */ /* 0x000fe200078e00ff */
[----:B--2---:R-:W-:Y:S01]  /*64c0*/  IADD3 R221, P1, P2, R0, R12, R5 ;  /* 0x0000000c00dd7210 */ /* 0x004fe20007a3e005 */
[----:B------:R-:W-:Y:S01]  /*64d0*/  IMAD R17, R10, 0x80, R16 ;  /* 0x000000800a117824 */ /* 0x000fe200078e0210 */
[----:B------:R-:W-:Y:S01]  /*64e0*/  SHF.R.S32.HI R0, RZ, 0x1f, R0 ;  /* 0x0000001fff007819 */ /* 0x000fe20000011400 */
[----:B------:R-:W1:Y:S01]  /*64f0*/  LDC R180, c[0x0][0x268] ;  /* 0x00009a00ffb47b82 */ /* 0x000e620000000800 */
[----:B------:R-:W-:Y:S01]  /*6500*/  IADD3.X R5, R4, 0x40000040, RZ, P0, !PT ;  /* 0x4000004004057810 */ /* 0x000fe200007fe4ff */
[----:B------:R-:W-:Y:S01]  /*6510*/  IMAD R19, R10, 0x80, R17 ;  /* 0x000000800a137824 */ /* 0x000fe200078e0211 */
[----:B------:R-:W-:Y:S01]  /*6520*/  IADD3.X R220, R0, R13, R220, P1, P2 ;  /* 0x0000000d00dc7210 */ /* 0x000fe20000fe44dc */
[----:B------:R-:W-:Y:S01]  /*6530*/  UIADD3.64 UR6, UR10, 0x3fe, URZ ;  /* 0x000003fe0a067897 */ /* 0x000fe2000fffe03f */
[----:B------:R-:W-:Y:S01]  /*6540*/  R2UR UR9, R5 ;  /* 0x00000000050972ca */ /* 0x000fe200000e0000 */
[----:B------:R-:W-:-:S02]  /*6550*/  UIADD3.64 UR6, UR10, 0x402, URZ ;  /* 0x000004020a067897 */ /* 0x000fc4000fffe03f */
[----:B------:R-:W2:Y:S01]  /*6560*/  LDC R181, c[0x0][0x268] ;  /* 0x00009a00ffb57b82 */ /* 0x000ea20000000800 */
[----:B------:R-:W-:Y:S02]  /*6570*/  UIADD3.64 UR12, UR10, 0x400, URZ ;  /* 0x000004000a0c7897 */ /* 0x000fe4000fffe03f */
[----:B------:R-:W-:Y:S02]  /*6580*/  UIADD3.64 UR14, UR10, 0x2, URZ ;  /* 0x000000020a0e7897 */ /* 0x000fe4000fffe03f */
[----:B------:R-:W-:Y:S01]  /*6590*/  UIADD3.64 UR18, UR10, 0x4, URZ ;  /* 0x000000040a127897 */ /* 0x000fe2000fffe03f */
[----:B0-----:R-:W-:Y:S02]  /*65a0*/  IMAD R2, R250, R2, RZ ;  /* 0x00000002fa027224 */ /* 0x001fe400078e02ff */
[----:B------:R-:W0:Y:S01]  /*65b0*/  LDC R182, c[0x0][0x268] ;  /* 0x00009a00ffb67b82 */ /* 0x000e220000000800 */
[C---:B------:R-:W-:Y:S01]  /*65c0*/  IMAD R38, R3.reuse, 0x41, RZ ;  /* 0x0000004103267824 */ /* 0x040fe200078e02ff */
[----:B------:R-:W-:Y:S01]  /*65d0*/  UIADD3.64 UR6, UR8, 0x1fe, URZ ;  /* 0x000001fe08067897 */ /* 0x000fe2000fffe03f */
[C---:B------:R-:W-:Y:S01]  /*65e0*/  IMAD R37, R3.reuse, 0x42, RZ ;  /* 0x0000004203257824 */ /* 0x040fe200078e02ff */
[C---:B---3--:R-:W-:Y:S01]  /*65f0*/  IADD3 R4, P0, R2.reuse, R8, RZ ;  /* 0x0000000802047210 */ /* 0x048fe20007f1e0ff */
[C---:B------:R-:W-:Y:S01]  /*6600*/  IMAD R39, R3.reuse, 0x43, RZ ;  /* 0x0000004303277824 */ /* 0x040fe200078e02ff */
[----:B------:R-:W-:Y:S01]  /*6610*/  UIADD3.64 UR20, UR8, 0x200, URZ ;  /* 0x0000020008147897 */ /* 0x000fe2000fffe03f */
[C---:B------:R-:W-:Y:S01]  /*6620*/  IMAD R40, R3.reuse, 0x44, RZ ;  /* 0x0000004403287824 */ /* 0x040fe200078e02ff */
[----:B------:R-:W-:Y:S01]  /*6630*/  LEA.HI.X.SX32 R2, R2, R9, 0x1, P0 ;  /* 0x0000000902027211 */ /* 0x000fe200000f0eff */
[----:B------:R-:W-:Y:S01]  /*6640*/  IMAD R41, R3, 0x45, RZ ;  /* 0x0000004503297824 */ /* 0x000fe200078e02ff */
[-C--:B------:R-:W-:Y:S01]  /*6650*/  IADD3 R9, P3, R19, R4.reuse, RZ ;  /* 0x0000000413097210 */ /* 0x080fe20007f7e0ff */
[----:B------:R-:W-:Y:S01]  /*6660*/  IMAD R42, R3, 0x46, RZ ;  /* 0x00000046032a7824 */ /* 0x000fe200078e02ff */
[----:B------:R-:W-:Y:S01]  /*6670*/  IADD3 R7, P0, R15, R4, RZ ;  /* 0x000000040f077210 */ /* 0x000fe20007f1e0ff */
[C---:B------:R-:W-:Y:S01]  /*6680*/  IMAD R43, R3.reuse, 0x47, RZ ;  /* 0x00000047032b7824 */ /* 0x040fe200078e02ff */
[----:B------:R-:W-:Y:S01]  /*6690*/  IADD3 RZ, P6, R38, R9, RZ ;  /* 0x0000000926ff7210 */ /* 0x000fe20007fde0ff */
[----:B------:R-:W-:Y:S01]  /*66a0*/  IMAD R44, R3, 0x48, RZ ;  /* 0x00000048032c7824 */ /* 0x000fe200078e02ff */
[----:B------:R-:W-:Y:S01]  /*66b0*/  LEA.HI.X.SX32 R19, R19, R2, 0x1, P3 ;  /* 0x0000000213137211 */ /* 0x000fe200018f0eff */
[C---:B------:R-:W-:Y:S01]  /*66c0*/  IMAD R45, R3.reuse, 0x49, RZ ;  /* 0x00000049032d7824 */ /* 0x040fe200078e02ff */
[----:B------:R-:W-:Y:S01]  /*66d0*/  SHF.R.S32.HI R38, RZ, 0x1f, R38 ;  /* 0x0000001fff267819 */ /* 0x000fe20000011426 */
[C---:B------:R-:W-:Y:S01]  /*66e0*/  IMAD R46, R3.reuse, 0x4a, RZ ;  /* 0x0000004a032e7824 */ /* 0x040fe200078e02ff */
[-C--:B------:R-:W-:Y:S01]  /*66f0*/  IADD3 R6, P1, R16, R4.reuse, RZ ;  /* 0x0000000410067210 */ /* 0x080fe20007f3e0ff */
[----:B------:R-:W-:Y:S01]  /*6700*/  IMAD R47, R3, 0x4b, RZ ;  /* 0x0000004b032f7824 */ /* 0x000fe200078e02ff */
[----:B------:R-:W-:Y:S01]  /*6710*/  IADD3 R8, P2, R17, R4, RZ ;  /* 0x0000000411087210 */ /* 0x000fe20007f5e0ff */
[----:B------:R-:W-:Y:S01]  /*6720*/  IMAD.X R38, R38, 0x1, R19, P6 ;  /* 0x0000000126267824 */ /* 0x000fe200030e0613 */
[-C--:B------:R-:W-:Y:S01]  /*6730*/  LEA.HI.X.SX32 R15, R15, R2.reuse, 0x1, P0 ;  /* 0x000000020f0f7211 */ /* 0x080fe200000f0eff */
[----:B------:R-:W-:Y:S01]  /*6740*/  IMAD R48, R3, 0x4c, RZ ;  /* 0x0000004c03307824 */ /* 0x000fe200078e02ff */
[----:B------:R-:W-:Y:S01]  /*6750*/  IADD3 RZ, P4, R37, R7, RZ ;  /* 0x0000000725ff7210 */ /* 0x000fe20007f9e0ff */
[C---:B------:R-:W-:Y:S01]  /*6760*/  IMAD R49, R3.reuse, 0x4d, RZ ;  /* 0x0000004d03317824 */ /* 0x040fe200078e02ff */
[----:B------:R-:W-:Y:S01]  /*6770*/  SHF.R.S32.HI R74, RZ, 0x1f, R37 ;  /* 0x0000001fff4a7819 */ /* 0x000fe20000011425 */
[----:B------:R3:W-:Y:S01]  /*6780*/  STL [R1+0xa0c], R38 ;  /* 0x000a0c2601007387 */ /* 0x0007e20000100800 */
[-C--:B------:R-:W-:Y:S01]  /*6790*/  LEA.HI.X.SX32 R16, R16, R2.reuse, 0x1, P1 ;  /* 0x0000000210107211 */ /* 0x080fe200008f0eff */
[----:B------:R-:W-:Y:S01]  /*67a0*/  IMAD R50, R3, 0x4e, RZ ;  /* 0x0000004e03327824 */ /* 0x000fe200078e02ff */
[----:B------:R-:W-:Y:S01]  /*67b0*/  LEA.HI.X.SX32 R17, R17, R2, 0x1, P2 ;  /* 0x0000000211117211 */ /* 0x000fe200010f0eff */
[----:B------:R-:W-:Y:S01]  /*67c0*/  IMAD R51, R3, 0x4f, RZ ;  /* 0x0000004f03337824 */ /* 0x000fe200078e02ff */
[----:B------:R-:W-:Y:S01]  /*67d0*/  IADD3 RZ, P1, R37, R6, RZ ;  /* 0x0000000625ff7210 */ /* 0x000fe20007f3e0ff */
[----:B------:R-:W-:Y:S01]  /*67e0*/  IMAD R52, R3, 0x50, RZ ;  /* 0x0000005003347824 */ /* 0x000fe200078e02ff */
[----:B------:R-:W-:Y:S01]  /*67f0*/  IADD3 RZ, P2, R37, R8, RZ ;  /* 0x0000000825ff7210 */ /* 0x000fe20007f5e0ff */
[----:B------:R-:W-:Y:S01]  /*6800*/  IMAD R53, R3, 0x51, RZ ;  /* 0x0000005103357824 */ /* 0x000fe200078e02ff */
[----:B------:R-:W-:Y:S01]  /*6810*/  IADD3 RZ, P0, R37, R9, RZ ;  /* 0x0000000925ff7210 */ /* 0x000fe20007f1e0ff */
[C---:B------:R-:W-:Y:S01]  /*6820*/  IMAD.X R37, R74.reuse, 0x1, R15, P4 ;  /* 0x000000014a257824 */ /* 0x040fe200020e060f */
[----:B------:R-:W-:Y:S01]  /*6830*/  IADD3 RZ, P3, R39, R7, RZ ;  /* 0x0000000727ff7210 */ /* 0x000fe20007f7e0ff */
[----:B------:R-:W-:Y:S01]  /*6840*/  IMAD R54, R3, 0x52, RZ ;  /* 0x0000005203367824 */ /* 0x000fe200078e02ff */
[----:B------:R-:W-:Y:S01]  /*6850*/  IADD3 RZ, P5, R39, R6, RZ ;  /* 0x0000000627ff7210 */ /* 0x000fe20007fbe0ff */
[----:B------:R-:W-:Y:S01]  /*6860*/  IMAD R55, R3, 0x53, RZ ;  /* 0x0000005303377824 */ /* 0x000fe200078e02ff */
[C---:B------:R-:W-:Y:S01]  /*6870*/  IADD3 RZ, P6, R39.reuse, R8, RZ ;  /* 0x0000000827ff7210 */ /* 0x040fe20007fde0ff */
[----:B------:R4:W-:Y:S01]  /*6880*/  STL [R1+0xa10], R37 ;  /* 0x000a102501007387 */ /* 0x0009e20000100800 */
[----:B------:R-:W-:Y:S01]  /*6890*/  IADD3 RZ, P4, R39, R9, RZ ;  /* 0x0000000927ff7210 */ /* 0x000fe20007f9e0ff */
[C---:B------:R-:W-:Y:S01]  /*68a0*/  IMAD R56, R3.reuse, 0x54, RZ ;  /* 0x0000005403387824 */ /* 0x040fe200078e02ff */
[----:B---3--:R-:W-:Y:S01]  /*68b0*/  SHF.R.S32.HI R38, RZ, 0x1f, R39 ;  /* 0x0000001fff267819 */ /* 0x008fe20000011427 */
[----:B------:R-:W-:Y:S01]  /*68c0*/  IMAD.X R39, R74, 0x1, R16, P1 ;  /* 0x000000014a277824 */ /* 0x000fe200008e0610 */
[----:B------:R-:W-:Y:S01]  /*68d0*/  IADD3 RZ, P1, R40, R7, RZ ;  /* 0x0000000728ff7210 */ /* 0x000fe20007f3e0ff */
[C---:B------:R-:W-:Y:S01]  /*68e0*/  IMAD R57, R3.reuse, 0x55, RZ ;  /* 0x0000005503397824 */ /* 0x040fe200078e02ff */
[----:B------:R-:W3:Y:S01]  /*68f0*/  LDC R73, c[0x0][0x268] ;  /* 0x00009a00ff497b82 */ /* 0x000ee20000000800 */
[C---:B------:R-:W-:Y:S01]  /*6900*/  IMAD R58, R3.reuse, 0x56, RZ ;  /* 0x00000056033a7824 */ /* 0x040fe200078e02ff */
[----:B------:R5:W-:Y:S01]  /*6910*/  STL [R1+0xa14], R39 ;  /* 0x000a142701007387 */ /* 0x000be20000100800 */
[----:B----4-:R-:W-:Y:S01]  /*6920*/  IMAD.X R37, R74, 0x1, R17, P2 ;  /* 0x000000014a257824 */ /* 0x010fe200010e0611 */
[----:B------:R-:W-:Y:S01]  /*6930*/  IADD3 RZ, P2, R40, R6, RZ ;  /* 0x0000000628ff7210 */ /* 0x000fe20007f5e0ff */
[C---:B------:R-:W-:Y:S01]  /*6940*/  IMAD R59, R3.reuse, 0x57, RZ ;  /* 0x00000057033b7824 */ /* 0x040fe200078e02ff */
[----:B------:R-:W-:Y:S01]  /*6950*/  UIADD3.64 UR22, UR10, 0x404, URZ ;  /* 0x000004040a167897 */ /* 0x000fe2000fffe03f */
[C---:B------:R-:W-:Y:S01]  /*6960*/  IMAD R60, R3.reuse, 0x58, RZ ;  /* 0x00000058033c7824 */ /* 0x040fe200078e02ff */
[----:B------:R4:W-:Y:S01]  /*6970*/  STL [R1+0xa18], R37 ;  /* 0x000a182501007387 */ /* 0x0009e20000100800 */
[C---:B------:R-:W-:Y:S01]  /*6980*/  IMAD R61, R3.reuse, 0x59, RZ ;  /* 0x00000059033d7824 */ /* 0x040fe200078e02ff */
[----:B------:R-:W1:Y:S01]  /*6990*/  LDC R75, c[0x0][0x268] ;  /* 0x00009a00ff4b7b82 */ /* 0x000e620000000800 */
[C---:B------:R-:W-:Y:S01]  /*69a0*/  IMAD R62, R3.reuse, 0x5a, RZ ;  /* 0x0000005a033e7824 */ /* 0x040fe200078e02ff */
[----:B------:R-:W-:Y:S01]  /*69b0*/  UIADD3.64 UR26, UR10, 0x7fe, URZ ;  /* 0x000007fe0a1a7897 */ /* 0x000fe2000fffe03f */
[----:B-----5:R-:W-:Y:S01]  /*69c0*/  IMAD.X R39, R74, 0x1, R19, P0 ;  /* 0x000000014a277824 */ /* 0x020fe200000e0613 */
[----:B------:R-:W-:Y:S01]  /*69d0*/  IADD3 RZ, P0, R40, R8, RZ ;  /* 0x0000000828ff7210 */ /* 0x000fe20007f1e0ff */
[C---:B------:R-:W-:Y:S01]  /*69e0*/  IMAD R63, R3.reuse, 0x5b, RZ ;  /* 0x0000005b033f7824 */ /* 0x040fe200078e02ff */
[----:B------:R-:W-:Y:S01]  /*69f0*/  UIADD3.64 UR30, UR10, 0x800, URZ ;  /* 0x000008000a1e7897 */ /* 0x000fe2000fffe03f */
[C---:B------:R-:W-:Y:S01]  /*6a00*/  IMAD R64, R3.reuse, 0x5c, RZ ;  /* 0x0000005c03407824 */ /* 0x040fe200078e02ff */
[----:B------:R5:W-:Y:S01]  /*6a10*/  STL [R1+0xa1c], R39 ;  /* 0x000a1c2701007387 */ /* 0x000be20000100800 */
[----:B----4-:R-:W-:Y:S01]  /*6a20*/  IMAD.X R37, R38, 0x1, R15, P3 ;  /* 0x0000000126257824 */ /* 0x010fe200018e060f */
[----:B------:R-:W-:Y:S01]  /*6a30*/  IADD3 RZ, P3, R40, R9, RZ ;  /* 0x0000000928ff7210 */ /* 0x000fe20007f7e0ff */
[C---:B------:R-:W-:Y:S01]  /*6a40*/  IMAD R65, R3.reuse, 0x5d, RZ ;  /* 0x0000005d03417824 */ /* 0x040fe200078e02ff */
[----:B------:R-:W-:Y:S01]  /*6a50*/  SHF.R.S32.HI R40, RZ, 0x1f, R40 ;  /* 0x0000001fff287819 */ /* 0x000fe20000011428 */
[C---:B------:R-:W-:Y:S01]  /*6a60*/  IMAD R66, R3.reuse, 0x5e, RZ ;  /* 0x0000005e03427824 */ /* 0x040fe200078e02ff */
[----:B------:R4:W-:Y:S01]  /*6a70*/  STL [R1+0xa20], R37 ;  /* 0x000a202501007387 */ /* 0x0009e20000100800 */
[C---:B------:R-:W-:Y:S01]  /*6a80*/  IMAD R67, R3.reuse, 0x5f, RZ ;  /* 0x0000005f03437824 */ /* 0x040fe200078e02ff */
[----:B------:R-:W2:Y:S01]  /*6a90*/  LDC R74, c[0x0][0x268] ;  /* 0x00009a00ff4a7b82 */ /* 0x000ea20000000800 */
[----:B------:R-:W-:Y:S01]  /*6aa0*/  IMAD R68, R3, 0x60, RZ ;  /* 0x0000006003447824 */ /* 0x000fe200078e02ff */
[----:B------:R-:W-:Y:S01]  /*6ab0*/  UIADD3.64 UR34, UR10, 0x802, URZ ;  /* 0x000008020a227897 */ /* 0x000fe2000fffe03f */
[C-C-:B-----5:R-:W-:Y:S01]  /*6ac0*/  IMAD.X R39, R38.reuse, 0x1, R16.reuse, P5 ;  /* 0x0000000126277824 */ /* 0x160fe200028e0610 */
[-C--:B------:R-:W-:Y:S01]  /*6ad0*/  IADD3 RZ, P5, R41, R7.reuse, RZ ;  /* 0x0000000729ff7210 */ /* 0x080fe20007fbe0ff */
[C---:B------:R-:W-:Y:S01]  /*6ae0*/  IMAD R69, R3.reuse, 0x61, RZ ;  /* 0x0000006103457824 */ /* 0x040fe200078e02ff */
[----:B------:R-:W-:Y:S01]  /*6af0*/  UIADD3.64 UR38, UR10, 0x804, URZ ;  /* 0x000008040a267897 */ /* 0x000fe2000fffe03f */
[----:B------:R-:W-:Y:S01]  /*6b00*/  IMAD R70, R3, 0x62, RZ ;  /* 0x0000006203467824 */ /* 0x000fe200078e02ff */
[----:B------:R5:W-:Y:S01]  /*6b10*/  STL [R1+0xa24], R39 ;  /* 0x000a242701007387 */ /* 0x000be20000100800 */
[C---:B----4-:R-:W-:Y:S01]  /*6b20*/  IMAD.X R37, R38.reuse, 0x1, R17, P6 ;  /* 0x0000000126257824 */ /* 0x050fe200030e0611 */
[C---:B------:R-:W-:Y:S01]  /*6b30*/  IADD3 RZ, P6, R41.reuse, R6, RZ ;  /* 0x0000000629ff7210 */ /* 0x040fe20007fde0ff */
[----:B------:R-:W-:Y:S01]  /*6b40*/  IMAD.X R38, R38, 0x1, R19, P4 ;  /* 0x0000000126267824 */ /* 0x000fe200020e0613 */
[----:B------:R-:W-:Y:S01]  /*6b50*/  IADD3 RZ, P4, R41, R8, RZ ;  /* 0x0000000829ff7210 */ /* 0x000fe20007f9e0ff */
[C---:B------:R-:W-:Y:S01]  /*6b60*/  IMAD R71, R3.reuse, 0x63, RZ ;  /* 0x0000006303477824 */ /* 0x040fe200078e02ff */
[----:B------:R4:W-:Y:S01]  /*6b70*/  STL [R1+0xa28], R37 ;  /* 0x000a282501007387 */ /* 0x0009e20000100800 */
[C---:B------:R-:W-:Y:S01]  /*6b80*/  IMAD R72, R3.reuse, 0x64, RZ ;  /* 0x0000006403487824 */ /* 0x040fe200078e02ff */
[----:B------:R-:W0:Y:S01]  /*6b90*/  LDC R76, c[0x0][0x268] ;  /* 0x00009a00ff4c7b82 */ /* 0x000e220000000800 */
[C---:B------:R-:W-:Y:S01]  /*6ba0*/  IMAD R36, R3.reuse, 0x65, RZ ;  /* 0x0000006503247824 */ /* 0x040fe200078e02ff */
[----:B------:R3:W-:Y:S01]  /*6bb0*/  STL [R1+0xa2c], R38 ;  /* 0x000a2c2601007387 */ /* 0x0007e20000100800 */
[----:B-----5:R-:W-:Y:S01]  /*6bc0*/  IMAD.X R39, R40, 0x1, R16, P2 ;  /* 0x0000000128277824 */ /* 0x020fe200010e0610 */
[----:B------:R-:W-:Y:S01]  /*6bd0*/  IADD3 RZ, P2, R42, R7, RZ ;  /* 0x000000072aff7210 */ /* 0x000fe20007f5e0ff */
[C---:B------:R-:W-:Y:S01]  /*6be0*/  IMAD R35, R3.reuse, 0x66, RZ ;  /* 0x0000006603237824 */ /* 0x040fe200078e02ff */
[----:B------:R-:W-:Y:S01]  /*6bf0*/  UIADD3.64 UR42, UR10, 0xbfe, URZ ;  /* 0x00000bfe0a2a7897 */ /* 0x000fe2000fffe03f */
[----:B------:R-:W-:Y:S01]  /*6c00*/  IMAD R34, R3, 0x67, RZ ;  /* 0x0000006703227824 */ /* 0x000fe200078e02ff */
[----:B------:R-:W5:Y:S01]  /*6c10*/  LDC R77, c[0x0][0x268] ;  /* 0x00009a00ff4d7b82 */ /* 0x000f620000000800 */
[C---:B----4-:R-:W-:Y:S01]  /*6c20*/  IMAD.X R37, R40.reuse, 0x1, R15, P1 ;  /* 0x0000000128257824 */ /* 0x050fe200008e060f */
[-C--:B------:R-:W-:Y:S01]  /*6c30*/  IADD3 RZ, P1, R41, R9.reuse, RZ ;  /* 0x0000000929ff7210 */ /* 0x080fe20007f3e0ff */
[C---:B------:R-:W-:Y:S01]  /*6c40*/  IMAD R33, R3.reuse, 0x68, RZ ;  /* 0x0000006803217824 */ /* 0x040fe200078e02ff */
[----:B---3--:R-:W-:Y:S01]  /*6c50*/  SHF.R.S32.HI R38, RZ, 0x1f, R41 ;  /* 0x0000001fff267819 */ /* 0x008fe20000011429 */
[C---:B------:R-:W-:Y:S01]  /*6c60*/  IMAD R32, R3.reuse, 0x69, RZ ;  /* 0x0000006903207824 */ /* 0x040fe200078e02ff */
[----:B------:R3:W-:Y:S01]  /*6c70*/  STL [R1+0xa30], R37 ;  /* 0x000a302501007387 */ /* 0x0007e20000100800 */
[C---:B------:R-:W-:Y:S01]  /*6c80*/  IMAD R31, R3.reuse, 0x6a, RZ ;  /* 0x0000006a031f7824 */ /* 0x040fe200078e02ff */
[----:B------:R-:W4:Y:S01]  /*6c90*/  LDC R41, c[0x0][0x268] ;  /* 0x00009a00ff297b82 */ /* 0x000f220000000800 */
[C---:B------:R-:W-:Y:S01]  /*6ca0*/  IMAD R30, R3.reuse, 0x6b, RZ ;  /* 0x0000006b031e7824 */ /* 0x040fe200078e02ff */
[----:B------:R1:W-:Y:S01]  /*6cb0*/  STL [R1+0xa34], R39 ;  /* 0x000a342701007387 */ /* 0x0003e20000100800 */
[C---:B------:R-:W-:Y:S01]  /*6cc0*/  IMAD R29, R3.reuse, 0x6c, RZ ;  /* 0x0000006c031d7824 */ /* 0x040fe200078e02ff */
[----:B------:R-:W-:Y:S01]  /*6cd0*/  UIADD3.64 UR46, UR10, 0xc00, URZ ;  /* 0x00000c000a2e7897 */ /* 0x000fe2000fffe03f */
[C---:B------:R-:W-:Y:S01]  /*6ce0*/  IMAD R28, R3.reuse, 0x6d, RZ ;  /* 0x0000006d031c7824 */ /* 0x040fe200078e02ff */
[----:B------:R-:W-:Y:S01]  /*6cf0*/  UIADD3.64 UR50, UR10, 0xc02, URZ ;  /* 0x00000c020a327897 */ /* 0x000fe2000fffe03f */
[C---:B------:R-:W-:Y:S01]  /*6d00*/  IMAD R27, R3.reuse, 0x6e, RZ ;  /* 0x0000006e031b7824 */ /* 0x040fe200078e02ff */
[----:B------:R-:W5:Y:S01]  /*6d10*/  LDC R78, c[0x0][0x268] ;  /* 0x00009a00ff4e7b82 */ /* 0x000f620000000800 */
[----:B---3--:R-:W-:Y:S01]  /*6d20*/  IMAD.X R37, R40, 0x1, R17, P0 ;  /* 0x0000000128257824 */ /* 0x008fe200000e0611 */
[----:B------:R-:W-:Y:S01]  /*6d30*/  IADD3 RZ, P0, R42, R6, RZ ;  /* 0x000000062aff7210 */ /* 0x000fe20007f1e0ff */
[C---:B------:R-:W-:Y:S01]  /*6d40*/  IMAD R26, R3.reuse, 0x6f, RZ ;  /* 0x0000006f031a7824 */ /* 0x040fe200078e02ff */
[----:B------:R-:W-:Y:S01]  /*6d50*/  UIADD3.64 UR54, UR10, 0xc04, URZ ;  /* 0x00000c040a367897 */ /* 0x000fe2000fffe03f */
[----:B-1----:R-:W-:Y:S01]  /*6d60*/  IMAD.X R39, R40, 0x1, R19, P3 ;  /* 0x0000000128277824 */ /* 0x002fe200018e0613 */
[----:B------:R1:W-:Y:S01]  /*6d70*/  STL [R1+0xa38], R37 ;  /* 0x000a382501007387 */ /* 0x0003e20000100800 */
[----:B------:R-:W-:Y:S01]  /*6d80*/  IADD3 RZ, P3, R42, R8, RZ ;  /* 0x000000082aff7210 */ /* 0x000fe20007f7e0ff */
[C---:B------:R-:W-:Y:S01]  /*6d90*/  IMAD R25, R3.reuse, 0x70, RZ ;  /* 0x0000007003197824 */ /* 0x040fe200078e02ff */
[----:B------:R-:W3:Y:S01]  /*6da0*/  LDC R40, c[0x0][0x268] ;  /* 0x00009a00ff287b82 */ /* 0x000ee20000000800 */
[----:B------:R2:W-:Y:S01]  /*6db0*/  STL [R1+0xa3c], R39 ;  /* 0x000a3c2701007387 */ /* 0x0005e20000100800 */
[C---:B------:R-:W-:Y:S01]  /*6dc0*/  IMAD R24, R3.reuse, 0x71, RZ ;  /* 0x0000007103187824 */ /* 0x040fe200078e02ff */
[----:B------:R-:W-:Y:S01]  /*6dd0*/  UIADD3.64 UR12, UR8, 0x2, URZ ;  /* 0x00000002080c7897 */ /* 0x000fe2000fffe03f */
[C---:B------:R-:W-:Y:S01]  /*6de0*/  IMAD R23, R3.reuse, 0x72, RZ ;  /* 0x0000007203177824 */ /* 0x040fe200078e02ff */
[----:B------:R-:W-:Y:S01]  /*6df0*/  UIADD3.64 UR16, UR8, 0x4, URZ ;  /* 0x0000000408107897 */ /* 0x000fe2000fffe03f */
[C---:B------:R-:W-:Y:S01]  /*6e00*/  IMAD R22, R3.reuse, 0x73, RZ ;  /* 0x0000007303167824 */ /* 0x040fe200078e02ff */
[----:B------:R-:W-:Y:S01]  /*6e10*/  UIADD3.64 UR6, UR8, 0x202, URZ ;  /* 0x0000020208067897 */ /* 0x000fe2000fffe03f */
[----:B-1----:R-:W-:Y:S01]  /*6e20*/  IMAD.X R37, R38, 0x1, R15, P5 ;  /* 0x0000000126257824 */ /* 0x002fe200028e060f */
[----:B------:R-:W-:Y:S01]  /*6e30*/  IADD3 RZ, P5, R42, R9, RZ ;  /* 0x000000092aff7210 */ /* 0x000fe20007fbe0ff */
[----:B------:R-:W-:Y:S01]  /*6e40*/  IMAD R21, R3, 0x74, RZ ;  /* 0x0000007403157824 */ /* 0x000fe200078e02ff */
[----:B------:R-:W-:Y:S01]  /*6e50*/  SHF.R.S32.HI R42, RZ, 0x1f, R42 ;  /* 0x0000001fff2a7819 */ /* 0x000fe2000001142a */
[C-C-:B--2---:R-:W-:Y:S01]  /*6e60*/  IMAD.X R39, R38.reuse, 0x1, R16.reuse, P6 ;  /* 0x0000000126277824 */ /* 0x144fe200030e0610 */
[----:B------:R1:W-:Y:S01]  /*6e70*/  STL [R1+0xa40], R37 ;  /* 0x000a402501007387 */ /* 0x0003e20000100800 */
[-C--:B------:R-:W-:Y:S01]  /*6e80*/  IADD3 RZ, P6, R43, R7.reuse, RZ ;  /* 0x000000072bff7210 */ /* 0x080fe20007fde0ff */
[C---:B------:R-:W-:Y:S01]  /*6e90*/  IMAD R14, R3.reuse, 0x75, RZ ;  /* 0x00000075030e7824 */ /* 0x040fe200078e02ff */
[----:B------:R-:W2:Y:S01]  /*6ea0*/  LDC R79, c[0x0][0x268] ;  /* 0x00009a00ff4f7b82 */ /* 0x000ea20000000800 */
[----:B------:R0:W-:Y:S01]  /*6eb0*/  STL [R1+0xa44], R39 ;  /* 0x000a442701007387 */ /* 0x0001e20000100800 */
[C---:B------:R-:W-:Y:S01]  /*6ec0*/  IMAD R13, R3.reuse, 0x76, RZ ;  /* 0x00000076030d7824 */ /* 0x040fe200078e02ff */
[----:B------:R-:W-:Y:S01]  /*6ed0*/  UIADD3.64 UR20, UR8, 0x204, URZ ;  /* 0x0000020408147897 */ /* 0x000fe2000fffe03f */
[C---:B------:R-:W-:Y:S01]  /*6ee0*/  IMAD R12, R3.reuse, 0x77, RZ ;  /* 0x00000077030c7824 */ /* 0x040fe200078e02ff */
[----:B------:R-:W-:Y:S01]  /*6ef0*/  UIADD3.64 UR24, UR8, 0x3fe, URZ ;  /* 0x000003fe08187897 */ /* 0x000fe2000fffe03f */
[----:B------:R-:W-:Y:S01]  /*6f00*/  IMAD R11, R3, 0x78, RZ ;  /* 0x00000078030b7824 */ /* 0x000fe200078e02ff */
[----:B------:R-:W-:Y:S01]  /*6f10*/  UIADD3.64 UR28, UR8, 0x400, URZ ;  /* 0x00000400081c7897 */ /* 0x000fe2000fffe03f */
[C---:B-1----:R-:W-:Y:S01]  /*6f20*/  IMAD.X R37, R38.reuse, 0x1, R17, P4 ;  /* 0x0000000126257824 */ /* 0x042fe200020e0611 */
[C---:B------:R-:W-:Y:S01]  /*6f30*/  IADD3 RZ, P4, R43.reuse, R6, RZ ;  /* 0x000000062bff7210 */ /* 0x040fe20007f9e0ff */
[----:B------:R-:W-:Y:S01]  /*6f40*/  IMAD.X R38, R38, 0x1, R19, P1 ;  /* 0x0000000126267824 */ /* 0x000fe200008e0613 */
[----:B------:R-:W-:Y:S01]  /*6f50*/  IADD3 RZ, P1, R43, R8, RZ ;  /* 0x000000082bff7210 */ /* 0x000fe20007f3e0ff */
[----:B0-----:R-:W-:Y:S01]  /*6f60*/  IMAD.X R39, R42, 0x1, R16, P0 ;  /* 0x000000012a277824 */ /* 0x001fe200000e0610 */
[----:B------:R0:W-:Y:S01]  /*6f70*/  STL [R1+0xa48], R37 ;  /* 0x000a482501007387 */ /* 0x0001e20000100800 */
[----:B------:R-:W-:Y:S01]  /*6f80*/  IADD3 RZ, P0, R44, R7, RZ ;  /* 0x000000072cff7210 */ /* 0x000fe20007f1e0ff */
[C---:B------:R-:W-:Y:S01]  /*6f90*/  IMAD R10, R3.reuse, 0x79, RZ ;  /* 0x00000079030a7824 */ /* 0x040fe200078e02ff */
[----:B------:R-:W1:Y:S01]  /*6fa0*/  LDC R80, c[0x0][0x268] ;  /* 0x00009a00ff507b82 */ /* 0x000e620000000800 */
[----:B------:R4:W-:Y:S01]  /*6fb0*/  STL [R1+0xa4c], R38 ;  /* 0x000a4c2601007387 */ /* 0x0009e20000100800 */
[C---:B------:R-:W-:Y:S01]  /*6fc0*/  IMAD R4, R3.reuse, 0x7a, RZ ;  /* 0x0000007a03047824 */ /* 0x040fe200078e02ff */
[----:B------:R-:W-:Y:S01]  /*6fd0*/  UIADD3.64 UR32, UR8, 0x402, URZ ;  /* 0x0000040208207897 */ /* 0x000fe2000fffe03f */
[C---:B------:R-:W-:Y:S01]  /*6fe0*/  IMAD R20, R3.reuse, 0x7b, RZ ;  /* 0x0000007b03147824 */ /* 0x040fe200078e02ff */
[----:B------:R-:W-:Y:S01]  /*6ff0*/  UIADD3.64 UR36, UR8, 0x404, URZ ;  /* 0x0000040408247897 */ /* 0x000fe2000fffe03f */
[----:B------:R-:W-:Y:S01]  /*7000*/  IMAD R18, R3, 0x7c, RZ ;  /* 0x0000007c03127824 */ /* 0x000fe200078e02ff */
[----:B------:R-:W-:Y:S01]  /*7010*/  UIADD3.64 UR40, UR8, 0x5fe, URZ ;  /* 0x000005fe08287897 */ /* 0x000fe2000fffe03f */
[----:B0-----:R-:W-:Y:S01]  /*7020*/  IMAD.X R37, R42, 0x1, R15, P2 ;  /* 0x000000012a257824 */ /* 0x001fe200010e060f */
[----:B------:R-:W-:Y:S01]  /*7030*/  IADD3 RZ, P2, R43, R9, RZ ;  /* 0x000000092bff7210 */ /* 0x000fe20007f5e0ff */
[C---:B------:R-:W-:Y:S01]  /*7040*/  IMAD R5, R3.reuse, 0x7d, RZ ;  /* 0x0000007d03057824 */ /* 0x040fe200078e02ff */
[----:B----4-:R-:W-:Y:S01]  /*7050*/  SHF.R.S32.HI R38, RZ, 0x1f, R43 ;  /* 0x0000001fff267819 */ /* 0x010fe2000001142b */
[C---:B------:R-:W-:Y:S01]  /*7060*/  IMAD R2, R3.reuse, 0x7e, RZ ;  /* 0x0000007e03027824 */ /* 0x040fe200078e02ff */
[----:B------:R0:W-:Y:S01]  /*7070*/  STL [R1+0xa50], R37 ;  /* 0x000a502501007387 */ /* 0x0001e20000100800 */
[----:B------:R-:W-:Y:S01]  /*7080*/  IMAD R0, R3, 0x7f, RZ ;  /* 0x0000007f03007824 */ /* 0x000fe200078e02ff */
[----:B------:R-:W4:Y:S01]  /*7090*/  LDC R43, c[0x0][0x268] ;  /* 0x00009a00ff2b7b82 */ /* 0x000f220000000800 */
[----:B---3--:R-:W-:Y:S01]  /*70a0*/  IMAD R40, R40, 0x1d1, RZ ;  /* 0x000001d128287824 */ /* 0x008fe200078e02ff */
[----:B------:R3:W-:Y:S01]  /*70b0*/  STL [R1+0xa54], R39 ;  /* 0x000a542701007387 */ /* 0x0007e20000100800 */
[----:B------:R-:W-:Y:S01]  /*70c0*/  IMAD R41, R41, 0x1d2, RZ ;  /* 0x000001d229297824 */ /* 0x000fe200078e02ff */
[----:B------:R-:W-:Y:S01]  /*70d0*/  UIADD3.64 UR44, UR8, 0x600, URZ ;  /* 0x00000600082c7897 */ /* 0x000fe2000fffe03f */
[----:B------:R-:W-:Y:S01]  /*70e0*/  IMAD R73, R73, 0x1f2, RZ ;  /* 0x000001f249497824 */ /* 0x000fe200078e02ff */
[----:B------:R-:W-:Y:S01]  /*70f0*/  UIADD3.64 UR48, UR8, 0x602, URZ ;  /* 0x0000060208307897 */ /* 0x000fe2000fffe03f */
[----:B------:R-:W-:Y:S01]  /*7100*/  IMAD R74, R74, 0x1f3, RZ ;  /* 0x000001f34a4a7824 */ /* 0x000fe200078e02ff */
[----:B------:R-:W1:Y:S01]  /*7110*/  LDC R81, c[0x0][0x268] ;  /* 0x00009a00ff517b82 */ /* 0x000e620000000800 */
[----:B0-----:R-:W-:Y:S01]  /*7120*/  IMAD.X R37, R42, 0x1, R17, P3 ;  /* 0x000000012a257824 */ /* 0x001fe200018e0611 */
[----:B------:R-:W-:Y:S01]  /*7130*/  IADD3 RZ, P3, R44, R6, RZ ;  /* 0x000000062cff7210 */ /* 0x000fe20007f7e0ff */
[----:B------:R-:W-:Y:S01]  /*7140*/  IMAD R75, R75, 0x1f4, RZ ;  /* 0x000001f44b4b7824 */ /* 0x000fe200078e02ff */
[----:B------:R-:W-:Y:S01]  /*7150*/  UIADD3.64 UR52, UR8, 0x604, URZ ;  /* 0x0000060408347897 */ /* 0x000fe2000fffe03f */
[----:B---3--:R-:W-:Y:S01]  /*7160*/  IMAD.X R39, R42, 0x1, R19, P5 ;  /* 0x000000012a277824 */ /* 0x008fe200028e0613 */
[----:B------:R0:W-:Y:S01]  /*7170*/  STL [R1+0xa58], R37 ;  /* 0x000a582501007387 */ /* 0x0001e20000100800 */
[----:B------:R-:W-:Y:S01]  /*7180*/  IADD3 RZ, P5, R44, R8, RZ ;  /* 0x000000082cff7210 */ /* 0x000fe20007fbe0ff */
[----:B------:R-:W3:Y:S01]  /*7190*/  LDC R42, c[0x0][0x268] ;  /* 0x00009a00ff2a7b82 */ /* 0x000ee20000000800 */
[----:B------:R-:W-:Y:S01]  /*71a0*/  IMAD R76, R76, 0x1f5, RZ ;  /* 0x000001f54c4c7824 */ /* 0x000fe200078e02ff */
[----:B------:R4:W-:Y:S01]  /*71b0*/  STL [R1+0xa5c], R39 ;  /* 0x000a5c2701007387 */ /* 0x0009e20000100800 */
[----:B-----5:R-:W-:-:S02]  /*71c0*/  IMAD R77, R77, 0x1f6, RZ ;  /* 0x000001f64d4d7824 */ /* 0x020fc400078e02ff */
[----:B------:R-:W-:Y:S02]  /*71d0*/  IMAD R78, R78, 0x1f7, RZ ;  /* 0x000001f74e4e7824 */ /* 0x000fe400078e02ff */
[----:B--2---:R-:W-:Y:S01]  /*71e0*/  IMAD R79, R79, 0x1f8, RZ ;  /* 0x000001f84f4f7824 */ /* 0x004fe200078e02ff */
[----:B------:R-:W2:Y:S01]  /*71f0*/  LDC R82, c[0x0][0x268] ;  /* 0x00009a00ff527b82 */ /* 0x000ea20000000800 */
[----:B0-----:R-:W-:Y:S01]  /*7200*/  IMAD.X R37, R38, 0x1, R15, P6 ;  /* 0x0000000126257824 */ /* 0x001fe200030e060f */
[----:B------:R-:W-:Y:S01]  /*7210*/  IADD3 RZ, P6, R44, R9, RZ ;  /* 0x000000092cff7210 */ /* 0x000fe20007fde0ff */
[----:B----4-:R-:W-:Y:S01]  /*7220*/  IMAD R43, R43, 0x1d4, RZ ;  /* 0x000001d42b2b7824 */ /* 0x010fe200078e02ff */
[----:B------:R-:W-:Y:S01]  /*7230*/  SHF.R.S32.HI R44, RZ, 0x1f, R44 ;  /* 0x0000001fff2c7819 */ /* 0x000fe2000001142c */
[----:B------:R-:W-:Y:S01]  /*7240*/  IMAD.X R39, R38, 0x1, R16, P4 ;  /* 0x0000000126277824 */ /* 0x000fe200020e0610 */
[----:B------:R0:W-:Y:S01]  /*7250*/  STL [R1+0xa60], R37 ;  /* 0x000a602501007387 */ /* 0x0001e20000100800 */
[----:B------:R-:W-:Y:S01]  /*7260*/  IADD3 RZ, P4, R45, R7, RZ ;  /* 0x000000072dff7210 */ /* 0x000fe20007f9e0ff */
[----:B------:R-:W4:Y:S01]  /*7270*/  LDC R83, c[0x0][0x268] ;  /* 0x00009a00ff537b82 */ /* 0x000f220000000800 */
[----:B-1----:R-:W-:Y:S01]  /*7280*/  IMAD R80, R80, 0x1f9, RZ ;  /* 0x000001f950507824 */ /* 0x002fe200078e02ff */
[----:B------:R1:W-:Y:S01]  /*7290*/  STL [R1+0xa64], R39 ;  /* 0x000a642701007387 */ /* 0x0003e20000100800 */
[----:B------:R-:W-:-:S02]  /*72a0*/  IMAD R81, R81, 0x1fa, RZ ;  /* 0x000001fa51517824 */ /* 0x000fc400078e02ff */
[C---:B0-----:R-:W-:Y:S01]  /*72b0*/  IMAD.X R37, R38.reuse, 0x1, R17, P1 ;  /* 0x0000000126257824 */ /* 0x041fe200008e0611 */
[C---:B------:R-:W-:Y:S01]  /*72c0*/  IADD3 RZ, P1, R45.reuse, R6, RZ ;  /* 0x000000062dff7210 */ /* 0x040fe20007f3e0ff */
[----:B------:R-:W-:Y:S01]  /*72d0*/  IMAD.X R38, R38, 0x1, R19, P2 ;  /* 0x0000000126267824 */ /* 0x000fe200010e0613 */
[----:B------:R-:W-:Y:S01]  /*72e0*/  IADD3 RZ, P2, R45, R8, RZ ;  /* 0x000000082dff7210 */ /* 0x000fe20007f5e0ff */
[----:B-1----:R-:W-:Y:S01]  /*72f0*/  IMAD.X R39, R44, 0x1, R16, P3 ;  /* 0x000000012c277824 */ /* 0x002fe200018e0610 */
[----:B------:R0:W-:Y:S01]  /*7300*/  STL [R1+0xa68], R37 ;  /* 0x000a682501007387 */ /* 0x0001e20000100800 */
[----:B------:R-:W-:Y:S01]  /*7310*/  IADD3 RZ, P3, R46, R7, RZ ;  /* 0x000000072eff7210 */ /* 0x000fe20007f7e0ff */
[----:B---3--:R-:W-:Y:S01]  /*7320*/  IMAD R42, R42, 0x1d3, RZ ;  /* 0x000001d32a2a7824 */ /* 0x008fe200078e02ff */
[----:B------:R-:W1:Y:S01]  /*7330*/  LDC R84, c[0x0][0x268] ;  /* 0x00009a00ff547b82 */ /* 0x000e620000000800 */
[----:B------:R3:W-:Y:S01]  /*7340*/  STL [R1+0xa6c], R38 ;  /* 0x000a6c2601007387 */ /* 0x0007e20000100800 */
[----:B--2---:R-:W-:-:S02]  /*7350*/  IMAD R82, R82, 0x1fb, RZ ;  /* 0x000001fb52527824 */ /* 0x004fc400078e02ff */
[----:B0-----:R-:W-:Y:S01]  /*7360*/  IMAD.X R37, R44, 0x1, R15, P0 ;  /* 0x000000012c257824 */ /* 0x001fe200000e060f */
[----:B------:R-:W-:-:S03]  /*7370*/  IADD3 RZ, P0, R45, R9, RZ ;  /* 0x000000092dff7210 */ /* 0x000fc60007f1e0ff */
[----:B------:R-:W0:Y:S01]  /*7380*/  LDC R85, c[0x0][0x268] ;  /* 0x00009a00ff557b82 */ /* 0x000e220000000800 */
[----:B----4-:R-:W-:Y:S01]  /*7390*/  IMAD R83, R83, 0x1fc, RZ ;  /* 0x000001fc53537824 */ /* 0x010fe200078e02ff */
[----:B---3--:R-:W-:Y:S01]  /*73a0*/  SHF.R.S32.HI R38, RZ, 0x1f, R45 ;  /* 0x0000001fff267819 */ /* 0x008fe2000001142d */
[----:B------:R2:W-:Y:S04]  /*73b0*/  STL [R1+0xa70], R37 ;  /* 0x000a702501007387 */ /* 0x0005e80000100800 */
[----:B------:R3:W-:Y:S01]  /*73c0*/  STL [R1+0xa74], R39 ;  /* 0x000a742701007387 */ /* 0x0007e20000100800 */
[----:B------:R-:W4:Y:S01]  /*73d0*/  LDC R45, c[0x0][0x268] ;  /* 0x00009a00ff2d7b82 */ /* 0x000f220000000800 */
[----:B--2---:R-:W-:Y:S01]  /*73e0*/  IMAD.X R37, R44, 0x1, R17, P5 ;  /* 0x000000012c257824 */ /* 0x004fe200028e0611 */
[----:B------:R-:W-:Y:S01]  /*73f0*/  IADD3 RZ, P5, R46, R6, RZ ;  /* 0x000000062eff7210 */ /* 0x000fe20007fbe0ff */
[----:B-1----:R-:W-:-:S05]  /*7400*/  IMAD R84, R84, 0x1fd, RZ ;  /* 0x000001fd54547824 */ /* 0x002fca00078e02ff */
[----:B------:R-:W1:Y:S01]  /*7410*/  LDC R86, c[0x0][0x268] ;  /* 0x00009a00ff567b82 */ /* 0x000e620000000800 */
[----:B---3--:R-:W-:Y:S01]  /*7420*/  IMAD.X R39, R44, 0x1, R19, P6 ;  /* 0x000000012c277824 */ /* 0x008fe200030e0613 */
[----:B------:R2:W-:Y:S01]  /*7430*/  STL [R1+0xa78], R37 ;  /* 0x000a782501007387 */ /* 0x0005e20000100800 */
[----:B------:R-:W-:-:S03]  /*7440*/  IADD3 RZ, P6, R46, R8, RZ ;  /* 0x000000082eff7210 */ /* 0x000fc60007fde0ff */
[----:B------:R3:W-:Y:S02]  /*7450*/  STL [R1+0xa7c], R39 ;  /* 0x000a7c2701007387 */ /* 0x0007e40000100800 */
[----:B------:R-:W5:Y:S01]  /*7460*/  LDC R44, c[0x0][0x268] ;  /* 0x00009a00ff2c7b82 */ /* 0x000f620000000800 */
[----:B0-----:R-:W-:Y:S02]  /*7470*/  IMAD R85, R85, 0x1fe, RZ ;  /* 0x000001fe55557824 */ /* 0x001fe400078e02ff */
[----:B--2---:R-:W-:Y:S01]  /*7480*/  IMAD.X R37, R38, 0x1, R15, P4 ;  /* 0x0000000126257824 */ /* 0x004fe200020e060f */
[----:B------:R-:W-:Y:S02]  /*7490*/  IADD3 RZ, P4, R46, R9, RZ ;  /* 0x000000092eff7210 */ /* 0x000fe40007f9e0ff */
[----:B------:R-:W-:Y:S01]  /*74a0*/  SHF.R.S32.HI R46, RZ, 0x1f, R46 ;  /* 0x0000001fff2e7819 */ /* 0x000fe2000001142e */
[----:B---3--:R-:W-:Y:S01]  /*74b0*/  IMAD.X R39, R38, 0x1, R16, P1 ;  /* 0x0000000126277824 */ /* 0x008fe200008e0610 */
[----:B------:R0:W-:Y:S01]  /*74c0*/  STL [R1+0xa80], R37 ;  /* 0x000a802501007387 */ /* 0x0001e20000100800 */
[----:B------:R-:W-:Y:S01]  /*74d0*/  IADD3 RZ, P1, R47, R7, RZ ;  /* 0x000000072fff7210 */ /* 0x000fe20007f3e0ff */
[----:B----4-:R-:W-:Y:S01]  /*74e0*/  IMAD R45, R45, 0x1d6, RZ ;  /* 0x000001d62d2d7824 */ /* 0x010fe200078e02ff */
[----:B------:R-:W2:Y:S01]  /*74f0*/  LDC R87, c[0x0][0x268] ;  /* 0x00009a00ff577b82 */ /* 0x000ea20000000800 */
[----:B------:R3:W-:Y:S01]  /*7500*/  STL [R1+0xa84], R39 ;  /* 0x000a842701007387 */ /* 0x0007e20000100800 */
[----:B-1----:R-:W-:-:S02]  /*7510*/  IMAD R86, R86, 0x1ff, RZ ;  /* 0x000001ff56567824 */ /* 0x002fc400078e02ff */
[C---:B0-----:R-:W-:Y:S01]  /*7520*/  IMAD.X R37, R38.reuse, 0x1, R17, P2 ;  /* 0x0000000126257824 */ /* 0x041fe200010e0611 */
[C---:B------:R-:W-:Y:S01]  /*7530*/  IADD3 RZ, P2, R47.reuse, R6, RZ ;  /* 0x000000062fff7210 */ /* 0x040fe20007f5e0ff */
[----:B------:R-:W-:Y:S01]  /*7540*/  IMAD.X R38, R38, 0x1, R19, P0 ;  /* 0x0000000126267824 */ /* 0x000fe200000e0613 */
[C---:B------:R-:W-:Y:S01]  /*7550*/  IADD3 RZ, P0, R47.reuse, R8, RZ ;  /* 0x000000082fff7210 */ /* 0x040fe20007f1e0ff */
[----:B---3--:R-:W-:Y:S01]  /*7560*/  IMAD.X R39, R46, 0x1, R16, P5 ;  /* 0x000000012e277824 */ /* 0x008fe200028e0610 */
[----:B------:R0:W-:Y:S01]  /*7570*/  STL [R1+0xa88], R37 ;  /* 0x000a882501007387 */ /* 0x0001e20000100800 */
[----:B------:R-:W-:Y:S01]  /*7580*/  IADD3 RZ, P5, R48, R7, RZ ;  /* 0x0000000730ff7210 */ /* 0x000fe20007fbe0ff */
[----:B-----5:R-:W-:Y:S01]  /*7590*/  IMAD R44, R44, 0x1d5, RZ ;  /* 0x000001d52c2c7824 */ /* 0x020fe200078e02ff */
[----:B------:R-:W1:Y:S01]  /*75a0*/  LDC R88, c[0x0][0x268] ;  /* 0x00009a00ff587b82 */ /* 0x000e620000000800 */
[----:B------:R3:W-:Y:S01]  /*75b0*/  STL [R1+0xa8c], R38 ;  /* 0x000a8c2601007387 */ /* 0x0007e20000100800 */
[----:B0-----:R-:W-:Y:S01]  /*75c0*/  IMAD.X R37, R46, 0x1, R15, P3 ;  /* 0x000000012e257824 */ /* 0x001fe200018e060f */
[----:B------:R-:W-:-:S05]  /*75d0*/  IADD3 RZ, P3, R47, R9, RZ ;  /* 0x000000092fff7210 */ /* 0x000fca0007f7e0ff */
[----:B------:R-:W0:Y:S01]  /*75e0*/  LDC R89, c[0x0][0x268] ;  /* 0x00009a00ff597b82 */ /* 0x000e220000000800 */
[----:B--2---:R-:W-:Y:S01]  /*75f0*/  IMAD.SHL.U32 R87, R87, 0x2, RZ ;  /* 0x0000000257577824 */ /* 0x004fe200078e00ff */
        /* <DEDUP_REMOVED lines=13> */
[----:B0-----:R-:W-:Y:S02]  /*76d0*/  IMAD.SHL.U32 R89, R89, 0x4, RZ ;  /* 0x0000000459597824 */ /* 0x001fe400078e00ff */
        /* <DEDUP_REMOVED lines=23> */
[----:B--2---:R-:W-:Y:S01]  /*7850*/  IMAD R91, R91, 0x6, RZ ;  /* 0x000000065b5b7824 */ /* 0x004fe200078e02ff */
        /* <DEDUP_REMOVED lines=442> */
[----:B0-----:R-:W-:Y:S01]  /*9400*/  IMAD.X R37, R38, 0x1, R17, P1 ;  /* 0x0000000126257824 */ /* 0x001fe200008e0611 */
[----:B------:R-:W-:Y:S01]  /*9410*/  IADD3 RZ, P1, R36, R6, RZ ;  /* 0x0000000624ff7210 */ /* 0x000fe20007f3e0ff */
[----:B------:R-:W-:Y:S01]  /*9420*/  IMAD.X R38, R38, 0x1, R19, P2 ;  /* 0x0000000126267824 */ /* 0x000fe200010e0613 */
[----:B------:R-:W-:Y:S01]  /*9430*/  IADD3 RZ, P2, R36, R8, RZ ;  /* 0x0000000824ff7210 */ /* 0x000fe20007f5e0ff */
[----:B---3--:R-:W0:Y:S01]  /*9440*/  LDC R39, c[0x0][0x268] ;  /* 0x00009a00ff277b82 */ /* 0x008e220000000800 */
[----:B------:R1:W-:Y:S01]  /*9450*/  STL [R1+0xc3c], R37 ;  /* 0x000c3c2501007387 */ /* 0x0003e20000100800 */
[----:B-----5:R-:W-:-:S03]  /*9460*/  IMAD R70, R70, 0x1ef, RZ ;  /* 0x000001ef46467824 */ /* 0x020fc600078e02ff */
[----:B------:R3:W-:Y:S03]  /*9470*/  STL [R1+0xc40], R38 ;  /* 0x000c402601007387 */ /* 0x0007e60000100800 */
[----:B------:R-:W4:Y:S01]  /*9480*/  LDC R140, c[0x0][0x268] ;  /* 0x00009a00ff8c7b82 */ /* 0x000f220000000800 */
[----:B-1----:R-:W-:Y:S01]  /*9490*/  IMAD.X R37, R72, 0x1, R15, P0 ;  /* 0x0000000148257824 */ /* 0x002fe200000e060f */
[----:B------:R-:W-:Y:S01]  /*94a0*/  IADD3 RZ, P0, R36, R9, RZ ;  /* 0x0000000924ff7210 */ /* 0x000fe20007f1e0ff */
[----:B--2---:R-:W-:Y:S01]  /*94b0*/  IMAD R139, R139, 0x36, RZ ;  /* 0x000000368b8b7824 */ /* 0x004fe200078e02ff */
[----:B------:R-:W-:Y:S01]  /*94c0*/  SHF.R.S32.HI R36, RZ, 0x1f, R36 ;  /* 0x0000001fff247819 */ /* 0x000fe20000011424 */
[----:B---3--:R-:W-:Y:S01]  /*94d0*/  IMAD.X R38, R72, 0x1, R16, P3 ;  /* 0x0000000148267824 */ /* 0x008fe200018e0610 */
[----:B------:R1:W-:Y:S01]  /*94e0*/  STL [R1+0xc44], R37 ;  /* 0x000c442501007387 */ /* 0x0003e20000100800 */
[----:B------:R-:W-:Y:S01]  /*94f0*/  IADD3 RZ, P3, R35, R7, RZ ;  /* 0x0000000723ff7210 */ /* 0x000fe20007f7e0ff */
[----:B------:R-:W2:Y:S02]  /*9500*/  LDC R141, c[0x0][0x268] ;  /* 0x00009a00ff8d7b82 */ /* 0x000ea40000000800 */
[----:B------:R3:W-:Y:S01]  /*9510*/  STL [R1+0xc48], R38 ;  /* 0x000c482601007387 */ /* 0x0007e20000100800 */
[----:B0-----:R-:W-:-:S02]  /*9520*/  IMAD R39, R39, 0x1d0, RZ ;  /* 0x000001d027277824 */ /* 0x001fc400078e02ff */
[C---:B-1----:R-:W-:Y:S01]  /*9530*/  IMAD.X R37, R72.reuse, 0x1, R17, P5 ;  /* 0x0000000148257824 */ /* 0x042fe200028e0611 */
[C---:B------:R-:W-:Y:S02]  /*9540*/  IADD3 RZ, P5, R35.reuse, R6, RZ ;  /* 0x0000000623ff7210 */ /* 0x040fe40007fbe0ff */
[----:B------:R-:W0:Y:S01]  /*9550*/  LDC R142, c[0x0][0x268] ;  /* 0x00009a00ff8e7b82 */ /* 0x000e220000000800 */
[----:B---3--:R-:W-:Y:S01]  /*9560*/  IMAD.X R38, R72, 0x1, R19, P6 ;  /* 0x0000000148267824 */ /* 0x008fe200030e0613 */
[----:B------:R1:W-:Y:S01]  /*9570*/  STL [R1+0xc4c], R37 ;  /* 0x000c4c2501007387 */ /* 0x0003e20000100800 */
[C---:B------:R-:W-:Y:S01]  /*9580*/  IADD3 RZ, P6, R35.reuse, R8, RZ ;  /* 0x0000000823ff7210 */ /* 0x040fe20007fde0ff */
[----:B----4-:R-:W-:Y:S02]  /*9590*/  IMAD R140, R140, 0x37, RZ ;  /* 0x000000378c8c7824 */ /* 0x010fe400078e02ff */
[----:B------:R3:W-:Y:S02]  /*95a0*/  STL [R1+0xc50], R38 ;  /* 0x000c502601007387 */ /* 0x0007e40000100800 */
[----:B------:R-:W4:Y:S01]  /*95b0*/  LDC R72, c[0x0][0x268] ;  /* 0x00009a00ff487b82 */ /* 0x000f220000000800 */
[----:B-1----:R-:W-:Y:S01]  /*95c0*/  IMAD.X R37, R36, 0x1, R15, P4 ;  /* 0x0000000124257824 */ /* 0x002fe200020e060f */
[----:B------:R-:W-:Y:S01]  /*95d0*/  IADD3 RZ, P4, R35, R9, RZ ;  /* 0x0000000923ff7210 */ /* 0x000fe20007f9e0ff */
[----:B--2---:R-:W-:-:S05]  /*95e0*/  IMAD R141, R141, 0x38, RZ ;  /* 0x000000388d8d7824 */ /* 0x004fca00078e02ff */
[----:B------:R-:W1:Y:S01]  /*95f0*/  LDC R143, c[0x0][0x268] ;  /* 0x00009a00ff8f7b82 */ /* 0x000e620000000800 */
[----:B---3--:R-:W-:Y:S01]  /*9600*/  SHF.R.S32.HI R38, RZ, 0x1f, R35 ;  /* 0x0000001fff267819 */ /* 0x008fe20000011423 */
[----:B------:R2:W-:Y:S01]  /*9610*/  STL [R1+0xc54], R37 ;  /* 0x000c542501007387 */ /* 0x0005e20000100800 */
[----:B------:R-:W-:Y:S01]  /*9620*/  IMAD.X R35, R36, 0x1, R17, P2 ;  /* 0x0000000124237824 */ /* 0x000fe200010e0611 */
[----:B------:R-:W-:-:S04]  /*9630*/  IADD3 RZ, P2, R34, R6, RZ ;  /* 0x0000000622ff7210 */ /* 0x000fc80007f5e0ff */
[----:B------:R-:W3:Y:S01]  /*9640*/  LDC R144, c[0x0][0x268] ;  /* 0x00009a00ff907b82 */ /* 0x000ee20000000800 */
[----:B0-----:R-:W-:Y:S02]  /*9650*/  IMAD R142, R142, 0x39, RZ ;  /* 0x000000398e8e7824 */ /* 0x001fe400078e02ff */
[----:B--2---:R-:W-:Y:S01]  /*9660*/  IMAD.X R37, R36, 0x1, R16, P1 ;  /* 0x0000000124257824 */ /* 0x004fe200008e0610 */
[----:B------:R-:W-:Y:S01]  /*9670*/  IADD3 RZ, P1, R34, R7, RZ ;  /* 0x0000000722ff7210 */ /* 0x000fe20007f3e0ff */
[----:B------:R-:W-:Y:S01]  /*9680*/  IMAD.X R36, R36, 0x1, R19, P0 ;  /* 0x0000000124247824 */ /* 0x000fe200000e0613 */
[----:B------:R-:W-:Y:S01]  /*9690*/  IADD3 RZ, P0, R34, R8, RZ ;  /* 0x0000000822ff7210 */ /* 0x000fe20007f1e0ff */
[----:B----4-:R-:W-:Y:S01]  /*96a0*/  IMAD R72, R72, 0x1f1, RZ ;  /* 0x000001f148487824 */ /* 0x010fe200078e02ff */
[----:B------:R-:W-:Y:S01]  /*96b0*/  STL [R1+0xc58], R37 ;  /* 0x000c582501007387 */ /* 0x000fe20000100800 */
[----:B------:R-:W0:Y:S03]  /*96c0*/  LDC R145, c[0x0][0x268] ;  /* 0x00009a00ff917b82 */ /* 0x000e260000000800 */
[----:B------:R2:W-:Y:S01]  /*96d0*/  STL [R1+0xc5c], R35 ;  /* 0x000c5c2301007387 */ /* 0x0005e20000100800 */
[----:B-1----:R-:W-:-:S03]  /*96e0*/  IMAD R143, R143, 0x3a, RZ ;  /* 0x0000003a8f8f7824 */ /* 0x002fc600078e02ff */
[----:B------:R1:W-:Y:S01]  /*96f0*/  STL [R1+0xc60], R36 ;  /* 0x000c602401007387 */ /* 0x0003e20000100800 */
[----:B------:R-:W4:Y:S01]  /*9700*/  LDC R146, c[0x0][0x268] ;  /* 0x00009a00ff927b82 */ /* 0x000f220000000800 */
[----:B--2---:R-:W-:Y:S01]  /*9710*/  IMAD.X R35, R38, 0x1, R15, P3 ;  /* 0x0000000126237824 */ /* 0x004fe200018e060f */
[----:B------:R-:W-:Y:S01]  /*9720*/  IADD3 RZ, P3, R34, R9, RZ ;  /* 0x0000000922ff7210 */ /* 0x000fe20007f7e0ff */
[----:B---3--:R-:W-:Y:S01]  /*9730*/  IMAD R144, R144, 0x3b, RZ ;  /* 0x0000003b90907824 */ /* 0x008fe200078e02ff */
[----:B------:R-:W-:Y:S01]  /*9740*/  SHF.R.S32.HI R34, RZ, 0x1f, R34 ;  /* 0x0000001fff227819 */ /* 0x000fe20000011422 */
[----:B-1----:R-:W-:Y:S01]  /*9750*/  IMAD.X R36, R38, 0x1, R16, P5 ;  /* 0x0000000126247824 */ /* 0x002fe200028e0610 */
        /* <DEDUP_REMOVED lines=37> */
[----:B---3--:R-:W-:Y:S01]  /*99b0*/  IMAD.SHL.U32 R149, R149, 0x40, RZ ;  /* 0x0000004095957824 */ /* 0x008fe200078e00ff */
        /* <DEDUP_REMOVED lines=12> */
[----:B------:R-:W-:Y:S01]  /*9a80*/  IADD3 RZ, P1, R31, R8, RZ ;  /* 0x000000081fff7210 */ /* 0x000fe20007f3e0ff */
        /* <DEDUP_REMOVED lines=228> */
[C---:B-1----:R-:W-:Y:S01]  /*a8d0*/  IMAD.X R22, R24.reuse, 0x1, R16, P5 ;  /* 0x0000000118167824 */ /* 0x042fe200028e0610 */
[----:B------:R1:W-:Y:S01]  /*a8e0*/  STL [R1+0xd44], R21 ;  /* 0x000d441501007387 */ /* 0x0003e20000100800 */
[C---:B------:R-:W-:Y:S01]  /*a8f0*/  IADD3 RZ, P5, R13.reuse, R7, RZ ;  /* 0x000000070dff7210 */ /* 0x040fe20007fbe0ff */
[----:B------:R-:W2:Y:S02]  /*a900*/  LDC R23, c[0x0][0x268] ;  /* 0x00009a00ff177b82 */ /* 0x000ea40000000800 */
[----:B------:R3:W-:Y:S01]  /*a910*/  STL [R1+0xd48], R22 ;  /* 0x000d481601007387 */ /* 0x0007e20000100800 */
[----:B-1----:R-:W-:Y:S01]  /*a920*/  IMAD.X R21, R24, 0x1, R17, P6 ;  /* 0x0000000118157824 */ /* 0x002fe200030e0611 */
[----:B------:R-:W-:-:S04]  /*a930*/  IADD3 RZ, P6, R13, R6, RZ ;  /* 0x000000060dff7210 */ /* 0x000fc80007fde0ff */
[----:B------:R-:W1:Y:S01]  /*a940*/  LDC R183, c[0x0][0x268] ;  /* 0x00009a00ffb77b82 */ /* 0x000e620000000800 */
[----:B---3--:R-:W-:Y:S01]  /*a950*/  IMAD.X R22, R24, 0x1, R19, P4 ;  /* 0x0000000118167824 */ /* 0x008fe200020e0613 */
[----:B------:R3:W-:Y:S01]  /*a960*/  STL [R1+0xd4c], R21 ;  /* 0x000d4c1501007387 */ /* 0x0007e20000100800 */
[----:B------:R-:W-:-:S03]  /*a970*/  IADD3 RZ, P4, R13, R8, RZ ;  /* 0x000000080dff7210 */ /* 0x000fc60007f9e0ff */
[----:B------:R5:W-:Y:S02]  /*a980*/  STL [R1+0xd50], R22 ;  /* 0x000d501601007387 */ /* 0x000be40000100800 */
[----:B------:R-:W0:Y:S01]  /*a990*/  LDC R24, c[0x0][0x268] ;  /* 0x00009a00ff187b82 */ /* 0x000e220000000800 */
[----:B---3--:R-:W-:Y:S01]  /*a9a0*/  IMAD.X R21, R14, 0x1, R15, P1 ;  /* 0x000000010e157824 */ /* 0x008fe200008e060f */
[----:B------:R-:W-:Y:S01]  /*a9b0*/  IADD3 RZ, P1, R13, R9, RZ ;  /* 0x000000090dff7210 */ /* 0x000fe20007f3e0ff */
[----:B--2---:R-:W-:-:S05]  /*a9c0*/  IMAD R23, R23, 0x1c0, RZ ;  /* 0x000001c017177824 */ /* 0x004fca00078e02ff */
[----:B------:R-:W2:Y:S01]  /*a9d0*/  LDC R184, c[0x0][0x268] ;  /* 0x00009a00ffb87b82 */ /* 0x000ea20000000800 */
[----:B-----5:R-:W-:Y:S01]  /*a9e0*/  SHF.R.S32.HI R22, RZ, 0x1f, R13 ;  /* 0x0000001fff167819 */ /* 0x020fe2000001140d */
[----:B------:R3:W-:Y:S01]  /*a9f0*/  STL [R1+0xd54], R21 ;  /* 0x000d541501007387 */ /* 0x0007e20000100800 */
[----:B------:R-:W-:Y:S01]  /*aa00*/  IMAD.X R13, R14, 0x1, R17, P0 ;  /* 0x000000010e0d7824 */ /* 0x000fe200000e0611 */
[----:B------:R-:W-:-:S04]  /*aa10*/  IADD3 RZ, P0, R12, R6, RZ ;  /* 0x000000060cff7210 */ /* 0x000fc80007f1e0ff */
[----:B------:R-:W5:Y:S01]  /*aa20*/  LDC R185, c[0x0][0x268] ;  /* 0x00009a00ffb97b82 */ /* 0x000f620000000800 */
[----:B---3--:R-:W-:Y:S01]  /*aa30*/  IMAD.X R21, R14, 0x1, R16, P2 ;  /* 0x000000010e157824 */ /* 0x008fe200010e0610 */
[----:B------:R-:W-:Y:S01]  /*aa40*/  IADD3 RZ, P2, R12, R7, RZ ;  /* 0x000000070cff7210 */ /* 0x000fe20007f5e0ff */
[----:B------:R-:W-:Y:S01]  /*aa50*/  IMAD.X R14, R14, 0x1, R19, P3 ;  /* 0x000000010e0e7824 */ /* 0x000fe200018e0613 */
[----:B------:R-:W-:Y:S01]  /*aa60*/  IADD3 RZ, P3, R12, R8, RZ ;  /* 0x000000080cff7210 */ /* 0x000fe20007f7e0ff */
[----:B0-----:R-:W-:Y:S01]  /*aa70*/  IMAD R24, R24, 0x1c1, RZ ;  /* 0x000001c118187824 */ /* 0x001fe200078e02ff */
[----:B------:R0:W-:Y:S02]  /*aa80*/  STL [R1+0xd58], R21 ;  /* 0x000d581501007387 */ /* 0x0001e40000100800 */
[----:B------:R-:W3:Y:S02]  /*aa90*/  LDC R186, c[0x0][0x268] ;  /* 0x00009a00ffba7b82 */ /* 0x000ee40000000800 */
[----:B------:R4:W-:Y:S04]  /*aaa0*/  STL [R1+0xd5c], R13 ;  /* 0x000d5c0d01007387 */ /* 0x0009e80000100800 */
[----:B------:R1:W-:Y:S02]  /*aab0*/  STL [R1+0xd60], R14 ;  /* 0x000d600e01007387 */ /* 0x0003e40000100800 */
[----:B------:R-:W5:Y:S01]  /*aac0*/  LDC R187, c[0x0][0x268] ;  /* 0x00009a00ffbb7b82 */ /* 0x000f620000000800 */
[----:B0-----:R-:W-:Y:S01]  /*aad0*/  SHF.R.S32.HI R21, RZ, 0x1f, R0 ;  /* 0x0000001fff157819 */ /* 0x001fe20000011400 */
[----:B----4-:R-:W-:Y:S01]  /*aae0*/  IMAD.X R13, R22, 0x1, R15, P5 ;  /* 0x00000001160d7824 */ /* 0x010fe200028e060f */
[----:B------:R-:W-:-:S02]  /*aaf0*/  IADD3 RZ, P5, R12, R9, RZ ;  /* 0x000000090cff7210 */ /* 0x000fc40007fbe0ff */
[----:B------:R-:W-:Y:S01]  /*ab00*/  SHF.R.S32.HI R12, RZ, 0x1f, R12 ;  /* 0x0000001fff0c7819 */ /* 0x000fe2000001140c */
[C---:B-1----:R-:W-:Y:S01]  /*ab10*/  IMAD.X R14, R22.reuse, 0x1, R16, P6 ;  /* 0x00000001160e7824 */ /* 0x042fe200030e0610 */
[----:B------:R0:W-:Y:S01]  /*ab20*/  STL [R1+0xd64], R13 ;  /* 0x000d640d01007387 */ /* 0x0001e20000100800 */
[C---:B------:R-:W-:Y:S01]  /*ab30*/  IADD3 RZ, P6, R11.reuse, R7, RZ ;  /* 0x000000070bff7210 */ /* 0x040fe20007fde0ff */
[----:B------:R-:W1:Y:S02]  /*ab40*/  LDC R188, c[0x0][0x268] ;  /* 0x00009a00ffbc7b82 */ /* 0x000e640000000800 */
[----:B------:R4:W-:Y:S01]  /*ab50*/  STL [R1+0xd68], R14 ;  /* 0x000d680e01007387 */ /* 0x0009e20000100800 */
[----:B0-----:R-:W-:Y:S01]  /*ab60*/  IMAD.X R13, R22, 0x1, R17, P4 ;  /* 0x00000001160d7824 */ /* 0x001fe200020e0611 */
[----:B------:R-:W-:-:S04]  /*ab70*/  IADD3 RZ, P4, R11, R6, RZ ;  /* 0x000000060bff7210 */ /* 0x000fc80007f9e0ff */
[----:B------:R-:W0:Y:S01]  /*ab80*/  LDC R205, c[0x0][0x268] ;  /* 0x00009a00ffcd7b82 */ /* 0x000e220000000800 */
[----:B----4-:R-:W-:Y:S01]  /*ab90*/  IMAD.X R14, R22, 0x1, R19, P1 ;  /* 0x00000001160e7824 */ /* 0x010fe200008e0613 */
[----:B------:R4:W-:Y:S01]  /*aba0*/  STL [R1+0xd6c], R13 ;  /* 0x000d6c0d01007387 */ /* 0x0009e20000100800 */
[----:B------:R-:W-:-:S03]  /*abb0*/  IADD3 RZ, P1, R11, R8, RZ ;  /* 0x000000080bff7210 */ /* 0x000fc60007f3e0ff */
[----:B------:R2:W-:Y:S02]  /*abc0*/  STL [R1+0xd70], R14 ;  /* 0x000d700e01007387 */ /* 0x0005e40000100800 */
[----:B------:R-:W3:Y:S01]  /*abd0*/  LDC R22, c[0x0][0x268] ;  /* 0x00009a00ff167b82 */ /* 0x000ee20000000800 */
[----:B----4-:R-:W-:Y:S01]  /*abe0*/  IMAD.X R13, R12, 0x1, R15, P2 ;  /* 0x000000010c0d7824 */ /* 0x010fe200010e060f */
[----:B------:R-:W-:-:S06]  /*abf0*/  IADD3 RZ, P2, R11, R9, RZ ;  /* 0x000000090bff7210 */ /* 0x000fcc0007f5e0ff */
[----:B------:R-:W4:Y:S01]  /*ac00*/  LDC R204, c[0x0][0x268] ;  /* 0x00009a00ffcc7b82 */ /* 0x000f220000000800 */
[----:B--2---:R-:W-:Y:S01]  /*ac10*/  SHF.R.S32.HI R14, RZ, 0x1f, R11 ;  /* 0x0000001fff0e7819 */ /* 0x004fe2000001140b */
[----:B------:R2:W-:Y:S01]  /*ac20*/  STL [R1+0xd74], R13 ;  /* 0x000d740d01007387 */ /* 0x0005e20000100800 */
[----:B------:R-:W-:Y:S01]  /*ac30*/  IMAD.X R11, R12, 0x1, R17, P3 ;  /* 0x000000010c0b7824 */ /* 0x000fe200018e0611 */
[----:B------:R-:W-:-:S04]  /*ac40*/  IADD3 RZ, P3, R10, R6, RZ ;  /* 0x000000060aff7210 */ /* 0x000fc80007f7e0ff */
[----:B------:R-:W5:Y:S01]  /*ac50*/  LDC R203, c[0x0][0x268] ;  /* 0x00009a00ffcb7b82 */ /* 0x000f620000000800 */
[----:B0-----:R-:W-:Y:S02]  /*ac60*/  IMAD R205, R205, 0x67, RZ ;  /* 0x00000067cdcd7824 */ /* 0x001fe400078e02ff */
[----:B--2---:R-:W-:Y:S01]  /*ac70*/  IMAD.X R13, R12, 0x1, R16, P0 ;  /* 0x000000010c0d7824 */ /* 0x004fe200000e0610 */
[----:B------:R-:W-:Y:S01]  /*ac80*/  IADD3 RZ, P0, R10, R7, RZ ;  /* 0x000000070aff7210 */ /* 0x000fe20007f1e0ff */
[----:B------:R-:W-:Y:S01]  /*ac90*/  IMAD.X R12, R12, 0x1, R19, P5 ;  /* 0x000000010c0c7824 */ /* 0x000fe200028e0613 */
[----:B------:R-:W-:Y:S01]  /*aca0*/  IADD3 RZ, P5, R10, R8, RZ ;  /* 0x000000080aff7210 */ /* 0x000fe20007fbe0ff */
[----:B---3--:R-:W-:Y:S01]  /*acb0*/  IMAD R22, R22, 0x1bf, RZ ;  /* 0x000001bf16167824 */ /* 0x008fe200078e02ff */
[----:B------:R-:W-:Y:S01]  /*acc0*/  STL [R1+0xd78], R13 ;  /* 0x000d780d01007387 */ /* 0x000fe20000100800 */
[----:B------:R-:W0:Y:S03]  /*acd0*/  LDC R202, c[0x0][0x268] ;  /* 0x00009a00ffca7b82 */ /* 0x000e260000000800 */
[----:B------:R2:W-:Y:S01]  /*ace0*/  STL [R1+0xd7c], R11 ;  /* 0x000d7c0b01007387 */ /* 0x0005e20000100800 */
[----:B----4-:R-:W-:-:S03]  /*acf0*/  IMAD R204, R204, 0x68, RZ ;  /* 0x00000068cccc7824 */ /* 0x010fc600078e02ff */
[----:B------:R3:W-:Y:S01]  /*ad00*/  STL [R1+0xd80], R12 ;  /* 0x000d800c01007387 */ /* 0x0007e20000100800 */
[----:B------:R-:W4:Y:S01]  /*ad10*/  LDC R201, c[0x0][0x268] ;  /* 0x00009a00ffc97b82 */ /* 0x000f220000000800 */
[----:B--2---:R-:W-:Y:S01]  /*ad20*/  IMAD.X R11, R14, 0x1, R15, P6 ;  /* 0x000000010e0b7824 */ /* 0x004fe200030e060f */
[----:B------:R-:W-:Y:S01]  /*ad30*/  IADD3 RZ, P6, R10, R9, RZ ;  /* 0x000000090aff7210 */ /* 0x000fe20007fde0ff */
[----:B-----5:R-:W-:Y:S01]  /*ad40*/  IMAD R203, R203, 0x69, RZ ;  /* 0x00000069cbcb7824 */ /* 0x020fe200078e02ff */
[----:B------:R-:W-:Y:S01]  /*ad50*/  SHF.R.S32.HI R10, RZ, 0x1f, R10 ;  /* 0x0000001fff0a7819 */ /* 0x000fe2000001140a */
[----:B---3--:R-:W-:Y:S01]  /*ad60*/  IMAD.X R12, R14, 0x1, R16, P4 ;  /* 0x000000010e0c7824 */ /* 0x008fe200020e0610 */
[----:B------:R2:W-:Y:S01]  /*ad70*/  STL [R1+0xd84], R11 ;  /* 0x000d840b01007387 */ /* 0x0005e20000100800 */
[----:B------:R-:W-:Y:S01]  /*ad80*/  IADD3 RZ, P4, R4, R7, RZ ;  /* 0x0000000704ff7210 */ /* 0x000fe20007f9e0ff */
[----:B------:R-:W3:Y:S02]  /*ad90*/  LDC R13, c[0x0][0x268] ;  /* 0x00009a00ff0d7b82 */ /* 0x000ee40000000800 */
[----:B------:R5:W-:Y:S01]  /*ada0*/  STL [R1+0xd88], R12 ;  /* 0x000d880c01007387 */ /* 0x000be20000100800 */
[----:B0-----:R-:W-:-:S02]  /*adb0*/  IMAD R202, R202, 0x6a, RZ ;  /* 0x0000006acaca7824 */ /* 0x001fc400078e02ff */
[----:B--2---:R-:W-:Y:S01]  /*adc0*/  IMAD.X R11, R14, 0x1, R17, P1 ;  /* 0x000000010e0b7824 */ /* 0x004fe200008e0611 */
[----:B------:R-:W-:Y:S02]  /*add0*/  IADD3 RZ, P1, R4, R6, RZ ;  /* 0x0000000604ff7210 */ /* 0x000fe40007f3e0ff */
[----:B------:R-:W0:Y:S01]  /*ade0*/  LDC R200, c[0x0][0x268] ;  /* 0x00009a00ffc87b82 */ /* 0x000e220000000800 */
[----:B-----5:R-:W-:Y:S01]  /*adf0*/  IMAD.X R12, R14, 0x1, R19, P2 ;  /* 0x000000010e0c7824 */ /* 0x020fe200010e0613 */
[----:B------:R2:W-:Y:S01]  /*ae00*/  STL [R1+0xd8c], R11 ;  /* 0x000d8c0b01007387 */ /* 0x0005e20000100800 */
[----:B------:R-:W-:Y:S01]  /*ae10*/  IADD3 RZ, P2, R4, R8, RZ ;  /* 0x0000000804ff7210 */ /* 0x000fe20007f5e0ff */
[----:B----4-:R-:W-:Y:S02]  /*ae20*/  IMAD R201, R201, 0x6b, RZ ;  /* 0x0000006bc9c97824 */ /* 0x010fe400078e02ff */
[----:B------:R4:W-:Y:S02]  /*ae30*/  STL [R1+0xd90], R12 ;  /* 0x000d900c01007387 */ /* 0x0009e40000100800 */
[----:B------:R-:W5:Y:S01]  /*ae40*/  LDC R14, c[0x0][0x268] ;  /* 0x00009a00ff0e7b82 */ /* 0x000f620000000800 */
[----:B--2---:R-:W-:Y:S01]  /*ae50*/  IMAD.X R11, R10, 0x1, R15, P0 ;  /* 0x000000010a0b7824 */ /* 0x004fe200000e060f */
[----:B------:R-:W-:Y:S01]  /*ae60*/  IADD3 RZ, P0, R4, R9, RZ ;  /* 0x0000000904ff7210 */ /* 0x000fe20007f1e0ff */
[----:B---3--:R-:W-:Y:S01]  /*ae70*/  IMAD R13, R13, 0x1bd, RZ ;  /* 0x000001bd0d0d7824 */ /* 0x008fe200078e02ff */
[----:B------:R-:W-:Y:S01]  /*ae80*/  SHF.R.S32.HI R4, RZ, 0x1f, R4 ;  /* 0x0000001fff047819 */ /* 0x000fe20000011404 */
[----:B----4-:R-:W-:Y:S01]  /*ae90*/  IMAD.X R12, R10, 0x1, R17, P5 ;  /* 0x000000010a0c7824 */ /* 0x010fe200028e0611 */
[----:B------:R2:W-:Y:S01]  /*aea0*/  STL [R1+0xd94], R11 ;  /* 0x000d940b01007387 */ /* 0x0005e20000100800 */
[----:B------:R-:W-:Y:S01]  /*aeb0*/  IADD3 RZ, P5, R20, R6, RZ ;  /* 0x0000000614ff7210 */ /* 0x000fe20007fbe0ff */
[----:B------:R-:W3:Y:S01]  /*aec0*/  LDC R199, c[0x0][0x268] ;  /* 0x00009a00ffc77b82 */ /* 0x000ee20000000800 */
[----:B0-----:R-:W-:-:S02]  /*aed0*/  IMAD R200, R200, 0x6c, RZ ;  /* 0x0000006cc8c87824 */ /* 0x001fc400078e02ff */
[----:B--2---:R-:W-:Y:S01]  /*aee0*/  IMAD.X R11, R10, 0x1, R16, P3 ;  /* 0x000000010a0b7824 */ /* 0x004fe200018e0610 */
[----:B------:R-:W-:-:S04]  /*aef0*/  IADD3 RZ, P3, R20, R7, RZ ;  /* 0x0000000714ff7210 */ /* 0x000fc80007f7e0ff */
[----:B------:R-:W0:Y:S01]  /*af00*/  LDC R198, c[0x0][0x268] ;  /* 0x00009a00ffc67b82 */ /* 0x000e220000000800 */
[----:B-----5:R-:W-:Y:S01]  /*af10*/  IMAD R14, R14, 0x1be, RZ ;  /* 0x000001be0e0e7824 */ /* 0x020fe200078e02ff */
[----:B------:R2:W-:Y:S04]  /*af20*/  STL [R1+0xd98], R11 ;  /* 0x000d980b01007387 */ /* 0x0005e80000100800 */
[----:B------:R4:W-:Y:S02]  /*af30*/  STL [R1+0xd9c], R12 ;  /* 0x000d9c0c01007387 */ /* 0x0009e40000100800 */
[----:B------:R-:W5:Y:S01]  /*af40*/  LDC R197, c[0x0][0x268] ;  /* 0x00009a00ffc57b82 */ /* 0x000f620000000800 */
[----:B--2---:R-:W-:Y:S01]  /*af50*/  IMAD.X R11, R10, 0x1, R19, P6 ;  /* 0x000000010a0b7824 */ /* 0x004fe200030e0613 */
[----:B------:R-:W-:Y:S01]  /*af60*/  IADD3 RZ, P6, R20, R8, RZ ;  /* 0x0000000814ff7210 */ /* 0x000fe20007fde0ff */
[----:B------:R-:W-:Y:S01]  /*af70*/  IMAD.X R10, R4, 0x1, R15, P4 ;  /* 0x00000001040a7824 */ /* 0x000fe200020e060f */
[----:B------:R-:W-:-:S04]  /*af80*/  IADD3 RZ, P4, R20, R9, RZ ;  /* 0x0000000914ff7210 */ /* 0x000fc80007f9e0ff */
[----:B----4-:R-:W2:Y:S01]  /*af90*/  LDC R12, c[0x0][0x268] ;  /* 0x00009a00ff0c7b82 */ /* 0x010ea20000000800 */
[----:B------:R4:W-:Y:S01]  /*afa0*/  STL [R1+0xda0], R11 ;  /* 0x000da00b01007387 */ /* 0x0009e20000100800 */
[----:B------:R-:W-:Y:S01]  /*afb0*/  SHF.R.S32.HI R20, RZ, 0x1f, R20 ;  /* 0x0000001fff147819 */ /* 0x000fe20000011414 */
[----:B---3--:R-:W-:Y:S02]  /*afc0*/  IMAD R199, R199, 0x6d, RZ ;  /* 0x0000006dc7c77824 */ /* 0x008fe400078e02ff */
[----:B------:R3:W-:Y:S01]  /*afd0*/  STL [R1+0xda4], R10 ;  /* 0x000da40a01007387 */ /* 0x0007e20000100800 */
[----:B0-----:R-:W-:Y:S02]  /*afe0*/  IMAD R198, R198, 0x6e, RZ ;  /* 0x0000006ec6c67824 */ /* 0x001fe400078e02ff */
[----:B------:R-:W0:Y:S01]  /*aff0*/  LDC R196, c[0x0][0x268] ;  /* 0x00009a00ffc47b82 */ /* 0x000e220000000800 */
[----:B----4-:R-:W-:Y:S01]  /*b000*/  IMAD.X R11, R4, 0x1, R17, P2 ;  /* 0x00000001040b7824 */ /* 0x010fe200010e0611 */
[----:B------:R-:W-:Y:S01]  /*b010*/  IADD3 RZ, P2, R18, R6, RZ ;  /* 0x0000000612ff7210 */ /* 0x000fe20007f5e0ff */
[----:B---3--:R-:W-:Y:S01]  /*b020*/  IMAD.X R10, R4, 0x1, R16, P1 ;  /* 0x00000001040a7824 */ /* 0x008fe200008e0610 */
[----:B------:R-:W-:-:S04]  /*b030*/  IADD3 RZ, P1, R18, R7, RZ ;  /* 0x0000000712ff7210 */ /* 0x000fc80007f3e0ff */
[----:B------:R-:W3:Y:S01]  /*b040*/  LDC R195, c[0x0][0x268] ;  /* 0x00009a00ffc37b82 */ /* 0x000ee20000000800 */
[----:B-----5:R-:W-:Y:S01]  /*b050*/  IMAD R197, R197, 0x6f, RZ ;  /* 0x0000006fc5c57824 */ /* 0x020fe200078e02ff */
[----:B------:R4:W-:Y:S04]  /*b060*/  STL [R1+0xda8], R10 ;  /* 0x000da80a01007387 */ /* 0x0009e80000100800 */
[----:B------:R5:W-:Y:S01]  /*b070*/  STL [R1+0xdac], R11 ;  /* 0x000dac0b01007387 */ /* 0x000be20000100800 */
[----:B--2---:R-:W-:Y:S01]  /*b080*/  IMAD R12, R12, 0x1bc, RZ ;  /* 0x000001bc0c0c7824 */ /* 0x004fe200078e02ff */
[----:B------:R-:W2:Y:S01]  /*b090*/  LDC R194, c[0x0][0x268] ;  /* 0x00009a00ffc27b82 */ /* 0x000ea20000000800 */
[----:B----4-:R-:W-:Y:S01]  /*b0a0*/  IMAD.X R10, R4, 0x1, R19, P0 ;  /* 0x00000001040a7824 */ /* 0x010fe200000e0613 */
[----:B------:R-:W-:Y:S01]  /*b0b0*/  IADD3 RZ, P0, R18, R8, RZ ;  /* 0x0000000812ff7210 */ /* 0x000fe20007f1e0ff */
[----:B------:R-:W-:Y:S01]  /*b0c0*/  IMAD.X R4, R20, 0x1, R15, P3 ;  /* 0x0000000114047824 */ /* 0x000fe200018e060f */
[----:B------:R-:W-:-:S04]  /*b0d0*/  IADD3 RZ, P3, R18, R9, RZ ;  /* 0x0000000912ff7210 */ /* 0x000fc80007f7e0ff */
[----:B------:R-:W4:Y:S01]  /*b0e0*/  LDC R193, c[0x0][0x268] ;  /* 0x00009a00ffc17b82 */ /* 0x000f220000000800 */
[----:B------:R1:W-:Y:S01]  /*b0f0*/  STL [R1+0xdb0], R10 ;  /* 0x000db00a01007387 */ /* 0x0003e20000100800 */
[----:B------:R-:W-:Y:S01]  /*b100*/  SHF.R.S32.HI R18, RZ, 0x1f, R18 ;  /* 0x0000001fff127819 */ /* 0x000fe20000011412 */
[----:B0-----:R-:W-:Y:S02]  /*b110*/  IMAD R196, R196, 0x70, RZ ;  /* 0x00000070c4c47824 */ /* 0x001fe400078e02ff */
[----:B------:R0:W-:Y:S02]  /*b120*/  STL [R1+0xdb4], R4 ;  /* 0x000db40401007387 */ /* 0x0001e40000100800 */
[----:B-----5:R-:W-:Y:S01]  /*b130*/  IMAD.X R11, R18, 0x1, R17, P0 ;  /* 0x00000001120b7824 */ /* 0x020fe200000e0611 */
[----:B------:R-:W-:Y:S01]  /*b140*/  IADD3 RZ, P0, R2, R7, RZ ;  /* 0x0000000702ff7210 */ /* 0x000fe20007f1e0ff */
[----:B------:R-:W5:Y:S01]  /*b150*/  LDC R192, c[0x0][0x268] ;  /* 0x00009a00ffc07b82 */ /* 0x000f620000000800 */
[----:B---3--:R-:W-:-:S02]  /*b160*/  IMAD R195, R195, 0x71, RZ ;  /* 0x00000071c3c37824 */ /* 0x008fc400078e02ff */
[C---:B-1----:R-:W-:Y:S01]  /*b170*/  IMAD.X R10, R20.reuse, 0x1, R16, P5 ;  /* 0x00000001140a7824 */ /* 0x042fe200028e0610 */
[C---:B------:R-:W-:Y:S01]  /*b180*/  IADD3 RZ, P5, R5.reuse, R7, RZ ;  /* 0x0000000705ff7210 */ /* 0x040fe20007fbe0ff */
[----:B0-----:R-:W-:Y:S01]  /*b190*/  IMAD.X R4, R20, 0x1, R17, P6 ;  /* 0x0000000114047824 */ /* 0x001fe200030e0611 */
[----:B------:R-:W-:Y:S02]  /*b1a0*/  IADD3 RZ, P6, R5, R6, RZ ;  /* 0x0000000605ff7210 */ /* 0x000fe40007fde0ff */
[----:B------:R0:W-:Y:S01]  /*b1b0*/  STL [R1+0x1dc8], R10 ;  /* 0x001dc80a01007387 */ /* 0x0001e20000100800 */
[----:B------:R-:W1:Y:S01]  /*b1c0*/  LDC R191, c[0x0][0x268] ;  /* 0x00009a00ffbf7b82 */ /* 0x000e620000000800 */
[----:B--2---:R-:W-:Y:S02]  /*b1d0*/  IMAD R194, R194, 0x72, RZ ;  /* 0x00000072c2c27824 */ /* 0x004fe400078e02ff */
[----:B------:R2:W-:Y:S01]  /*b1e0*/  STL [R1+0x1ddc], R4 ;  /* 0x001ddc0401007387 */ /* 0x0005e20000100800 */
[----:B----4-:R-:W-:-:S04]  /*b1f0*/  IMAD R193, R193, 0x73, RZ ;  /* 0x00000073c1c17824 */ /* 0x010fc800078e02ff */
[----:B------:R-:W3:Y:S01]  /*b200*/  LDC R190, c[0x0][0x268] ;  /* 0x00009a00ffbe7b82 */ /* 0x000ee20000000800 */
[C---:B0-----:R-:W-:Y:S01]  /*b210*/  IMAD.X R10, R18.reuse, 0x1, R15, P1 ;  /* 0x00000001120a7824 */ /* 0x041fe200008e060f */
[C---:B------:R-:W-:Y:S01]  /*b220*/  IADD3 RZ, P1, R5.reuse, R8, RZ ;  /* 0x0000000805ff7210 */ /* 0x040fe20007f3e0ff */
[----:B--2---:R-:W-:Y:S01]  /*b230*/  IMAD.X R4, R18, 0x1, R16, P2 ;  /* 0x0000000112047824 */ /* 0x004fe200010e0610 */
[----:B------:R-:W-:Y:S02]  /*b240*/  IADD3 RZ, P2, R5, R9, RZ ;  /* 0x0000000905ff7210 */ /* 0x000fe40007f5e0ff */
[----:B------:R0:W-:Y:S01]  /*b250*/  STL [R1+0x1de0], R10 ;  /* 0x001de00a01007387 */ /* 0x0001e20000100800 */
[----:B------:R-:W-:Y:S01]  /*b260*/  SHF.R.S32.HI R5, RZ, 0x1f, R5 ;  /* 0x0000001fff057819 */ /* 0x000fe20000011405 */
[----:B------:R-:W2:Y:S01]  /*b270*/  LDC R207, c[0x0][0x268] ;  /* 0x00009a00ffcf7b82 */ /* 0x000ea20000000800 */
[----:B-----5:R-:W-:Y:S01]  /*b280*/  IMAD R192, R192, 0x74, RZ ;  /* 0x00000074c0c07824 */ /* 0x020fe200078e02ff */
[----:B------:R4:W-:Y:S04]  /*b290*/  STL [R1+0x1de4], R4 ;  /* 0x001de40401007387 */ /* 0x0009e80000100800 */
[----:B------:R5:W-:Y:S01]  /*b2a0*/  STL [R1+0x1dcc], R11 ;  /* 0x001dcc0b01007387 */ /* 0x000be20000100800 */
[----:B-1----:R-:W-:Y:S01]  /*b2b0*/  IMAD R191, R191, 0x75, RZ ;  /* 0x00000075bfbf7824 */ /* 0x002fe200078e02ff */
[----:B------:R-:W1:Y:S01]  /*b2c0*/  LDC R208, c[0x0][0x268] ;  /* 0x00009a00ffd07b82 */ /* 0x000e620000000800 */
[----:B0-----:R-:W-:Y:S01]  /*b2d0*/  IMAD.X R10, R5, 0x1, R15, P5 ;  /* 0x00000001050a7824 */ /* 0x001fe200028e060f */
[----:B------:R-:W-:-:S02]  /*b2e0*/  IADD3 RZ, P5, R2, R6, RZ ;  /* 0x0000000602ff7210 */ /* 0x000fc40007fbe0ff */
[----:B----4-:R-:W-:Y:S02]  /*b2f0*/  SHF.R.S32.HI R4, RZ, 0x1f, R2 ;  /* 0x0000001fff047819 */ /* 0x010fe40000011402 */
[----:B------:R0:W-:Y:S01]  /*b300*/  STL [R1+0x1dd0], R10 ;  /* 0x001dd00a01007387 */ /* 0x0001e20000100800 */
[----:B---3--:R-:W-:Y:S01]  /*b310*/  IMAD R190, R190, 0x76, RZ ;  /* 0x00000076bebe7824 */ /* 0x008fe200078e02ff */
[----:B------:R-:W3:Y:S01]  /*b320*/  LDC R209, c[0x0][0x268] ;  /* 0x00009a00ffd17b82 */ /* 0x000ee20000000800 */
[----:B-----5:R-:W-:Y:S01]  /*b330*/  IMAD.X R11, R5, 0x1, R16, P6 ;  /* 0x00000001050b7824 */ /* 0x020fe200030e0610 */
[----:B------:R-:W-:-:S04]  /*b340*/  IADD3 RZ, P6, R2, R8, RZ ;  /* 0x0000000802ff7210 */ /* 0x000fc80007fde0ff */
[----:B------:R4:W-:Y:S01]  /*b350*/  STL [R1+0x1dd4], R11 ;  /* 0x001dd40b01007387 */ /* 0x0009e20000100800 */
[----:B0-----:R-:W-:Y:S01]  /*b360*/  IMAD.X R10, R5, 0x1, R17, P1 ;  /* 0x00000001050a7824 */ /* 0x001fe200008e0611 */
[----:B------:R-:W-:Y:S01]  /*b370*/  IADD3 RZ, P1, R2, R9, RZ ;  /* 0x0000000902ff7210 */ /* 0x000fe20007f3e0ff */
[--C-:B------:R-:W-:Y:S01]  /*b380*/  IMAD.X R2, R4, 0x1, R16.reuse, P5 ;  /* 0x0000000104027824 */ /* 0x100fe200028e0610 */
[----:B------:R-:W-:Y:S01]  /*b390*/  IADD3 RZ, P5, R0, R6, RZ ;  /* 0x0000000600ff7210 */ /* 0x000fe20007fbe0ff */
[----:B------:R-:W0:Y:S01]  /*b3a0*/  LDC R210, c[0x0][0x268] ;  /* 0x00009a00ffd27b82 */ /* 0x000e220000000800 */
[----:B------:R5:W-:Y:S03]  /*b3b0*/  STL [R1+0x1dd8], R10 ;  /* 0x001dd80a01007387 */ /* 0x000be60000100800 */
[----:B------:R-:W-:Y:S01]  /*b3c0*/  IMAD.X R223, R21, 0x1, R16, P5 ;  /* 0x0000000115df7824 */ /* 0x000fe200028e0610 */
[----:B------:R-:W-:-:S03]  /*b3d0*/  IADD3 R180, P5, R221, R180, RZ ;  /* 0x000000b4ddb47210 */ /* 0x000fc60007fbe0ff */
[----:B----4-:R-:W4:Y:S01]  /*b3e0*/  LDC R11, c[0x0][0x268] ;  /* 0x00009a00ff0b7b82 */ /* 0x010f220000000800 */
[----:B-----5:R-:W-:Y:S01]  /*b3f0*/  IMAD.X R10, R4, 0x1, R15, P0 ;  /* 0x00000001040a7824 */ /* 0x020fe200000e060f */
[----:B------:R-:W-:-:S04]  /*b400*/  IADD3 RZ, P0, R0, R7, RZ ;  /* 0x0000000700ff7210 */ /* 0x000fc80007f1e0ff */
[----:B------:R5:W-:Y:S02]  /*b410*/  STL [R1+0xdb8], R10 ;  /* 0x000db80a01007387 */ /* 0x000be40000100800 */
[----:B------:R-:W2:Y:S02]  /*b420*/  LDC R211, c[0x0][0x268] ;  /* 0x00009a00ffd37b82 */ /* 0x000ea40000000800 */
[----:B------:R1:W-:Y:S06]  /*b430*/  STL [R1+0x1dbc], R2 ;  /* 0x001dbc0201007387 */ /* 0x0003ec0000100800 */
[----:B------:R-:W3:Y:S01]  /*b440*/  LDC R212, c[0x0][0x268] ;  /* 0x00009a00ffd47b82 */ /* 0x000ee20000000800 */
[----:B-----5:R-:W-:Y:S01]  /*b450*/  IMAD.X R10, R4, 0x1, R17, P6 ;  /* 0x00000001040a7824 */ /* 0x020fe200030e0611 */
[C---:B------:R-:W-:Y:S01]  /*b460*/  IADD3 RZ, P6, R0.reuse, R8, RZ ;  /* 0x0000000800ff7210 */ /* 0x040fe20007fde0ff */
[----:B-1----:R-:W-:Y:S01]  /*b470*/  IMAD.X R2, R21, 0x1, R15, P0 ;  /* 0x0000000115027824 */ /* 0x002fe200000e060f */
[----:B------:R-:W-:-:S02]  /*b480*/  IADD3 RZ, P0, R0, R9, RZ ;  /* 0x0000000900ff7210 */ /* 0x000fc40007f1e0ff */
[----:B------:R-:W-:Y:S02]  /*b490*/  STL [R1+0x1dc0], R10 ;  /* 0x001dc00a01007387 */ /* 0x000fe40000100800 */
[----:B------:R-:W1:Y:S01]  /*b4a0*/  LDC R0, c[0x0][0x268] ;  /* 0x00009a00ff007b82 */ /* 0x000e620000000800 */
[----:B----4-:R-:W-:Y:S01]  /*b4b0*/  IMAD R11, R11, 0x1bb, RZ ;  /* 0x000001bb0b0b7824 */ /* 0x010fe200078e02ff */
[----:B------:R4:W-:Y:S04]  /*b4c0*/  STL [R1+0x1dc4], R2 ;  /* 0x001dc40201007387 */ /* 0x0009e80000100800 */
[----:B------:R5:W-:Y:S02]  /*b4d0*/  STL [R1+0xdbc], R223 ;  /* 0x000dbcdf01007387 */ /* 0x000be40000100800 */
[----:B------:R-:W0:Y:S02]  /*b4e0*/  LDC R213, c[0x0][0x268] ;  /* 0x00009a00ffd57b82 */ /* 0x000e240000000800 */
[----:B------:R2:W-:Y:S06]  /*b4f0*/  STL [R1+0x1008], R180 ;  /* 0x001008b401007387 */ /* 0x0005ec0000100800 */
[----:B----4-:R-:W4:Y:S01]  /*b500*/  LDC R2, c[0x0][0x268] ;  /* 0x00009a00ff027b82 */ /* 0x010f220000000800 */
[----:B-----5:R-:W5:Y:S01]  /*b510*/  S2R R223, SR_TID.X ;  /* 0x0000000000df7919 */ /* 0x020f620000002100 */
[----:B--2---:R-:W-:-:S06]  /*b520*/  IMAD.X R180, R21, 0x1, R17, P6 ;  /* 0x0000000115b47824 */ /* 0x004fcc00030e0611 */
[----:B------:R-:W2:Y:S01]  /*b530*/  LDC R10, c[0x0][0x268] ;  /* 0x00009a00ff0a7b82 */ /* 0x000ea20000000800 */
[----:B-1----:R-:W-:Y:S01]  /*b540*/  IMAD R0, R0, 0x1b8, RZ ;  /* 0x000001b800007824 */ /* 0x002fe200078e02ff */
[----:B------:R1:W-:Y:S06]  /*b550*/  STL [R1+0xdc0], R180 ;  /* 0x000dc0b401007387 */ /* 0x0003ec0000100800 */
[----:B------:R-:W0:Y:S01]  /*b560*/  LDC R214, c[0x0][0x268] ;  /* 0x00009a00ffd67b82 */ /* 0x000e220000000800 */
[----:B-1----:R-:W-:Y:S01]  /*b570*/  IADD3 R180, P6, R0, R221, RZ ;  /* 0x000000dd00b47210 */ /* 0x002fe20007fde0ff */
[----:B----4-:R-:W-:-:S04]  /*b580*/  IMAD R2, R2, 0x1b9, RZ ;  /* 0x000001b902027824 */ /* 0x010fc800078e02ff */
[----:B------:R1:W-:Y:S01]  /*b590*/  STL [R1+0xdc8], R180 ;  /* 0x000dc8b401007387 */ /* 0x0003e20000100800 */
[-C--:B------:R-:W-:Y:S01]  /*b5a0*/  LEA.HI.X.SX32 R0, R0, R220.reuse, 0x1, P6 ;  /* 0x000000dc00007211 */ /* 0x080fe200030f0eff */
[----:B------:R-:W4:Y:S01]  /*b5b0*/  LDC R215, c[0x0][0x268] ;  /* 0x00009a00ffd77b82 */ /* 0x000f220000000800 */
[----:B--2---:R-:W-:Y:S01]  /*b5c0*/  IMAD R10, R10, 0x1ba, RZ ;  /* 0x000001ba0a0a7824 */ /* 0x004fe200078e02ff */
[----:B-----5:R-:W-:Y:S01]  /*b5d0*/  LOP3.LUT R223, R223, 0x7f, RZ, 0xc0, !PT ;  /* 0x0000007fdfdf7812 */ /* 0x020fe200078ec0ff */
[----:B-1----:R-:W-:Y:S01]  /*b5e0*/  IMAD R180, R181, 0x5f, RZ ;  /* 0x0000005fb5b47824 */ /* 0x002fe200078e02ff */
[----:B------:R-:W-:-:S04]  /*b5f0*/  LEA.HI.X.SX32 R181, R182, R220, 0x1, P5 ;  /* 0x000000dcb6b57211 */ /* 0x000fc800028f0eff */
[----:B------:R-:W1:Y:S01]  /*b600*/  LDC R216, c[0x0][0x268] ;  /* 0x00009a00ffd87b82 */ /* 0x000e620000000800 */
[-C--:B------:R-:W-:Y:S01]  /*b610*/  IADD3 R182, P5, R2, R221.reuse, RZ ;  /* 0x000000dd02b67210 */ /* 0x080fe20007fbe0ff */
[----:B------:R2:W-:Y:S04]  /*b620*/  STL [R1+0x1004], R181 ;  /* 0x001004b501007387 */ /* 0x0005e80000100800 */
[----:B------:R5:W-:Y:S02]  /*b630*/  STL [R1+0xdd0], R182 ;  /* 0x000dd0b601007387 */ /* 0x000be40000100800 */
[----:B------:R-:W4:Y:S02]  /*b640*/  LDC R217, c[0x0][0x268] ;  /* 0x00009a00ffd97b82 */ /* 0x000f240000000800 */
[----:B------:R0:W-:Y:S01]  /*b650*/  STL [R1+0xdc4], R0 ;  /* 0x000dc40001007387 */ /* 0x0001e20000100800 */
[----:B--2---:R-:W-:-:S05]  /*b660*/  IADD3 R181, P6, R10, R221, RZ ;  /* 0x000000dd0ab57210 */ /* 0x004fca0007fde0ff */
[----:B------:R-:W2:Y:S01]  /*b670*/  LDC R218, c[0x0][0x268] ;  /* 0x00009a00ffda7b82 */ /* 0x000ea20000000800 */
[----:B-----5:R-:W-:Y:S01]  /*b680*/  IMAD R182, R183, 0x60, RZ ;  /* 0x00000060b7b67824 */ /* 0x020fe200078e02ff */
[----:B------:R5:W-:Y:S01]  /*b690*/  STL [R1+0xdd8], R181 ;  /* 0x000dd8b501007387 */ /* 0x000be20000100800 */
[----:B---3--:R-:W-:Y:S01]  /*b6a0*/  IMAD R183, R212, 0x7d, RZ ;  /* 0x0000007dd4b77824 */ /* 0x008fe200078e02ff */
[-C--:B0-----:R-:W-:Y:S02]  /*b6b0*/  LEA.HI.X.SX32 R0, R2, R220.reuse, 0x1, P5 ;  /* 0x000000dc02007211 */ /* 0x081fe400028f0eff */
[----:B------:R-:W-:Y:S02]  /*b6c0*/  LEA.HI.X.SX32 R2, R10, R220, 0x1, P6 ;  /* 0x000000dc0a027211 */ /* 0x000fe400030f0eff */
[----:B------:R-:W0:Y:S01]  /*b6d0*/  LDC R219, c[0x0][0x268] ;  /* 0x00009a00ffdb7b82 */ /* 0x000e220000000800 */
[----:B------:R3:W-:Y:S01]  /*b6e0*/  STL [R1+0xdcc], R0 ;  /* 0x000dcc0001007387 */ /* 0x0007e20000100800 */
[----:B-----5:R-:W-:-:S06]  /*b6f0*/  IADD3 R181, P5, R11, R221, RZ ;  /* 0x000000dd0bb57210 */ /* 0x020fcc0007fbe0ff */
[----:B------:R-:W5:Y:S01]  /*b700*/  LDC R224, c[0x0][0x268] ;  /* 0x00009a00ffe07b82 */ /* 0x000f620000000800 */
[----:B------:R1:W-:Y:S01]  /*b710*/  STL [R1+0xde0], R181 ;  /* 0x000de0b501007387 */ /* 0x0003e20000100800 */
[----:B---3--:R-:W-:-:S03]  /*b720*/  IADD3 R0, P6, R12, R221, RZ ;  /* 0x000000dd0c007210 */ /* 0x008fc60007fde0ff */
[----:B------:R3:W-:Y:S03]  /*b730*/  STL [R1+0xdd4], R2 ;  /* 0x000dd40201007387 */ /* 0x0007e60000100800 */
[----:B------:R-:W4:Y:S01]  /*b740*/  LDC R225, c[0x0][0x268] ;  /* 0x00009a00ffe17b82 */ /* 0x000f220000000800 */
[----:B------:R3:W-:Y:S01]  /*b750*/  STL [R1+0xde8], R0 ;  /* 0x000de80001007387 */ /* 0x0007e20000100800 */
[----:B-1----:R-:W-:Y:S02]  /*b760*/  IMAD R181, R184, 0x61, RZ ;  /* 0x00000061b8b57824 */ /* 0x002fe400078e02ff */
[----:B------:R-:W-:Y:S01]  /*b770*/  IMAD R184, R211, 0x7c, RZ ;  /* 0x0000007cd3b87824 */ /* 0x000fe200078e02ff */
[-C--:B---3--:R-:W-:Y:S01]  /*b780*/  LEA.HI.X.SX32 R2, R11, R220.reuse, 0x1, P5 ;  /* 0x000000dc0b027211 */ /* 0x088fe200028f0eff */
[----:B------:R-:W-:Y:S01]  /*b790*/  IMAD R11, R186, 0x63, RZ ;  /* 0x00000063ba0b7824 */ /* 0x000fe200078e02ff */
[-C--:B------:R-:W-:Y:S01]  /*b7a0*/  IADD3 R10, P5, R13, R221.reuse, RZ ;  /* 0x000000dd0d0a7210 */ /* 0x080fe20007fbe0ff */
[----:B------:R-:W-:Y:S01]  /*b7b0*/  IMAD R186, R209, 0x7a, RZ ;  /* 0x0000007ad1ba7824 */ /* 0x000fe200078e02ff */
[-C--:B------:R-:W-:Y:S01]  /*b7c0*/  LEA.HI.X.SX32 R0, R12, R220.reuse, 0x1, P6 ;  /* 0x000000dc0c007211 */ /* 0x080fe200030f0eff */
[----:B------:R1:W-:Y:S01]  /*b7d0*/  STL [R1+0xddc], R2 ;  /* 0x000ddc0201007387 */ /* 0x0003e20000100800 */
[----:B------:R-:W-:Y:S01]  /*b7e0*/  IMAD R12, R185, 0x62, RZ ;  /* 0x00000062b90c7824 */ /* 0x000fe200078e02ff */
[----:B------:R-:W3:Y:S01]  /*b7f0*/  LDC R226, c[0x0][0x268] ;  /* 0x00009a00ffe27b82 */ /* 0x000ee20000000800 */
[----:B------:R-:W-:Y:S01]  /*b800*/  IMAD R185, R210, 0x7b, RZ ;  /* 0x0000007bd2b97824 */ /* 0x000fe200078e02ff */
[----:B------:R-:W-:Y:S04]  /*b810*/  STL [R1+0xdf0], R10 ;  /* 0x000df00a01007387 */ /* 0x000fe80000100800 */
[----:B------:R2:W-:Y:S01]  /*b820*/  STL [R1+0xde4], R0 ;  /* 0x000de40001007387 */ /* 0x0005e20000100800 */
[----:B-1----:R-:W-:Y:S01]  /*b830*/  IADD3 R2, P6, R14, R221, RZ ;  /* 0x000000dd0e027210 */ /* 0x002fe20007fde0ff */
[----:B------:R-:W1:Y:S04]  /*b840*/  LDC R227, c[0x0][0x268] ;  /* 0x00009a00ffe37b82 */ /* 0x000e680000000800 */
[----:B------:R0:W-:Y:S01]  /*b850*/  STL [R1+0xdf8], R2 ;  /* 0x000df80201007387 */ /* 0x0001e20000100800 */
[----:B--2---:R-:W-:-:S03]  /*b860*/  LEA.HI.X.SX32 R0, R13, R220, 0x1, P5 ;  /* 0x000000dc0d007211 */ /* 0x004fc600028f0eff */
[----:B------:R-:W2:Y:S01]  /*b870*/  LDC R228, c[0x0][0x268] ;  /* 0x00009a00ffe47b82 */ /* 0x000ea20000000800 */
[----:B------:R-:W-:Y:S01]  /*b880*/  IADD3 R10, P5, R22, R221, RZ ;  /* 0x000000dd160a7210 */ /* 0x000fe20007fbe0ff */
[----:B------:R5:W-:Y:S01]  /*b890*/  STL [R1+0xdec], R0 ;  /* 0x000dec0001007387 */ /* 0x000be20000100800 */
[----:B0-----:R-:W-:-:S03]  /*b8a0*/  LEA.HI.X.SX32 R2, R14, R220, 0x1, P6 ;  /* 0x000000dc0e027211 */ /* 0x001fc600030f0eff */
[----:B------:R-:W-:Y:S02]  /*b8b0*/  STL [R1+0xe00], R10 ;  /* 0x000e000a01007387 */ /* 0x000fe40000100800 */
[----:B------:R-:W0:Y:S02]  /*b8c0*/  LDC R229, c[0x0][0x268] ;  /* 0x00009a00ffe57b82 */ /* 0x000e240000000800 */
[----:B------:R4:W-:Y:S01]  /*b8d0*/  STL [R1+0xdf4], R2 ;  /* 0x000df40201007387 */ /* 0x0009e20000100800 */
[----:B-----5:R-:W-:-:S05]  /*b8e0*/  IADD3 R0, P6, R23, R221, RZ ;  /* 0x000000dd17007210 */ /* 0x020fca0007fde0ff */
[----:B------:R-:W5:Y:S01]  /*b8f0*/  LDC R230, c[0x0][0x268] ;  /* 0x00009a00ffe67b82 */ /* 0x000f620000000800 */
[----:B------:R3:W-:Y:S01]  /*b900*/  STL [R1+0xe08], R0 ;  /* 0x000e080001007387 */ /* 0x0007e20000100800 */
[----:B----4-:R-:W-:Y:S02]  /*b910*/  LEA.HI.X.SX32 R2, R22, R220, 0x1, P5 ;  /* 0x000000dc16027211 */ /* 0x010fe400028f0eff */
[----:B------:R-:W-:-:S04]  /*b920*/  IADD3 R10, P5, R24, R221, RZ ;  /* 0x000000dd180a7210 */ /* 0x000fc80007fbe0ff */
[----:B------:R-:W4:Y:S01]  /*b930*/  LDC R231, c[0x0][0x268] ;  /* 0x00009a00ffe77b82 */ /* 0x000f220000000800 */
[----:B------:R1:W-:Y:S01]  /*b940*/  STL [R1+0xdfc], R2 ;  /* 0x000dfc0201007387 */ /* 0x0003e20000100800 */
[----:B---3--:R-:W-:-:S03]  /*b950*/  LEA.HI.X.SX32 R0, R23, R220, 0x1, P6 ;  /* 0x000000dc17007211 */ /* 0x008fc600030f0eff */
[----:B------:R3:W-:Y:S03]  /*b960*/  STL [R1+0xe10], R10 ;  /* 0x000e100a01007387 */ /* 0x0007e60000100800 */
[----:B------:R-:W2:Y:S01]  /*b970*/  LDC R232, c[0x0][0x268] ;  /* 0x00009a00ffe87b82 */ /* 0x000ea20000000800 */
[----:B------:R3:W-:Y:S01]  /*b980*/  STL [R1+0xe04], R0 ;  /* 0x000e040001007387 */ /* 0x0007e20000100800 */
[----:B-1----:R-:W-:-:S04]  /*b990*/  IADD3 R2, P6, R25, R221, RZ ;  /* 0x000000dd19027210 */ /* 0x002fc80007fde0ff */
[-C--:B------:R-:W-:Y:S01]  /*b9a0*/  LEA.HI.X.SX32 R13, R25, R220.reuse, 0x1, P6 ;  /* 0x000000dc190d7211 */ /* 0x080fe200030f0eff */
[----:B------:R1:W-:Y:S01]  /*b9b0*/  STL [R1+0xe18], R2 ;  /* 0x000e180201007387 */ /* 0x0003e20000100800 */
[----:B---3--:R-:W-:Y:S01]  /*b9c0*/  IMAD R10, R187, 0x64, RZ ;  /* 0x00000064bb0a7824 */ /* 0x008fe200078e02ff */
[----:B------:R-:W3:Y:S01]  /*b9d0*/  LDC R233, c[0x0][0x268] ;  /* 0x00009a00ffe97b82 */ /* 0x000ee20000000800 */
[----:B------:R-:W-:Y:S01]  /*b9e0*/  LEA.HI.X.SX32 R0, R24, R220, 0x1, P5 ;  /* 0x000000dc18007211 */ /* 0x000fe200028f0eff */
[----:B------:R-:W-:-:S04]  /*b9f0*/  IMAD R187, R208, 0x79, RZ ;  /* 0x00000079d0bb7824 */ /* 0x000fc800078e02ff */
[----:B------:R0:W-:Y:S01]  /*ba00*/  STL [R1+0xe0c], R0 ;  /* 0x000e0c0001007387 */ /* 0x0001e20000100800 */
[-C--:B-1----:R-:W-:Y:S01]  /*ba10*/  IADD3 R2, P5, R26, R221.reuse, RZ ;  /* 0x000000dd1a027210 */ /* 0x082fe20007fbe0ff */
[----:B------:R-:W1:Y:S04]  /*ba20*/  LDC R234, c[0x0][0x268] ;  /* 0x00009a00ffea7b82 */ /* 0x000e680000000800 */
[----:B------:R5:W-:Y:S01]  /*ba30*/  STL [R1+0xe20], R2 ;  /* 0x000e200201007387 */ /* 0x000be20000100800 */
[----:B0-----:R-:W-:-:S03]  /*ba40*/  IADD3 R0, P6, R27, R221, RZ ;  /* 0x000000dd1b007210 */ /* 0x001fc60007fde0ff */
[----:B------:R0:W-:Y:S01]  /*ba50*/  STL [R1+0xe14], R13 ;  /* 0x000e140d01007387 */ /* 0x0001e20000100800 */
[----:B------:R-:W4:Y:S01]  /*ba60*/  LDC R235, c[0x0][0x268] ;  /* 0x00009a00ffeb7b82 */ /* 0x000f220000000800 */
[-C--:B------:R-:W-:Y:S02]  /*ba70*/  LEA.HI.X.SX32 R14, R27, R220.reuse, 0x1, P6 ;  /* 0x000000dc1b0e7211 */ /* 0x080fe400030f0eff */
[----:B------:R0:W-:Y:S01]  /*ba80*/  STL [R1+0xe28], R0 ;  /* 0x000e280001007387 */ /* 0x0001e20000100800 */
[----:B-----5:R-:W-:Y:S02]  /*ba90*/  IMAD R2, R188, 0x65, RZ ;  /* 0x00000065bc027824 */ /* 0x020fe400078e02ff */
[----:B------:R-:W-:Y:S02]  /*baa0*/  IMAD R188, R207, 0x78, RZ ;  /* 0x00000078cfbc7824 */ /* 0x000fe400078e02ff */
[----:B------:R-:W5:Y:S01]  /*bab0*/  LDC R236, c[0x0][0x268] ;  /* 0x00009a00ffec7b82 */ /* 0x000f620000000800 */
[----:B0-----:R-:W-:Y:S01]  /*bac0*/  LEA.HI.X.SX32 R13, R26, R220, 0x1, P5 ;  /* 0x000000dc1a0d7211 */ /* 0x001fe200028f0eff */
[----:B------:R-:W0:Y:S01]  /*bad0*/  S2R R207, SR_TID.X ;  /* 0x0000000000cf7919 */ /* 0x000e220000002100 */
[----:B------:R-:W-:-:S03]  /*bae0*/  IADD3 R0, P5, R28, R221, RZ ;  /* 0x000000dd1c007210 */ /* 0x000fc60007fbe0ff */
[----:B------:R2:W-:Y:S02]  /*baf0*/  STL [R1+0xe1c], R13 ;  /* 0x000e1c0d01007387 */ /* 0x0005e40000100800 */
[----:B------:R-:W3:Y:S02]  /*bb00*/  LDC R237, c[0x0][0x268] ;  /* 0x00009a00ffed7b82 */ /* 0x000ee40000000800 */
[----:B------:R2:W-:Y:S04]  /*bb10*/  STL [R1+0xe30], R0 ;  /* 0x000e300001007387 */ /* 0x0005e80000100800 */
[----:B------:R1:W-:Y:S01]  /*bb20*/  STL [R1+0xe24], R14 ;  /* 0x000e240e01007387 */ /* 0x0003e20000100800 */
[----:B--2---:R-:W-:Y:S01]  /*bb30*/  IADD3 R13, P6, R29, R221, RZ ;  /* 0x000000dd1d0d7210 */ /* 0x004fe20007fde0ff */
[----:B------:R-:W2:Y:S01]  /*bb40*/  LDC R238, c[0x0][0x268] ;  /* 0x00009a00ffee7b82 */ /* 0x000ea20000000800 */
[----:B------:R-:W-:-:S03]  /*bb50*/  IMAD R0, R189, 0x66, RZ ;  /* 0x00000066bd007824 */ /* 0x000fc600078e02ff */
[----:B------:R0:W-:Y:S01]  /*bb60*/  STL [R1+0xe38], R13 ;  /* 0x000e380d01007387 */ /* 0x0001e20000100800 */
[----:B------:R-:W-:Y:S01]  /*bb70*/  IMAD R189, R206, 0x77, RZ ;  /* 0x00000077cebd7824 */ /* 0x000fe200078e02ff */
[-C--:B-1----:R-:W-:Y:S02]  /*bb80*/  LEA.HI.X.SX32 R14, R28, R220.reuse, 0x1, P5 ;  /* 0x000000dc1c0e7211 */ /* 0x082fe400028f0eff */
[----:B------:R-:W1:Y:S01]  /*bb90*/  LDC R206, c[0x0][0x268] ;  /* 0x00009a00ffce7b82 */ /* 0x000e620000000800 */
[----:B------:R-:W-:Y:S02]  /*bba0*/  IADD3 R22, P5, R30, R221, RZ ;  /* 0x000000dd1e167210 */ /* 0x000fe40007fbe0ff */
[----:B------:R4:W-:Y:S01]  /*bbb0*/  STL [R1+0xe2c], R14 ;  /* 0x000e2c0e01007387 */ /* 0x0009e20000100800 */
[----:B0-----:R-:W-:-:S03]  /*bbc0*/  LEA.HI.X.SX32 R13, R29, R220, 0x1, P6 ;  /* 0x000000dc1d0d7211 */ /* 0x001fc600030f0eff */
[----:B------:R-:W-:Y:S01]  /*bbd0*/  STL [R1+0xe40], R22 ;  /* 0x000e401601007387 */ /* 0x000fe20000100800 */
[----:B------:R-:W0:Y:S03]  /*bbe0*/  LDC R239, c[0x0][0x268] ;  /* 0x00009a00ffef7b82 */ /* 0x000e260000000800 */
[----:B------:R5:W-:Y:S01]  /*bbf0*/  STL [R1+0xe34], R13 ;  /* 0x000e340d01007387 */ /* 0x000be20000100800 */
[----:B----4-:R-:W-:-:S04]  /*bc00*/  IADD3 R14, P6, R31, R221, RZ ;  /* 0x000000dd1f0e7210 */ /* 0x010fc80007fde0ff */
[----:B------:R-:W4:Y:S01]  /*bc10*/  LDC R240, c[0x0][0x268] ;  /* 0x00009a00fff07b82 */ /* 0x000f220000000800 */
[----:B------:R3:W-:Y:S01]  /*bc20*/  STL [R1+0xe48], R14 ;  /* 0x000e480e01007387 */ /* 0x0007e20000100800 */
[----:B-----5:R-:W-:Y:S02]  /*bc30*/  LEA.HI.X.SX32 R13, R30, R220, 0x1, P5 ;  /* 0x000000dc1e0d7211 */ /* 0x020fe400028f0eff */
[----:B------:R-:W-:-:S04]  /*bc40*/  IADD3 R22, P5, R32, R221, RZ ;  /* 0x000000dd20167210 */ /* 0x000fc80007fbe0ff */
[----:B------:R-:W5:Y:S01]  /*bc50*/  LDC R241, c[0x0][0x268] ;  /* 0x00009a00fff17b82 */ /* 0x000f620000000800 */
[----:B------:R2:W-:Y:S01]  /*bc60*/  STL [R1+0xe3c], R13 ;  /* 0x000e3c0d01007387 */ /* 0x0005e20000100800 */
[----:B---3--:R-:W-:-:S03]  /*bc70*/  LEA.HI.X.SX32 R14, R31, R220, 0x1, P6 ;  /* 0x000000dc1f0e7211 */ /* 0x008fc600030f0eff */
[----:B------:R-:W-:Y:S03]  /*bc80*/  STL [R1+0xe50], R22 ;  /* 0x000e501601007387 */ /* 0x000fe60000100800 */
[----:B------:R-:W3:Y:S01]  /*bc90*/  LDC R242, c[0x0][0x268] ;  /* 0x00009a00fff27b82 */ /* 0x000ee20000000800 */
[----:B------:R1:W-:Y:S01]  /*bca0*/  STL [R1+0xe44], R14 ;  /* 0x000e440e01007387 */ /* 0x0003e20000100800 */
[----:B--2---:R-:W-:-:S06]  /*bcb0*/  IADD3 R13, P6, R33, R221, RZ ;  /* 0x000000dd210d7210 */ /* 0x004fcc0007fde0ff */
[----:B------:R-:W2:Y:S01]  /*bcc0*/  LDC R243, c[0x0][0x268] ;  /* 0x00009a00fff37b82 */ /* 0x000ea20000000800 */
[----:B------:R0:W-:Y:S01]  /*bcd0*/  STL [R1+0xe58], R13 ;  /* 0x000e580d01007387 */ /* 0x0001e20000100800 */
[----:B-1----:R-:W-:Y:S02]  /*bce0*/  LEA.HI.X.SX32 R14, R32, R220, 0x1, P5 ;  /* 0x000000dc200e7211 */ /* 0x002fe400028f0eff */
[----:B------:R-:W-:-:S04]  /*bcf0*/  IADD3 R22, P5, R34, R221, RZ ;  /* 0x000000dd22167210 */ /* 0x000fc80007fbe0ff */
[----:B------:R-:W1:Y:S01]  /*bd00*/  LDC R244, c[0x0][0x268] ;  /* 0x00009a00fff47b82 */ /* 0x000e620000000800 */
[----:B------:R4:W-:Y:S01]  /*bd10*/  STL [R1+0xe4c], R14 ;  /* 0x000e4c0e01007387 */ /* 0x0009e20000100800 */
[----:B0-----:R-:W-:-:S03]  /*bd20*/  LEA.HI.X.SX32 R13, R33, R220, 0x1, P6 ;  /* 0x000000dc210d7211 */ /* 0x001fc600030f0eff */
[----:B------:R-:W-:Y:S03]  /*bd30*/  STL [R1+0xe60], R22 ;  /* 0x000e601601007387 */ /* 0x000fe60000100800 */
[----:B------:R-:W0:Y:S01]  /*bd40*/  LDC R245, c[0x0][0x268] ;  /* 0x00009a00fff57b82 */ /* 0x000e220000000800 */
[----:B------:R5:W-:Y:S01]  /*bd50*/  STL [R1+0xe54], R13 ;  /* 0x000e540d01007387 */ /* 0x000be20000100800 */
[----:B----4-:R-:W-:-:S05]  /*bd60*/  IADD3 R14, P6, R35, R221, RZ ;  /* 0x000000dd230e7210 */ /* 0x010fca0007fde0ff */
[----:B------:R4:W-:Y:S01]  /*bd70*/  STL [R1+0xe68], R14 ;  /* 0x000e680e01007387 */ /* 0x0009e20000100800 */
[----:B------:R-:W3:Y:S01]  /*bd80*/  LDC R246, c[0x0][0x268] ;  /* 0x00009a00fff67b82 */ /* 0x000ee20000000800 */
[----:B-----5:R-:W-:Y:S02]  /*bd90*/  LEA.HI.X.SX32 R13, R34, R220, 0x1, P5 ;  /* 0x000000dc220d7211 */ /* 0x020fe400028f0eff */
[----:B------:R-:W-:-:S03]  /*bda0*/  IADD3 R22, P5, R36, R221, RZ ;  /* 0x000000dd24167210 */ /* 0x000fc60007fbe0ff */
[----:B------:R5:W-:Y:S02]  /*bdb0*/  STL [R1+0xe5c], R13 ;  /* 0x000e5c0d01007387 */ /* 0x000be40000100800 */
[----:B------:R-:W2:Y:S01]  /*bdc0*/  LDC R248, c[0x0][0x268] ;  /* 0x00009a00fff87b82 */ /* 0x000ea20000000800 */
[----:B----4-:R-:W-:Y:S01]  /*bdd0*/  LEA.HI.X.SX32 R14, R35, R220, 0x1, P6 ;  /* 0x000000dc230e7211 */ /* 0x010fe200030f0eff */
[----:B------:R-:W-:Y:S04]  /*bde0*/  STL [R1+0xe70], R22 ;  /* 0x000e701601007387 */ /* 0x000fe80000100800 */
[----:B------:R4:W-:Y:S02]  /*bdf0*/  STL [R1+0xe64], R14 ;  /* 0x000e640e01007387 */ /* 0x0009e40000100800 */
[----:B------:R-:W1:Y:S01]  /*be00*/  LDC R249, c[0x0][0x268] ;  /* 0x00009a00fff97b82 */ /* 0x000e620000000800 */
[----:B-----5:R-:W-:-:S05]  /*be10*/  IADD3 R13, P6, R37, R221, RZ ;  /* 0x000000dd250d7210 */ /* 0x020fca0007fde0ff */
[----:B------:R5:W-:Y:S02]  /*be20*/  STL [R1+0xe78], R13 ;  /* 0x000e780d01007387 */ /* 0x000be40000100800 */
[----:B------:R-:W0:Y:S01]  /*be30*/  LDC R250, c[0x0][0x268] ;  /* 0x00009a00fffa7b82 */ /* 0x000e220000000800 */
[----:B----4-:R-:W-:Y:S02]  /*be40*/  LEA.HI.X.SX32 R14, R36, R220, 0x1, P5 ;  /* 0x000000dc240e7211 */ /* 0x010fe400028f0eff */
[----:B------:R-:W-:-:S03]  /*be50*/  IADD3 R22, P5, R38, R221, RZ ;  /* 0x000000dd26167210 */ /* 0x000fc60007fbe0ff */
[----:B------:R4:W-:Y:S01]  /*be60*/  STL [R1+0xe6c], R14 ;  /* 0x000e6c0e01007387 */ /* 0x0009e20000100800 */
[-C--:B-----5:R-:W-:Y:S01]  /*be70*/  LEA.HI.X.SX32 R13, R37, R220.reuse, 0x1, P6 ;  /* 0x000000dc250d7211 */ /* 0x0a0fe200030f0eff */
[----:B------:R-:W5:Y:S02]  /*be80*/  LDC R251, c[0x0][0x268] ;  /* 0x00009a00fffb7b82 */ /* 0x000f640000000800 */
[----:B------:R-:W-:Y:S04]  /*be90*/  STL [R1+0xe80], R22 ;  /* 0x000e801601007387 */ /* 0x000fe80000100800 */
[----:B------:R3:W-:Y:S01]  /*bea0*/  STL [R1+0xe74], R13 ;  /* 0x000e740d01007387 */ /* 0x0007e20000100800 */
[----:B----4-:R-:W-:Y:S01]  /*beb0*/  IADD3 R14, P6, R39, R221, RZ ;  /* 0x000000dd270e7210 */ /* 0x010fe20007fde0ff */
[----:B------:R-:W4:Y:S04]  /*bec0*/  LDC R252, c[0x0][0x268] ;  /* 0x00009a00fffc7b82 */ /* 0x000f280000000800 */
[----:B------:R2:W-:Y:S01]  /*bed0*/  STL [R1+0xe88], R14 ;  /* 0x000e880e01007387 */ /* 0x0005e20000100800 */
[----:B---3--:R-:W-:-:S02]  /*bee0*/  LEA.HI.X.SX32 R13, R38, R220, 0x1, P5 ;  /* 0x000000dc260d7211 */ /* 0x008fc400028f0eff */
[----:B------:R-:W-:-:S03]  /*bef0*/  IADD3 R22, P5, R40, R221, RZ ;  /* 0x000000dd28167210 */ /* 0x000fc60007fbe0ff */
[----:B------:R3:W-:Y:S01]  /*bf00*/  STL [R1+0xe7c], R13 ;  /* 0x000e7c0d01007387 */ /* 0x0007e20000100800 */
[----:B--2---:R-:W-:-:S03]  /*bf10*/  LEA.HI.X.SX32 R14, R39, R220, 0x1, P6 ;  /* 0x000000dc270e7211 */ /* 0x004fc600030f0eff */
[----:B------:R-:W-:Y:S04]  /*bf20*/  STL [R1+0xe90], R22 ;  /* 0x000e901601007387 */ /* 0x000fe80000100800 */
[----:B------:R2:W-:Y:S01]  /*bf30*/  STL [R1+0xe84], R14 ;  /* 0x000e840e01007387 */ /* 0x0005e20000100800 */
[----:B---3--:R-:W-:Y:S01]  /*bf40*/  IADD3 R13, P6, R41, R221, RZ ;  /* 0x000000dd290d7210 */ /* 0x008fe20007fde0ff */
[----:B----4-:R-:W-:-:S04]  /*bf50*/  IMAD R39, R252, 0xa0, RZ ;  /* 0x000000a0fc277824 */ /* 0x010fc800078e02ff */
[----:B------:R3:W-:Y:S01]  /*bf60*/  STL [R1+0xe98], R13 ;  /* 0x000e980d01007387 */ /* 0x0007e20000100800 */
[----:B--2---:R-:W-:Y:S01]  /*bf70*/  LEA.HI.X.SX32 R14, R40, R220, 0x1, P5 ;  /* 0x000000dc280e7211 */ /* 0x004fe200028f0eff */
[----:B-----5:R-:W-:Y:S01]  /*bf80*/  IMAD R40, R251, 0x9f, RZ ;  /* 0x0000009ffb287824 */ /* 0x020fe200078e02ff */
[----:B------:R-:W-:-:S03]  /*bf90*/  IADD3 R22, P5, R42, R221, RZ ;  /* 0x000000dd2a167210 */ /* 0x000fc60007fbe0ff */
[----:B------:R2:W-:Y:S01]  /*bfa0*/  STL [R1+0xe8c], R14 ;  /* 0x000e8c0e01007387 */ /* 0x0005e20000100800 */
[----:B---3--:R-:W-:Y:S01]  /*bfb0*/  LEA.HI.X.SX32 R13, R41, R220, 0x1, P6 ;  /* 0x000000dc290d7211 */ /* 0x008fe200030f0eff */
[----:B0-----:R-:W-:Y:S02]  /*bfc0*/  IMAD R41, R250, 0x9e, RZ ;  /* 0x0000009efa297824 */ /* 0x001fe400078e02ff */
[----:B------:R-:W-:Y:S04]  /*bfd0*/  STL [R1+0xea0], R22 ;  /* 0x000ea01601007387 */ /* 0x000fe80000100800 */
[----:B------:R0:W-:Y:S01]  /*bfe0*/  STL [R1+0xe94], R13 ;  /* 0x000e940d01007387 */ /* 0x0001e20000100800 */
[----:B--2---:R-:W-:-:S05]  /*bff0*/  IADD3 R14, P6, R43, R221, RZ ;  /* 0x000000dd2b0e7210 */ /* 0x004fca0007fde0ff */
[----:B------:R2:W-:Y:S01]  /*c000*/  STL [R1+0xea8], R14 ;  /* 0x000ea80e01007387 */ /* 0x0005e20000100800 */
[----:B0-----:R-:W-:Y:S01]  /*c010*/  LEA.HI.X.SX32 R13, R42, R220, 0x1, P5 ;  /* 0x000000dc2a0d7211 */ /* 0x001fe200028f0eff */
[----:B-1----:R-:W-:Y:S01]  /*c020*/  IMAD R42, R249, 0x9d, RZ ;  /* 0x0000009df92a7824 */ /* 0x002fe200078e02ff */
[----:B------:R-:W-:-:S03]  /*c030*/  IADD3 R22, P5, R44, R221, RZ ;  /* 0x000000dd2c167210 */ /* 0x000fc60007fbe0ff */
[----:B------:R0:W-:Y:S01]  /*c040*/  STL [R1+0xe9c], R13 ;  /* 0x000e9c0d01007387 */ /* 0x0001e20000100800 */
[----:B--2---:R-:W-:Y:S01]  /*c050*/  LEA.HI.X.SX32 R14, R43, R220, 0x1, P6 ;  /* 0x000000dc2b0e7211 */ /* 0x004fe200030f0eff */
[----:B------:R-:W-:Y:S02]  /*c060*/  IMAD R43, R248, 0x9c, RZ ;  /* 0x0000009cf82b7824 */ /* 0x000fe400078e02ff */
[----:B------:R-:W-:Y:S04]  /*c070*/  STL [R1+0xeb0], R22 ;  /* 0x000eb01601007387 */ /* 0x000fe80000100800 */
[----:B------:R1:W-:Y:S01]  /*c080*/  STL [R1+0xea4], R14 ;  /* 0x000ea40e01007387 */ /* 0x0003e20000100800 */
[----:B0-----:R-:W-:-:S05]  /*c090*/  IADD3 R13, P6, R45, R221, RZ ;  /* 0x000000dd2d0d7210 */ /* 0x001fca0007fde0ff */
[----:B------:R0:W-:Y:S01]  /*c0a0*/  STL [R1+0xeb8], R13 ;  /* 0x000eb80d01007387 */ /* 0x0001e20000100800 */
[----:B-1----:R-:W-:Y:S01]  /*c0b0*/  LEA.HI.X.SX32 R14, R44, R220, 0x1, P5 ;  /* 0x000000dc2c0e7211 */ /* 0x002fe200028f0eff */
[----:B------:R-:W-:Y:S01]  /*c0c0*/  IMAD R44, R246, 0x9b, RZ ;  /* 0x0000009bf62c7824 */ /* 0x000fe200078e02ff */
[----:B------:R-:W-:-:S03]  /*c0d0*/  IADD3 R22, P5, R46, R221, RZ ;  /* 0x000000dd2e167210 */ /* 0x000fc60007fbe0ff */
[----:B------:R1:W-:Y:S01]  /*c0e0*/  STL [R1+0xeac], R14 ;  /* 0x000eac0e01007387 */ /* 0x0003e20000100800 */
[----:B0-----:R-:W-:Y:S01]  /*c0f0*/  LEA.HI.X.SX32 R13, R45, R220, 0x1, P6 ;  /* 0x000000dc2d0d7211 */ /* 0x001fe200030f0eff */
[----:B------:R-:W-:Y:S02]  /*c100*/  IMAD R45, R245, 0x9a, RZ ;  /* 0x0000009af52d7824 */ /* 0x000fe400078e02ff */
[----:B------:R-:W-:Y:S04]  /*c110*/  STL [R1+0xec0], R22 ;  /* 0x000ec01601007387 */ /* 0x000fe80000100800 */
[----:B------:R0:W-:Y:S01]  /*c120*/  STL [R1+0xeb4], R13 ;  /* 0x000eb40d01007387 */ /* 0x0001e20000100800 */
[----:B-1----:R-:W-:-:S05]  /*c130*/  IADD3 R14, P6, R47, R221, RZ ;  /* 0x000000dd2f0e7210 */ /* 0x002fca0007fde0ff */
[----:B------:R1:W-:Y:S01]  /*c140*/  STL [R1+0xec8], R14 ;  /* 0x000ec80e01007387 */ /* 0x0003e20000100800 */
[----:B0-----:R-:W-:Y:S01]  /*c150*/  LEA.HI.X.SX32 R13, R46, R220, 0x1, P5 ;  /* 0x000000dc2e0d7211 */ /* 0x001fe200028f0eff */
[----:B------:R-:W-:Y:S01]  /*c160*/  IMAD R46, R244, 0x99, RZ ;  /* 0x00000099f42e7824 */ /* 0x000fe200078e02ff */
[----:B------:R-:W-:-:S03]  /*c170*/  IADD3 R22, P5, R48, R221, RZ ;  /* 0x000000dd30167210 */ /* 0x000fc60007fbe0ff */
[----:B------:R0:W-:Y:S01]  /*c180*/  STL [R1+0xebc], R13 ;  /* 0x000ebc0d01007387 */ /* 0x0001e20000100800 */
[----:B-1----:R-:W-:Y:S01]  /*c190*/  LEA.HI.X.SX32 R14, R47, R220, 0x1, P6 ;  /* 0x000000dc2f0e7211 */ /* 0x002fe200030f0eff */
        /* <DEDUP_REMOVED lines=120> */
[----:B------:R-:W-:Y:S02]  /*c920*/  IMAD.SHL.U32 R71, R215, 0x80, RZ ;  /* 0x00000080d7477824 */ /* 0x000fe400078e00ff */
        /* <DEDUP_REMOVED lines=14> */
[----:B0-----:R-:W-:Y:S02]  /*ca10*/  LEA.HI.X.SX32 R13, R74, R220, 0x1, P5 ;  /* 0x000000dc4a0d7211 */ /* 0x001fe400028f0eff */
[----:B------:R-:W-:-:S03]  /*ca20*/  IADD3 R22, P5, R76, R221, RZ ;  /* 0x000000dd4c167210 */ /* 0x000fc60007fbe0ff */
[----:B------:R0:W-:Y:S01]  /*ca30*/  STL [R1+0xf9c], R13 ;  /* 0x000f9c0d01007387 */ /* 0x0001e20000100800 */
[----:B-1----:R-:W-:-:S03]  /*ca40*/  LEA.HI.X.SX32 R14, R75, R220, 0x1, P6 ;  /* 0x000000dc4b0e7211 */ /* 0x002fc600030f0eff */
[----:B------:R-:W-:Y:S04]  /*ca50*/  STL [R1+0xfb0], R22 ;  /* 0x000fb01601007387 */ /* 0x000fe80000100800 */
[----:B------:R1:W-:Y:S01]  /*ca60*/  STL [R1+0xfa4], R14 ;  /* 0x000fa40e01007387 */ /* 0x0003e20000100800 */
[----:B0-----:R-:W-:-:S05]  /*ca70*/  IADD3 R13, P6, R77, R221, RZ ;  /* 0x000000dd4d0d7210 */ /* 0x001fca0007fde0ff */
[----:B------:R0:W-:Y:S01]  /*ca80*/  STL [R1+0xfb8], R13 ;  /* 0x000fb80d01007387 */ /* 0x0001e20000100800 */
[----:B-1----:R-:W-:Y:S02]  /*ca90*/  LEA.HI.X.SX32 R14, R76, R220, 0x1, P5 ;  /* 0x000000dc4c0e7211 */ /* 0x002fe400028f0eff */
[----:B------:R-:W-:-:S03]  /*caa0*/  IADD3 R22, P5, R78, R221, RZ ;  /* 0x000000dd4e167210 */ /* 0x000fc60007fbe0ff */
[----:B------:R1:W-:Y:S01]  /*cab0*/  STL [R1+0xfac], R14 ;  /* 0x000fac0e01007387 */ /* 0x0003e20000100800 */
[----:B0-----:R-:W-:-:S03]  /*cac0*/  LEA.HI.X.SX32 R13, R77, R220, 0x1, P6 ;  /* 0x000000dc4d0d7211 */ /* 0x001fc600030f0eff */
        /* <DEDUP_REMOVED lines=36> */
[-C--:B0-----:R-:W-:Y:S02]  /*cd10*/  LEA.HI.X.SX32 R13, R86, R220.reuse, 0x1, P5 ;  /* 0x000000dc560d7211 */ /* 0x081fe400028f0eff */
[----:B------:R-:W-:Y:S01]  /*cd20*/  IADD3 R22, P5, R88, R221, RZ ;  /* 0x000000dd58167210 */ /* 0x000fe20007fbe0ff */
[----:B------:R-:W0:Y:S02]  /*cd30*/  LDC R86, c[0x0][0x268] ;  /* 0x00009a00ff567b82 */ /* 0x000e240000000800 */
[----:B------:R2:W-:Y:S01]  /*cd40*/  STL [R1+0xffc], R13 ;  /* 0x000ffc0d01007387 */ /* 0x0005e20000100800 */
[----:B-1----:R-:W-:-:S03]  /*cd50*/  LEA.HI.X.SX32 R14, R87, R220, 0x1, P6 ;  /* 0x000000dc570e7211 */ /* 0x002fc600030f0eff */
[----:B------:R-:W-:Y:S02]  /*cd60*/  STL [R1+0x1018], R22 ;  /* 0x0010181601007387 */ /* 0x000fe40000100800 */
[----:B------:R-:W1:Y:S02]  /*cd70*/  LDC R87, c[0x0][0x268] ;  /* 0x00009a00ff577b82 */ /* 0x000e640000000800 */
[----:B------:R3:W-:Y:S01]  /*cd80*/  STL [R1+0x100c], R14 ;  /* 0x00100c0e01007387 */ /* 0x0007e20000100800 */
[----:B--2---:R-:W-:-:S05]  /*cd90*/  IADD3 R13, P6, R89, R221, RZ ;  /* 0x000000dd590d7210 */ /* 0x004fca0007fde0ff */
[----:B------:R2:W-:Y:S01]  /*cda0*/  STL [R1+0x1020], R13 ;  /* 0x0010200d01007387 */ /* 0x0005e20000100800 */
[-C--:B---3--:R-:W-:Y:S02]  /*cdb0*/  LEA.HI.X.SX32 R14, R88, R220.reuse, 0x1, P5 ;  /* 0x000000dc580e7211 */ /* 0x088fe400028f0eff */
[----:B------:R-:W-:Y:S01]  /*cdc0*/  IADD3 R22, P5, R90, R221, RZ ;  /* 0x000000dd5a167210 */ /* 0x000fe20007fbe0ff */
[----:B------:R-:W3:Y:S02]  /*cdd0*/  LDC R88, c[0x0][0x268] ;  /* 0x00009a00ff587b82 */ /* 0x000ee40000000800 */
[----:B------:R4:W-:Y:S01]  /*cde0*/  STL [R1+0x1014], R14 ;  /* 0x0010140e01007387 */ /* 0x0009e20000100800 */
[----:B--2---:R-:W-:-:S03]  /*cdf0*/  LEA.HI.X.SX32 R13, R89, R220, 0x1, P6 ;  /* 0x000000dc590d7211 */ /* 0x004fc600030f0eff */
[----:B------:R-:W-:Y:S02]  /*ce00*/  STL [R1+0x1028], R22 ;  /* 0x0010281601007387 */ /* 0x000fe40000100800 */
[----:B------:R-:W2:Y:S02]  /*ce10*/  LDC R89, c[0x0][0x268] ;  /* 0x00009a00ff597b82 */ /* 0x000ea40000000800 */
[----:B------:R5:W-:Y:S01]  /*ce20*/  STL [R1+0x101c], R13 ;  /* 0x00101c0d01007387 */ /* 0x000be20000100800 */
[----:B----4-:R-:W-:-:S05]  /*ce30*/  IADD3 R14, P6, R91, R221, RZ ;  /* 0x000000dd5b0e7210 */ /* 0x010fca0007fde0ff */
[----:B------:R4:W-:Y:S01]  /*ce40*/  STL [R1+0x1030], R14 ;  /* 0x0010300e01007387 */ /* 0x0009e20000100800 */
[-C--:B-----5:R-:W-:Y:S02]  /*ce50*/  LEA.HI.X.SX32 R13, R90, R220.reuse, 0x1, P5 ;  /* 0x000000dc5a0d7211 */ /* 0x0a0fe400028f0eff */
[----:B------:R-:W-:Y:S01]  /*ce60*/  IADD3 R22, P5, R92, R221, RZ ;  /* 0x000000dd5c167210 */ /* 0x000fe20007fbe0ff */
[----:B------:R-:W5:Y:S02]  /*ce70*/  LDC R90, c[0x0][0x268] ;  /* 0x00009a00ff5a7b82 */ /* 0x000f640000000800 */
[----:B------:R0:W-:Y:S01]  /*ce80*/  STL [R1+0x1024], R13 ;  /* 0x0010240d01007387 */ /* 0x0001e20000100800 */
[----:B----4-:R-:W-:-:S03]  /*ce90*/  LEA.HI.X.SX32 R14, R91, R220, 0x1, P6 ;  /* 0x000000dc5b0e7211 */ /* 0x010fc600030f0eff */
[----:B------:R-:W-:Y:S02]  /*cea0*/  STL [R1+0x1038], R22 ;  /* 0x0010381601007387 */ /* 0x000fe40000100800 */
[----:B------:R-:W4:Y:S02]  /*ceb0*/  LDC R91, c[0x0][0x268] ;  /* 0x00009a00ff5b7b82 */ /* 0x000f240000000800 */
[----:B------:R1:W-:Y:S01]  /*cec0*/  STL [R1+0x102c], R14 ;  /* 0x00102c0e01007387 */ /* 0x0003e20000100800 */
[----:B0-----:R-:W-:-:S05]  /*ced0*/  IADD3 R13, P6, R93, R221, RZ ;  /* 0x000000dd5d0d7210 */ /* 0x001fca0007fde0ff */
[----:B------:R0:W-:Y:S01]  /*cee0*/  STL [R1+0x1040], R13 ;  /* 0x0010400d01007387 */ /* 0x0001e20000100800 */
[-C--:B-1----:R-:W-:Y:S02]  /*cef0*/  LEA.HI.X.SX32 R14, R92, R220.reuse, 0x1, P5 ;  /* 0x000000dc5c0e7211 */ /* 0x082fe400028f0eff */
[----:B------:R-:W-:Y:S01]  /*cf00*/  IADD3 R22, P5, R94, R221, RZ ;  /* 0x000000dd5e167210 */ /* 0x000fe20007fbe0ff */
[----:B------:R-:W1:Y:S02]  /*cf10*/  LDC R92, c[0x0][0x268] ;  /* 0x00009a00ff5c7b82 */ /* 0x000e640000000800 */
[----:B------:R3:W-:Y:S01]  /*cf20*/  STL [R1+0x1034], R14 ;  /* 0x0010340e01007387 */ /* 0x0007e20000100800 */
[----:B0-----:R-:W-:-:S03]  /*cf30*/  LEA.HI.X.SX32 R13, R93, R220, 0x1, P6 ;  /* 0x000000dc5d0d7211 */ /* 0x001fc600030f0eff */
[----:B------:R-:W-:Y:S02]  /*cf40*/  STL [R1+0x1048], R22 ;  /* 0x0010481601007387 */ /* 0x000fe40000100800 */
[----:B------:R-:W0:Y:S02]  /*cf50*/  LDC R93, c[0x0][0x268] ;  /* 0x00009a00ff5d7b82 */ /* 0x000e240000000800 */
[----:B------:R2:W-:Y:S01]  /*cf60*/  STL [R1+0x103c], R13 ;  /* 0x00103c0d01007387 */ /* 0x0005e20000100800 */
[----:B---3--:R-:W-:-:S05]  /*cf70*/  IADD3 R14, P6, R95, R221, RZ ;  /* 0x000000dd5f0e7210 */ /* 0x008fca0007fde0ff */
[----:B------:R3:W-:Y:S01]  /*cf80*/  STL [R1+0x1050], R14 ;  /* 0x0010500e01007387 */ /* 0x0007e20000100800 */
[-C--:B--2---:R-:W-:Y:S02]  /*cf90*/  LEA.HI.X.SX32 R13, R94, R220.reuse, 0x1, P5 ;  /* 0x000000dc5e0d7211 */ /* 0x084fe400028f0eff */
[----:B------:R-:W-:Y:S01]  /*cfa0*/  IADD3 R22, P5, R96, R221, RZ ;  /* 0x000000dd60167210 */ /* 0x000fe20007fbe0ff */
[----:B------:R-:W2:Y:S02]  /*cfb0*/  LDC R94, c[0x0][0x268] ;  /* 0x00009a00ff5e7b82 */ /* 0x000ea40000000800 */
[----:B------:R5:W-:Y:S01]  /*cfc0*/  STL [R1+0x1044], R13 ;  /* 0x0010440d01007387 */ /* 0x000be20000100800 */
[----:B---3--:R-:W-:-:S03]  /*cfd0*/  LEA.HI.X.SX32 R14, R95, R220, 0x1, P6 ;  /* 0x000000dc5f0e7211 */ /* 0x008fc600030f0eff */
[----:B------:R-:W-:Y:S02]  /*cfe0*/  STL [R1+0x1058], R22 ;  /* 0x0010581601007387 */ /* 0x000fe40000100800 */
[----:B------:R-:W3:Y:S02]  /*cff0*/  LDC R95, c[0x0][0x268] ;  /* 0x00009a00ff5f7b82 */ /* 0x000ee40000000800 */
[----:B------:R4:W-:Y:S01]  /*d000*/  STL [R1+0x104c], R14 ;  /* 0x00104c0e01007387 */ /* 0x0009e20000100800 */
[----:B-----5:R-:W-:-:S05]  /*d010*/  IADD3 R13, P6, R97, R221, RZ ;  /* 0x000000dd610d7210 */ /* 0x020fca0007fde0ff */
[----:B------:R5:W-:Y:S01]  /*d020*/  STL [R1+0x1060], R13 ;  /* 0x0010600d01007387 */ /* 0x000be20000100800 */
[-C--:B----4-:R-:W-:Y:S02]  /*d030*/  LEA.HI.X.SX32 R14, R96, R220.reuse, 0x1, P5 ;  /* 0x000000dc600e7211 */ /* 0x090fe400028f0eff */
[----:B------:R-:W-:Y:S01]  /*d040*/  IADD3 R22, P5, R98, R221, RZ ;  /* 0x000000dd62167210 */ /* 0x000fe20007fbe0ff */
[----:B------:R-:W4:Y:S02]  /*d050*/  LDC R96, c[0x0][0x268] ;  /* 0x00009a00ff607b82 */ /* 0x000f240000000800 */
[----:B------:R1:W-:Y:S01]  /*d060*/  STL [R1+0x1054], R14 ;  /* 0x0010540e01007387 */ /* 0x0003e20000100800 */
[----:B-----5:R-:W-:-:S03]  /*d070*/  LEA.HI.X.SX32 R13, R97, R220, 0x1, P6 ;  /* 0x000000dc610d7211 */ /* 0x020fc600030f0eff */
[----:B------:R-:W-:Y:S02]  /*d080*/  STL [R1+0x1068], R22 ;  /* 0x0010681601007387 */ /* 0x000fe40000100800 */
[----:B------:R-:W5:Y:S02]  /*d090*/  LDC R97, c[0x0][0x268] ;  /* 0x00009a00ff617b82 */ /* 0x000f640000000800 */
        /* <DEDUP_REMOVED lines=118> */
[----:B------:R-:W-:Y:S04]  /*d800*/  STL [R1+0x1128], R22 ;  /* 0x0011281601007387 */ /* 0x000fe80000100800 */
[----:B------:R5:W-:Y:S01]  /*d810*/  STL [R1+0x111c], R13 ;  /* 0x00111c0d01007387 */ /* 0x000be20000100800 */
[----:B-1----:R-:W-:-:S05]  /*d820*/  IADD3 R14, P6, R123, R221, RZ ;  /* 0x000000dd7b0e7210 */ /* 0x002fca0007fde0ff */
[----:B------:R1:W-:Y:S01]  /*d830*/  STL [R1+0x1130], R14 ;  /* 0x0011300e01007387 */ /* 0x0003e20000100800 */
[----:B-----5:R-:W-:Y:S02]  /*d840*/  LEA.HI.X.SX32 R13, R122, R220, 0x1, P5 ;  /* 0x000000dc7a0d7211 */ /* 0x020fe400028f0eff */
[----:B------:R-:W-:-:S03]  /*d850*/  IADD3 R22, P5, R124, R221, RZ ;  /* 0x000000dd7c167210 */ /* 0x000fc60007fbe0ff */
[----:B------:R5:W-:Y:S01]  /*d860*/  STL [R1+0x1124], R13 ;  /* 0x0011240d01007387 */ /* 0x000be20000100800 */
[----:B-1----:R-:W-:Y:S02]  /*d870*/  LEA.HI.X.SX32 R14, R123, R220, 0x1, P6 ;  /* 0x000000dc7b0e7211 */ /* 0x002fe400030f0eff */
[----:B------:R-:W-:Y:S01]  /*d880*/  CS2R R122, SRZ ;  /* 0x00000000007a7805 */ /* 0x000fe2000001ff00 */
[----:B------:R-:W-:Y:S04]  /*d890*/  STL [R1+0x1138], R22 ;  /* 0x0011381601007387 */ /* 0x000fe80000100800 */
[----:B------:R1:W-:Y:S01]  /*d8a0*/  STL [R1+0x112c], R14 ;  /* 0x00112c0e01007387 */ /* 0x0003e20000100800 */
[----:B-----5:R-:W-:-:S05]  /*d8b0*/  IADD3 R13, P6, R125, R221, RZ ;  /* 0x000000dd7d0d7210 */ /* 0x020fca0007fde0ff */
[----:B------:R5:W-:Y:S01]  /*d8c0*/  STL [R1+0x1140], R13 ;  /* 0x0011400d01007387 */ /* 0x000be20000100800 */
[----:B-1----:R-:W-:Y:S02]  /*d8d0*/  LEA.HI.X.SX32 R14, R124, R220, 0x1, P5 ;  /* 0x000000dc7c0e7211 */ /* 0x002fe400028f0eff */
[----:B------:R-:W-:-:S03]  /*d8e0*/  IADD3 R22, P5, R126, R221, RZ ;  /* 0x000000dd7e167210 */ /* 0x000fc60007fbe0ff */
[----:B------:R1:W-:Y:S01]  /*d8f0*/  STL [R1+0x1134], R14 ;  /* 0x0011340e01007387 */ /* 0x0003e20000100800 */
[----:B-----5:R-:W-:Y:S02]  /*d900*/  LEA.HI.X.SX32 R13, R125, R220, 0x1, P6 ;  /* 0x000000dc7d0d7211 */ /* 0x020fe400030f0eff */
[----:B------:R-:W-:Y:S01]  /*d910*/  CS2R R124, SRZ ;  /* 0x00000000007c7805 */ /* 0x000fe2000001ff00 */
        /* <DEDUP_REMOVED lines=88> */
[----:B-----5:R-:W5:Y:S03]  /*dea0*/  LDC R13, c[0x0][0x268] ;  /* 0x00009a00ff0d7b82 */ /* 0x020f660000000800 */
[----:B------:R-:W-:Y:S01]  /*deb0*/  STL [R1+0x11e8], R23 ;  /* 0x0011e81701007387 */ /* 0x000fe20000100800 */
[-C--:B-1----:R-:W-:Y:S02]  /*dec0*/  LEA.HI.X.SX32 R14, R145, R220.reuse, 0x1, P6 ;  /* 0x000000dc910e7211 */ /* 0x082fe400030f0eff */
[----:B------:R-:W-:Y:S02]  /*ded0*/  CS2R R144, SRZ ;  /* 0x0000000000907805 */ /* 0x000fe4000001ff00 */
[-C--:B------:R-:W-:Y:S01]  /*dee0*/  IADD3 R22, P6, R147, R221.reuse, RZ ;  /* 0x000000dd93167210 */ /* 0x080fe20007fde0ff */
[----:B------:R1:W-:Y:S04]  /*def0*/  STL [R1+0x11dc], R14 ;  /* 0x0011dc0e01007387 */ /* 0x0003e80000100800 */
[----:B------:R-:W-:Y:S01]  /*df00*/  STL [R1+0x11f0], R22 ;  /* 0x0011f01601007387 */ /* 0x000fe20000100800 */
[-C--:B-1----:R-:W-:Y:S01]  /*df10*/  LEA.HI.X.SX32 R14, R146, R220.reuse, 0x1, P5 ;  /* 0x000000dc920e7211 */ /* 0x082fe200028f0eff */
[----:B-----5:R-:W-:Y:S01]  /*df20*/  IMAD R38, R13, 0xa1, RZ ;  /* 0x000000a10d267824 */ /* 0x020fe200078e02ff */
[----:B------:R-:W-:Y:S01]  /*df30*/  IADD3 R23, P5, R148, R221, RZ ;  /* 0x000000dd94177210 */ /* 0x000fe20007fbe0ff */
[----:B------:R-:W1:Y:S02]  /*df40*/  LDC R13, c[0x0][0x268] ;  /* 0x00009a00ff0d7b82 */ /* 0x000e640000000800 */
[----:B------:R5:W-:Y:S04]  /*df50*/  STL [R1+0x11e4], R14 ;  /* 0x0011e40e01007387 */ /* 0x000be80000100800 */
[----:B------:R-:W-:Y:S01]  /*df60*/  STL [R1+0x11f8], R23 ;  /* 0x0011f81701007387 */ /* 0x000fe20000100800 */
[----:B-----5:R-:W-:-:S02]  /*df70*/  LEA.HI.X.SX32 R14, R147, R220, 0x1, P6 ;  /* 0x000000dc930e7211 */ /* 0x020fc400030f0eff */
[----:B------:R-:W-:Y:S02]  /*df80*/  CS2R R146, SRZ ;  /* 0x0000000000927805 */ /* 0x000fe4000001ff00 */
[----:B------:R-:W-:Y:S01]  /*df90*/  IADD3 R22, P6, R149, R221, RZ ;  /* 0x000000dd95167210 */ /* 0x000fe20007fde0ff */
[----:B------:R5:W-:Y:S04]  /*dfa0*/  STL [R1+0x11ec], R14 ;  /* 0x0011ec0e01007387 */ /* 0x000be80000100800 */
[----:B------:R-:W-:Y:S01]  /*dfb0*/  STL [R1+0x1200], R22 ;  /* 0x0012001601007387 */ /* 0x000fe20000100800 */
[----:B-1----:R-:W-:Y:S02]  /*dfc0*/  IMAD R37, R13, 0xa2, RZ ;  /* 0x000000a20d257824 */ /* 0x002fe400078e02ff */
[----:B------:R-:W1:Y:S01]  /*dfd0*/  LDC R13, c[0x0][0x268] ;  /* 0x00009a00ff0d7b82 */ /* 0x000e620000000800 */
[----:B-----5:R-:W-:-:S02]  /*dfe0*/  LEA.HI.X.SX32 R14, R148, R220, 0x1, P5 ;  /* 0x000000dc940e7211 */ /* 0x020fc400028f0eff */
[----:B------:R-:W-:-:S03]  /*dff0*/  IADD3 R23, P5, R150, R221, RZ ;  /* 0x000000dd96177210 */ /* 0x000fc60007fbe0ff */
[----:B------:R5:W-:Y:S04]  /*e000*/  STL [R1+0x11f4], R14 ;  /* 0x0011f40e01007387 */ /* 0x000be80000100800 */
[----:B------:R-:W-:Y:S01]  /*e010*/  STL [R1+0x1208], R23 ;  /* 0x0012081701007387 */ /* 0x000fe20000100800 */
[----:B-----5:R-:W-:Y:S02]  /*e020*/  LEA.HI.X.SX32 R14, R149, R220, 0x1, P6 ;  /* 0x000000dc950e7211 */ /* 0x020fe400030f0eff */
[----:B------:R-:W-:Y:S02]  /*e030*/  CS2R R148, SRZ ;  /* 0x0000000000947805 */ /* 0x000fe4000001ff00 */
[----:B------:R-:W-:Y:S01]  /*e040*/  IADD3 R22, P6, R151, R221, RZ ;  /* 0x000000dd97167210 */ /* 0x000fe20007fde0ff */
[----:B------:R5:W-:Y:S01]  /*e050*/  STL [R1+0x11fc], R14 ;  /* 0x0011fc0e01007387 */ /* 0x000be20000100800 */
[----:B-1----:R-:W-:-:S03]  /*e060*/  IMAD R36, R13, 0xa3, RZ ;  /* 0x000000a30d247824 */ /* 0x002fc600078e02ff */
[----:B------:R-:W-:Y:S01]  /*e070*/  STL [R1+0x1210], R22 ;  /* 0x0012101601007387 */ /* 0x000fe20000100800 */
[----:B------:R-:W1:Y:S01]  /*e080*/  LDC R13, c[0x0][0x268] ;  /* 0x00009a00ff0d7b82 */ /* 0x000e620000000800 */
[----:B-----5:R-:W-:Y:S02]  /*e090*/  LEA.HI.X.SX32 R14, R150, R220, 0x1, P5 ;  /* 0x000000dc960e7211 */ /* 0x020fe400028f0eff */
[----:B------:R-:W-:-:S03]  /*e0a0*/  IADD3 R23, P5, R152, R221, RZ ;  /* 0x000000dd98177210 */ /* 0x000fc60007fbe0ff */
[----:B------:R5:W-:Y:S04]  /*e0b0*/  STL [R1+0x1204], R14 ;  /* 0x0012040e01007387 */ /* 0x000be80000100800 */
[----:B------:R-:W-:Y:S01]  /*e0c0*/  STL [R1+0x1218], R23 ;  /* 0x0012181701007387 */ /* 0x000fe20000100800 */
[-C--:B-----5:R-:W-:Y:S02]  /*e0d0*/  LEA.HI.X.SX32 R14, R151, R220.reuse, 0x1, P6 ;  /* 0x000000dc970e7211 */ /* 0x0a0fe400030f0eff */
[----:B------:R-:W-:Y:S02]  /*e0e0*/  CS2R R150, SRZ ;  /* 0x0000000000967805 */ /* 0x000fe4000001ff00 */
[----:B------:R-:W-:Y:S01]  /*e0f0*/  IADD3 R22, P6, R153, R221, RZ ;  /* 0x000000dd99167210 */ /* 0x000fe20007fde0ff */
[----:B-1----:R-:W-:Y:S01]  /*e100*/  IMAD R35, R13, 0xa4, RZ ;  /* 0x000000a40d237824 */ /* 0x002fe200078e02ff */
[----:B------:R1:W-:Y:S01]  /*e110*/  STL [R1+0x120c], R14 ;  /* 0x00120c0e01007387 */ /* 0x0003e20000100800 */
[----:B------:R-:W5:Y:S03]  /*e120*/  LDC R13, c[0x0][0x268] ;  /* 0x00009a00ff0d7b82 */ /* 0x000f660000000800 */
[----:B------:R-:W-:Y:S01]  /*e130*/  STL [R1+0x1220], R22 ;  /* 0x0012201601007387 */ /* 0x000fe20000100800 */
[----:B-1----:R-:W-:-:S02]  /*e140*/  LEA.HI.X.SX32 R14, R152, R220, 0x1, P5 ;  /* 0x000000dc980e7211 */ /* 0x002fc400028f0eff */
[----:B------:R-:W-:-:S03]  /*e150*/  IADD3 R23, P5, R154, R221, RZ ;  /* 0x000000dd9a177210 */ /* 0x000fc60007fbe0ff */
        /* <DEDUP_REMOVED lines=9> */
[----:B------:R-:W-:-:S03]  /*e1f0*/  IADD3 R23, P5, R156, R221, RZ ;  /* 0x000000dd9c177210 */ /* 0x000fc60007fbe0ff */
[----:B------:R5:W-:Y:S04]  /*e200*/  STL [R1+0x1224], R14 ;  /* 0x0012240e01007387 */ /* 0x000be80000100800 */
[----:B------:R-:W-:Y:S01]  /*e210*/  STL [R1+0x1238], R23 ;  /* 0x0012381701007387 */ /* 0x000fe20000100800 */
[----:B-1----:R-:W-:Y:S02]  /*e220*/  IMAD R33, R13, 0xa6, RZ ;  /* 0x000000a60d217824 */ /* 0x002fe400078e02ff */
[----:B------:R-:W1:Y:S01]  /*e230*/  LDC R13, c[0x0][0x268] ;  /* 0x00009a00ff0d7b82 */ /* 0x000e620000000800 */
[----:B-----5:R-:W-:Y:S02]  /*e240*/  LEA.HI.X.SX32 R14, R155, R220, 0x1, P6 ;  /* 0x000000dc9b0e7211 */ /* 0x020fe400030f0eff */
[----:B------:R-:W-:-:S03]  /*e250*/  IADD3 R22, P6, R157, R221, RZ ;  /* 0x000000dd9d167210 */ /* 0x000fc60007fde0ff */
[----:B------:R5:W-:Y:S04]  /*e260*/  STL [R1+0x122c], R14 ;  /* 0x00122c0e01007387 */ /* 0x000be80000100800 */
[----:B------:R-:W-:Y:S01]  /*e270*/  STL [R1+0x1240], R22 ;  /* 0x0012401601007387 */ /* 0x000fe20000100800 */
[----:B-----5:R-:W-:Y:S02]  /*e280*/  LEA.HI.X.SX32 R14, R156, R220, 0x1, P5 ;  /* 0x000000dc9c0e7211 */ /* 0x020fe400028f0eff */
[----:B------:R-:W-:-:S03]  /*e290*/  IADD3 R23, P5, R158, R221, RZ ;  /* 0x000000dd9e177210 */ /* 0x000fc60007fbe0ff */
        /* <DEDUP_REMOVED lines=9> */
[----:B------:R-:W-:Y:S01]  /*e330*/  IADD3 R23, P5, R160, R221, RZ ;  /* 0x000000dda0177210 */ /* 0x000fe20007fbe0ff */
[----:B-1----:R-:W-:Y:S02]  /*e340*/  IMAD R31, R13, 0xa8, RZ ;  /* 0x000000a80d1f7824 */ /* 0x002fe400078e02ff */
        /* <DEDUP_REMOVED lines=80> */
[----:B------:R1:W-:Y:S01]  /*e850*/  STL [R1+0x12d8], R23 ;  /* 0x0012d81701007387 */ /* 0x0003e20000100800 */
[-C--:B-----5:R-:W-:Y:S02]  /*e860*/  LEA.HI.X.SX32 R14, R175, R220.reuse, 0x1, P6 ;  /* 0x000000dcaf0e7211 */ /* 0x0a0fe400030f0eff */
[----:B------:R-:W-:Y:S01]  /*e870*/  IADD3 R22, P6, R177, R221, RZ ;  /* 0x000000ddb1167210 */ /* 0x000fe20007fde0ff */
[----:B-1----:R-:W-:Y:S02]  /*e880*/  IMAD R23, R13, 0xb0, RZ ;  /* 0x000000b00d177824 */ /* 0x002fe400078e02ff */
[----:B------:R1:W-:Y:S01]  /*e890*/  STL [R1+0x12cc], R14 ;  /* 0x0012cc0e01007387 */ /* 0x0003e20000100800 */
[-C--:B------:R-:W-:Y:S01]  /*e8a0*/  LEA.HI.X.SX32 R74, R177, R220.reuse, 0x1, P6 ;  /* 0x000000dcb14a7211 */ /* 0x080fe200030f0eff */
[----:B------:R-:W5:Y:S02]  /*e8b0*/  LDC R13, c[0x0][0x268] ;  /* 0x00009a00ff0d7b82 */ /* 0x000f640000000800 */
[----:B------:R0:W-:Y:S01]  /*e8c0*/  STL [R1+0x12e0], R22 ;  /* 0x0012e01601007387 */ /* 0x0001e20000100800 */
[----:B-1----:R-:W-:-:S02]  /*e8d0*/  LEA.HI.X.SX32 R14, R176, R220, 0x1, P5 ;  /* 0x000000dcb00e7211 */ /* 0x002fc400028f0eff */
[----:B0-----:R-:W-:-:S03]  /*e8e0*/  IADD3 R22, P5, R178, R221, RZ ;  /* 0x000000ddb2167210 */ /* 0x001fc60007fbe0ff */
[----:B------:R0:W-:Y:S04]  /*e8f0*/  STL [R1+0x12d4], R14 ;  /* 0x0012d40e01007387 */ /* 0x0001e80000100800 */
[----:B------:R5:W-:Y:S04]  /*e900*/  STL [R1+0x12e8], R22 ;  /* 0x0012e81601007387 */ /* 0x000be80000100800 */
[----:B------:R1:W-:Y:S01]  /*e910*/  STL [R1+0x12dc], R74 ;  /* 0x0012dc4a01007387 */ /* 0x0003e20000100800 */
[----:B0-----:R-:W-:Y:S01]  /*e920*/  IADD3 R14, P6, R179, R221, RZ ;  /* 0x000000ddb30e7210 */ /* 0x001fe20007fde0ff */
[----:B-----5:R-:W-:-:S04]  /*e930*/  IMAD R22, R13, 0xb1, RZ ;  /* 0x000000b10d167824 */ /* 0x020fc800078e02ff */
[----:B------:R0:W-:Y:S01]  /*e940*/  STL [R1+0x12f0], R14 ;  /* 0x0012f00e01007387 */ /* 0x0001e20000100800 */
[----:B------:R-:W5:Y:S01]  /*e950*/  LDC R13, c[0x0][0x268] ;  /* 0x00009a00ff0d7b82 */ /* 0x000f620000000800 */
[----:B-1----:R-:W-:-:S05]  /*e960*/  LEA.HI.X.SX32 R74, R178, R220, 0x1, P5 ;  /* 0x000000dcb24a7211 */ /* 0x002fca00028f0eff */
[----:B------:R1:W-:Y:S01]  /*e970*/  STL [R1+0x12e4], R74 ;  /* 0x0012e44a01007387 */ /* 0x0003e20000100800 */
[----:B0-----:R-:W-:-:S05]  /*e980*/  IADD3 R14, P5, R180, R221, RZ ;  /* 0x000000ddb40e7210 */ /* 0x001fca0007fbe0ff */
[----:B------:R5:W-:Y:S01]  /*e990*/  STL [R1+0x12f8], R14 ;  /* 0x0012f80e01007387 */ /* 0x000be20000100800 */
[----:B-1----:R-:W-:Y:S02]  /*e9a0*/  LEA.HI.X.SX32 R74, R179, R220, 0x1, P6 ;  /* 0x000000dcb34a7211 */ /* 0x002fe400030f0eff */
[----:B------:R-:W-:-:S03]  /*e9b0*/  IADD3 R75, P6, R182, R221, RZ ;  /* 0x000000ddb64b7210 */ /* 0x000fc60007fde0ff */
[----:B------:R0:W-:Y:S01]  /*e9c0*/  STL [R1+0x12ec], R74 ;  /* 0x0012ec4a01007387 */ /* 0x0001e20000100800 */
[----:B-----5:R-:W-:-:S03]  /*e9d0*/  IMAD R14, R13, 0xb2, RZ ;  /* 0x000000b20d0e7824 */ /* 0x020fc600078e02ff */
[----:B------:R-:W-:Y:S01]  /*e9e0*/  STL [R1+0x1300], R75 ;  /* 0x0013004b01007387 */ /* 0x000fe20000100800 */
[----:B------:R-:W1:Y:S01]  /*e9f0*/  LDC R13, c[0x0][0x268] ;  /* 0x00009a00ff0d7b82 */ /* 0x000e620000000800 */
[----:B0-----:R-:W-:Y:S02]  /*ea00*/  LEA.HI.X.SX32 R74, R180, R220, 0x1, P5 ;  /* 0x000000dcb44a7211 */ /* 0x001fe400028f0eff */
[----:B------:R-:W-:-:S03]  /*ea10*/  IADD3 R76, P5, R181, R221, RZ ;  /* 0x000000ddb54c7210 */ /* 0x000fc60007fbe0ff */
[----:B------:R0:W-:Y:S04]  /*ea20*/  STL [R1+0x12f4], R74 ;  /* 0x0012f44a01007387 */ /* 0x0001e80000100800 */
[----:B------:R-:W-:Y:S01]  /*ea30*/  STL [R1+0x1308], R76 ;  /* 0x0013084c01007387 */ /* 0x000fe20000100800 */
[-C--:B0-----:R-:W-:Y:S02]  /*ea40*/  LEA.HI.X.SX32 R74, R182, R220.reuse, 0x1, P6 ;  /* 0x000000dcb64a7211 */ /* 0x081fe400030f0eff */
[----:B------:R-:W-:Y:S01]  /*ea50*/  IADD3 R75, P6, R12, R221, RZ ;  /* 0x000000dd0c4b7210 */ /* 0x000fe20007fde0ff */
[----:B-1----:R-:W-:Y:S02]  /*ea60*/  IMAD R13, R13, 0xb3, RZ ;  /* 0x000000b30d0d7824 */ /* 0x002fe400078e02ff */
[----:B------:R0:W-:Y:S04]  /*ea70*/  STL [R1+0x12fc], R74 ;  /* 0x0012fc4a01007387 */ /* 0x0001e80000100800 */
[----:B------:R1:W-:Y:S01]  /*ea80*/  STL [R1+0x1310], R75 ;  /* 0x0013104b01007387 */ /* 0x0003e20000100800 */
[----:B0-----:R-:W-:-:S02]  /*ea90*/  LEA.HI.X.SX32 R74, R181, R220, 0x1, P5 ;  /* 0x000000dcb54a7211 */ /* 0x001fc400028f0eff */
[CC--:B------:R-:W-:Y:S02]  /*eaa0*/  IADD3 R76, P5, R11.reuse, R221.reuse, RZ ;  /* 0x000000dd0b4c7210 */ /* 0x0c0fe40007fbe0ff */
[-C--:B-1----:R-:W-:Y:S01]  /*eab0*/  LEA.HI.X.SX32 R75, R12, R220.reuse, 0x1, P6 ;  /* 0x000000dc0c4b7211 */ /* 0x082fe200030f0eff */
[----:B------:R-:W-:Y:S01]  /*eac0*/  IMAD R12, R206, 0xb4, RZ ;  /* 0x000000b4ce0c7824 */ /* 0x000fe200078e02ff */
[----:B------:R0:W-:Y:S01]  /*ead0*/  STL [R1+0x1304], R74 ;  /* 0x0013044a01007387 */ /* 0x0001e20000100800 */
[----:B------:R-:W1:Y:S01]  /*eae0*/  LDC R206, c[0x0][0x268] ;  /* 0x00009a00ffce7b82 */ /* 0x000e620000000800 */
[----:B------:R-:W-:Y:S02]  /*eaf0*/  LEA.HI.X.SX32 R11, R11, R220, 0x1, P5 ;  /* 0x000000dc0b0b7211 */ /* 0x000fe400028f0eff */
[----:B------:R-:W-:Y:S04]  /*eb00*/  STL [R1+0x1318], R76 ;  /* 0x0013184c01007387 */ /* 0x000fe80000100800 */
[----:B------:R5:W-:Y:S01]  /*eb10*/  STL [R1+0x130c], R75 ;  /* 0x00130c4b01007387 */ /* 0x000be20000100800 */
[----:B0-----:R-:W-:-:S05]  /*eb20*/  IADD3 R74, P6, R10, R221, RZ ;  /* 0x000000dd0a4a7210 */ /* 0x001fca0007fde0ff */
[----:B------:R0:W-:Y:S01]  /*eb30*/  STL [R1+0x1320], R74 ;  /* 0x0013204a01007387 */ /* 0x0001e20000100800 */
[----:B-----5:R-:W-:-:S03]  /*eb40*/  IADD3 R75, P5, R2, R221, RZ ;  /* 0x000000dd024b7210 */ /* 0x020fc60007fbe0ff */
[----:B------:R5:W-:Y:S01]  /*eb50*/  STL [R1+0x1314], R11 ;  /* 0x0013140b01007387 */ /* 0x000be20000100800 */
[----:B------:R-:W-:-:S03]  /*eb60*/  LEA.HI.X.SX32 R2, R2, R220, 0x1, P5 ;  /* 0x000000dc02027211 */ /* 0x000fc600028f0eff */
[----:B------:R-:W-:Y:S01]  /*eb70*/  STL [R1+0x1328], R75 ;  /* 0x0013284b01007387 */ /* 0x000fe20000100800 */
[----:B0-----:R-:W-:Y:S01]  /*eb80*/  LEA.HI.X.SX32 R74, R10, R220, 0x1, P6 ;  /* 0x000000dc0a4a7211 */ /* 0x001fe200030f0eff */
[----:B-1----:R-:W-:Y:S02]  /*eb90*/  IMAD R10, R206, 0xb5, RZ ;  /* 0x000000b5ce0a7824 */ /* 0x002fe400078e02ff */
[----:B------:R-:W0:Y:S01]  /*eba0*/  LDC R206, c[0x0][0x268] ;  /* 0x00009a00ffce7b82 */ /* 0x000e220000000800 */
[-C--:B-----5:R-:W-:Y:S01]  /*ebb0*/  IADD3 R11, P6, R0, R221.reuse, RZ ;  /* 0x000000dd000b7210 */ /* 0x0a0fe20007fde0ff */
[----:B------:R1:W-:Y:S04]  /*ebc0*/  STL [R1+0x131c], R74 ;  /* 0x00131c4a01007387 */ /* 0x0003e80000100800 */
[----:B------:R-:W-:Y:S04]  /*ebd0*/  STL [R1+0x1330], R11 ;  /* 0x0013300b01007387 */ /* 0x000fe80000100800 */
[----:B------:R5:W-:Y:S01]  /*ebe0*/  STL [R1+0x1324], R2 ;  /* 0x0013240201007387 */ /* 0x000be20000100800 */
[----:B-1----:R-:W-:-:S05]  /*ebf0*/  IADD3 R74, P5, R205, R221, RZ ;  /* 0x000000ddcd4a7210 */ /* 0x002fca0007fbe0ff */
[----:B------:R-:W-:Y:S01]  /*ec00*/  STL [R1+0x1338], R74 ;  /* 0x0013384a01007387 */ /* 0x000fe20000100800 */
[-C--:B-----5:R-:W-:Y:S02]  /*ec10*/  LEA.HI.X.SX32 R2, R0, R220.reuse, 0x1, P6 ;  /* 0x000000dc00027211 */ /* 0x0a0fe400030f0eff */
[----:B------:R-:W-:Y:S01]  /*ec20*/  IADD3 R11, P6, R204, R221, RZ ;  /* 0x000000ddcc0b7210 */ /* 0x000fe20007fde0ff */
[----:B0-----:R-:W-:Y:S02]  /*ec30*/  IMAD R0, R206, 0xb6, RZ ;  /* 0x000000b6ce007824 */ /* 0x001fe400078e02ff */
[----:B------:R0:W-:Y:S01]  /*ec40*/  STL [R1+0x132c], R2 ;  /* 0x00132c0201007387 */ /* 0x0001e20000100800 */
[----:B------:R-:W1:Y:S03]  /*ec50*/  LDC R206, c[0x0][0x268] ;  /* 0x00009a00ffce7b82 */ /* 0x000e660000000800 */
[----:B------:R-:W-:Y:S01]  /*ec60*/  STL [R1+0x1340], R11 ;  /* 0x0013400b01007387 */ /* 0x000fe20000100800 */
[----:B0-----:R-:W-:-:S02]  /*ec70*/  LEA.HI.X.SX32 R2, R205, R220, 0x1, P5 ;  /* 0x000000dccd027211 */ /* 0x001fc400028f0eff */
[----:B------:R-:W-:-:S03]  /*ec80*/  IADD3 R74, P5, R203, R221, RZ ;  /* 0x000000ddcb4a7210 */ /* 0x000fc60007fbe0ff */
[----:B------:R0:W-:Y:S04]  /*ec90*/  STL [R1+0x1334], R2 ;  /* 0x0013340201007387 */ /* 0x0001e80000100800 */
[----:B------:R-:W-:Y:S01]  /*eca0*/  STL [R1+0x1348], R74 ;  /* 0x0013484a01007387 */ /* 0x000fe20000100800 */
[----:B-1----:R-:W-:Y:S01]  /*ecb0*/  IMAD R84, R206, 0xb7, RZ ;  /* 0x000000b7ce547824 */ /* 0x002fe200078e02ff */
[----:B0-----:R-:W-:Y:S01]  /*ecc0*/  LEA.HI.X.SX32 R2, R204, R220, 0x1, P6 ;  /* 0x000000dccc027211 */ /* 0x001fe200030f0eff */
[----:B------:R-:W0:Y:S01]  /*ecd0*/  LDC R206, c[0x0][0x268] ;  /* 0x00009a00ffce7b82 */ /* 0x000e220000000800 */
[----:B------:R-:W-:-:S03]  /*ece0*/  IADD3 R11, P6, R202, R221, RZ ;  /* 0x000000ddca0b7210 */ /* 0x000fc60007fde0ff */
[----:B------:R1:W-:Y:S04]  /*ecf0*/  STL [R1+0x133c], R2 ;  /* 0x00133c0201007387 */ /* 0x0003e80000100800 */
[----:B------:R-:W-:Y:S01]  /*ed00*/  STL [R1+0x1350], R11 ;  /* 0x0013500b01007387 */ /* 0x000fe20000100800 */
[----:B-1----:R-:W-:Y:S02]  /*ed10*/  LEA.HI.X.SX32 R2, R203, R220, 0x1, P5 ;  /* 0x000000dccb027211 */ /* 0x002fe400028f0eff */
[----:B------:R-:W-:-:S03]  /*ed20*/  IADD3 R74, P5, R201, R221, RZ ;  /* 0x000000ddc94a7210 */ /* 0x000fc60007fbe0ff */
[----:B------:R1:W-:Y:S04]  /*ed30*/  STL [R1+0x1344], R2 ;  /* 0x0013440201007387 */ /* 0x0003e80000100800 */
[----:B------:R-:W-:Y:S01]  /*ed40*/  STL [R1+0x1358], R74 ;  /* 0x0013584a01007387 */ /* 0x000fe20000100800 */
[----:B0-----:R-:W-:Y:S02]  /*ed50*/  IMAD R83, R206, 0xb8, RZ ;  /* 0x000000b8ce537824 */ /* 0x001fe400078e02ff */
[----:B------:R-:W0:Y:S01]  /*ed60*/  LDC R206, c[0x0][0x268] ;  /* 0x00009a00ffce7b82 */ /* 0x000e220000000800 */
[----:B-1----:R-:W-:Y:S02]  /*ed70*/  LEA.HI.X.SX32 R2, R202, R220, 0x1, P6 ;  /* 0x000000dcca027211 */ /* 0x002fe400030f0eff */
[----:B------:R-:W-:-:S03]  /*ed80*/  IADD3 R11, P6, R200, R221, RZ ;  /* 0x000000ddc80b7210 */ /* 0x000fc60007fde0ff */
[----:B------:R1:W-:Y:S04]  /*ed90*/  STL [R1+0x134c], R2 ;  /* 0x00134c0201007387 */ /* 0x0003e80000100800 */
[----:B------:R-:W-:Y:S01]  /*eda0*/  STL [R1+0x1360], R11 ;  /* 0x0013600b01007387 */ /* 0x000fe20000100800 */
[----:B-1----:R-:W-:Y:S02]  /*edb0*/  LEA.HI.X.SX32 R2, R201, R220, 0x1, P5 ;  /* 0x000000dcc9027211 */ /* 0x002fe400028f0eff */
[----:B------:R-:W-:-:S03]  /*edc0*/  IADD3 R74, P5, R199, R221, RZ ;  /* 0x000000ddc74a7210 */ /* 0x000fc60007fbe0ff */
[----:B------:R1:W-:Y:S01]  /*edd0*/  STL [R1+0x1354], R2 ;  /* 0x0013540201007387 */ /* 0x0003e20000100800 */
[----:B0-----:R-:W-:Y:S02]  /*ede0*/  IMAD R82, R206, 0xb9, RZ ;  /* 0x000000b9ce527824 */ /* 0x001fe400078e02ff */
[----:B------:R-:W0:Y:S01]  /*edf0*/  LDC R206, c[0x0][0x268] ;  /* 0x00009a00ffce7b82 */ /* 0x000e220000000800 */
[----:B------:R-:W-:Y:S01]  /*ee00*/  STL [R1+0x1368], R74 ;  /* 0x0013684a01007387 */ /* 0x000fe20000100800 */
[----:B-1----:R-:W-:Y:S02]  /*ee10*/  LEA.HI.X.SX32 R2, R200, R220, 0x1, P6 ;  /* 0x000000dcc8027211 */ /* 0x002fe400030f0eff */
[----:B------:R-:W-:-:S03]  /*ee20*/  IADD3 R11, P6, R198, R221, RZ ;  /* 0x000000ddc60b7210 */ /* 0x000fc60007fde0ff */
[----:B------:R1:W-:Y:S04]  /*ee30*/  STL [R1+0x135c], R2 ;  /* 0x00135c0201007387 */ /* 0x0003e80000100800 */
[----:B------:R-:W-:Y:S01]  /*ee40*/  STL [R1+0x1370], R11 ;  /* 0x0013700b01007387 */ /* 0x000fe20000100800 */
[-C--:B-1----:R-:W-:Y:S01]  /*ee50*/  LEA.HI.X.SX32 R2, R199, R220.reuse, 0x1, P5 ;  /* 0x000000dcc7027211 */ /* 0x082fe200028f0eff */
[----:B0-----:R-:W-:Y:S01]  /*ee60*/  IMAD R81, R206, 0xba, RZ ;  /* 0x000000bace517824 */ /* 0x001fe200078e02ff */
[----:B------:R-:W-:Y:S01]  /*ee70*/  IADD3 R74, P5, R197, R221, RZ ;  /* 0x000000ddc54a7210 */ /* 0x000fe20007fbe0ff */
[----:B------:R-:W0:Y:S02]  /*ee80*/  LDC R206, c[0x0][0x268] ;  /* 0x00009a00ffce7b82 */ /* 0x000e240000000800 */
[----:B------:R1:W-:Y:S04]  /*ee90*/  STL [R1+0x1364], R2 ;  /* 0x0013640201007387 */ /* 0x0003e80000100800 */
[----:B------:R-:W-:Y:S01]  /*eea0*/  STL [R1+0x1378], R74 ;  /* 0x0013784a01007387 */ /* 0x000fe20000100800 */
[----:B-1----:R-:W-:-:S02]  /*eeb0*/  LEA.HI.X.SX32 R2, R198, R220, 0x1, P6 ;  /* 0x000000dcc6027211 */ /* 0x002fc400030f0eff */
        /* <DEDUP_REMOVED lines=12> */
[----:B0-----:R-:W-:-:S03]  /*ef80*/  IMAD R79, R206, 0xbc, RZ ;  /* 0x000000bcce4f7824 */ /* 0x001fc600078e02ff */
[----:B------:R-:W-:Y:S01]  /*ef90*/  STL [R1+0x1390], R11 ;  /* 0x0013900b01007387 */ /* 0x000fe20000100800 */
[----:B------:R-:W0:Y:S01]  /*efa0*/  LDC R206, c[0x0][0x268] ;  /* 0x00009a00ffce7b82 */ /* 0x000e220000000800 */
[----:B-1----:R-:W-:Y:S02]  /*efb0*/  LEA.HI.X.SX32 R2, R195, R220, 0x1, P5 ;  /* 0x000000dcc3027211 */ /* 0x002fe400028f0eff */
[----:B------:R-:W-:-:S03]  /*efc0*/  IADD3 R74, P5, R193, R221, RZ ;  /* 0x000000ddc14a7210 */ /* 0x000fc60007fbe0ff */
[----:B------:R1:W-:Y:S04]  /*efd0*/  STL [R1+0x1384], R2 ;  /* 0x0013840201007387 */ /* 0x0003e80000100800 */
[----:B------:R-:W-:Y:S01]  /*efe0*/  STL [R1+0x1398], R74 ;  /* 0x0013984a01007387 */ /* 0x000fe20000100800 */
[-C--:B-1----:R-:W-:Y:S02]  /*eff0*/  LEA.HI.X.SX32 R2, R194, R220.reuse, 0x1, P6 ;  /* 0x000000dcc2027211 */ /* 0x082fe400030f0eff */
        /* <DEDUP_REMOVED lines=46> */
[----:B------:R0:W-:Y:S01]  /*f2e0*/  STL [R1+0x13e8], R74 ;  /* 0x0013e84a01007387 */ /* 0x0001e20000100800 */
        /* <DEDUP_REMOVED lines=9> */
[----:B------:R5:W-:Y:S01]  /*f380*/  STL [R1+0x13f8], R85 ;  /* 0x0013f85501007387 */ /* 0x000be20000100800 */
[-C--:B0-----:R-:W-:Y:S01]  /*f390*/  LEA.HI.X.SX32 R2, R73, R220.reuse, 0x1, P6 ;  /* 0x000000dc49027211 */ /* 0x081fe200030f0eff */
[----:B-1----:R-:W-:Y:S01]  /*f3a0*/  IMAD R73, R206, 0xc2, RZ ;  /* 0x000000c2ce497824 */ /* 0x002fe200078e02ff */
[----:B------:R-:W-:Y:S01]  /*f3b0*/  IADD3 R11, P6, R71, R221, RZ ;  /* 0x000000dd470b7210 */ /* 0x000fe20007fde0ff */
[----:B------:R-:W0:Y:S02]  /*f3c0*/  LDC R206, c[0x0][0x268] ;  /* 0x00009a00ffce7b82 */ /* 0x000e240000000800 */
[----:B------:R1:W-:Y:S04]  /*f3d0*/  STL [R1+0x13ec], R2 ;  /* 0x0013ec0201007387 */ /* 0x0003e80000100800 */
[----:B------:R-:W-:Y:S02]  /*f3e0*/  STL [R1+0x1400], R11 ;  /* 0x0014000b01007387 */ /* 0x000fe40000100800 */
[----:B-----5:R-:W5:Y:S01]  /*f3f0*/  LDC R85, c[0x0][0x268] ;  /* 0x00009a00ff557b82 */ /* 0x020f620000000800 */
[----:B-1----:R-:W-:-:S02]  /*f400*/  LEA.HI.X.SX32 R2, R72, R220, 0x1, P5 ;  /* 0x000000dc48027211 */ /* 0x002fc400028f0eff */
[----:B------:R-:W-:-:S03]  /*f410*/  IADD3 R72, P5, R70, R221, RZ ;  /* 0x000000dd46487210 */ /* 0x000fc60007fbe0ff */
[----:B------:R1:W-:Y:S04]  /*f420*/  STL [R1+0x13f4], R2 ;  /* 0x0013f40201007387 */ /* 0x0003e80000100800 */
[----:B------:R2:W-:Y:S01]  /*f430*/  STL [R1+0x1408], R72 ;  /* 0x0014084801007387 */ /* 0x0005e20000100800 */
[-C--:B-1----:R-:W-:Y:S01]  /*f440*/  LEA.HI.X.SX32 R2, R71, R220.reuse, 0x1, P6 ;  /* 0x000000dc47027211 */ /* 0x082fe200030f0eff */
[----:B0-----:R-:W-:Y:S01]  /*f450*/  IMAD R71, R206, 0xc3, RZ ;  /* 0x000000c3ce477824 */ /* 0x001fe200078e02ff */
[----:B------:R-:W-:Y:S01]  /*f460*/  IADD3 R11, P6, R69, R221, RZ ;  /* 0x000000dd450b7210 */ /* 0x000fe20007fde0ff */
[----:B------:R-:W0:Y:S02]  /*f470*/  LDC R206, c[0x0][0x268] ;  /* 0x00009a00ffce7b82 */ /* 0x000e240000000800 */
[----:B------:R1:W-:Y:S04]  /*f480*/  STL [R1+0x13fc], R2 ;  /* 0x0013fc0201007387 */ /* 0x0003e80000100800 */
[----:B------:R-:W-:Y:S02]  /*f490*/  STL [R1+0x1410], R11 ;  /* 0x0014100b01007387 */ /* 0x000fe40000100800 */
[----:B--2---:R-:W2:Y:S01]  /*f4a0*/  LDC R72, c[0x0][0x268] ;  /* 0x00009a00ff487b82 */ /* 0x004ea20000000800 */
        /* <DEDUP_REMOVED lines=10> */
[----:B---3--:R-:W3:Y:S01]  /*f550*/  LDC R70, c[0x0][0x268] ;  /* 0x00009a00ff467b82 */ /* 0x008ee20000000800 */
[----:B-1----:R-:W-:-:S02]  /*f560*/  LEA.HI.X.SX32 R2, R68, R220, 0x1, P5 ;  /* 0x000000dc44027211 */ /* 0x002fc400028f0eff */
        /* <DEDUP_REMOVED lines=225> */
[C---:B------:R-:W-:Y:S01]  /*10380*/  IADD3 R11, P6, R14.reuse, R221, RZ ;  /* 0x000000dd0e0b7210 */ /* 0x040fe20007fde0ff */
[----:B------:R-:W0:Y:S02]  /*10390*/  LDC R206, c[0x0][0x268] ;  /* 0x00009a00ffce7b82 */ /* 0x000e240000000800 */
[----:B------:R1:W-:Y:S01]  /*103a0*/  STL [R1+0x157c], R2 ;  /* 0x00157c0201007387 */ /* 0x0003e20000100800 */
[----:B------:R-:W-:-:S03]  /*103b0*/  LEA.HI.X.SX32 R14, R14, R220, 0x1, P6 ;  /* 0x000000dc0e0e7211 */ /* 0x000fc600030f0eff */
[----:B------:R4:W-:Y:S01]  /*103c0*/  STL [R1+0x1590], R11 ;  /* 0x0015900b01007387 */ /* 0x0009e20000100800 */
[----:B-1----:R-:W-:Y:S02]  /*103d0*/  LEA.HI.X.SX32 R2, R22, R220, 0x1, P5 ;  /* 0x000000dc16027211 */ /* 0x002fe400028f0eff */
[----:B----4-:R-:W-:-:S03]  /*103e0*/  IADD3 R11, P5, R13, R221, RZ ;  /* 0x000000dd0d0b7210 */ /* 0x010fc60007fbe0ff */
[----:B------:R1:W-:Y:S01]  /*103f0*/  STL [R1+0x1584], R2 ;  /* 0x0015840201007387 */ /* 0x0003e20000100800 */
[----:B------:R-:W-:-:S03]  /*10400*/  LEA.HI.X.SX32 R13, R13, R220, 0x1, P5 ;  /* 0x000000dc0d0d7211 */ /* 0x000fc600028f0eff */
[----:B------:R0:W-:Y:S04]  /*10410*/  STL [R1+0x1598], R11 ;  /* 0x0015980b01007387 */ /* 0x0001e80000100800 */
[----:B------:R-:W-:Y:S01]  /*10420*/  STL [R1+0x158c], R14 ;  /* 0x00158c0e01007387 */ /* 0x000fe20000100800 */
[----:B-1----:R-:W-:Y:S01]  /*10430*/  IADD3 R2, P6, R12, R221, RZ ;  /* 0x000000dd0c027210 */ /* 0x002fe20007fde0ff */
[----:B0-----:R-:W-:-:S04]  /*10440*/  IMAD R11, R206, 0xdc, RZ ;  /* 0x000000dcce0b7824 */ /* 0x001fc800078e02ff */
[----:B------:R0:W-:Y:S01]  /*10450*/  STL [R1+0x15a0], R2 ;  /* 0x0015a00201007387 */ /* 0x0001e20000100800 */
[----:B------:R-:W1:Y:S03]  /*10460*/  LDC R206, c[0x0][0x268] ;  /* 0x00009a00ffce7b82 */ /* 0x000e660000000800 */
[----:B------:R4:W-:Y:S01]  /*10470*/  STL [R1+0x1594], R13 ;  /* 0x0015940d01007387 */ /* 0x0009e20000100800 */
[----:B0-----:R-:W-:Y:S02]  /*10480*/  IADD3 R2, P5, R10, R221, RZ ;  /* 0x000000dd0a027210 */ /* 0x001fe40007fbe0ff */
[----:B----4-:R-:W-:-:S03]  /*10490*/  LEA.HI.X.SX32 R13, R12, R220, 0x1, P6 ;  /* 0x000000dc0c0d7211 */ /* 0x010fc600030f0eff */
[----:B------:R1:W-:Y:S01]  /*104a0*/  STL [R1+0x15a8], R2 ;  /* 0x0015a80201007387 */ /* 0x0003e20000100800 */
[-C--:B------:R-:W-:Y:S02]  /*104b0*/  IADD3 R12, P6, R0, R221.reuse, RZ ;  /* 0x000000dd000c7210 */ /* 0x080fe40007fde0ff */
[----:B------:R-:W-:Y:S01]  /*104c0*/  LEA.HI.X.SX32 R10, R10, R220, 0x1, P5 ;  /* 0x000000dc0a0a7211 */ /* 0x000fe200028f0eff */
[----:B------:R0:W-:Y:S04]  /*104d0*/  STL [R1+0x159c], R13 ;  /* 0x00159c0d01007387 */ /* 0x0001e80000100800 */
[----:B------:R-:W-:Y:S01]  /*104e0*/  STL [R1+0x15b0], R12 ;  /* 0x0015b00c01007387 */ /* 0x000fe20000100800 */
[----:B-1----:R-:W-:Y:S02]  /*104f0*/  IMAD R2, R206, 0xdd, RZ ;  /* 0x000000ddce027824 */ /* 0x002fe400078e02ff */
[----:B------:R-:W1:Y:S01]  /*10500*/  LDC R206, c[0x0][0x268] ;  /* 0x00009a00ffce7b82 */ /* 0x000e620000000800 */
[----:B------:R4:W-:Y:S01]  /*10510*/  STL [R1+0x15a4], R10 ;  /* 0x0015a40a01007387 */ /* 0x0009e20000100800 */
[----:B0-----:R-:W-:-:S05]  /*10520*/  IADD3 R13, P5, R84, R221, RZ ;  /* 0x000000dd540d7210 */ /* 0x001fca0007fbe0ff */
[----:B------:R-:W-:Y:S01]  /*10530*/  STL [R1+0x15b8], R13 ;  /* 0x0015b80d01007387 */ /* 0x000fe20000100800 */
[----:B----4-:R-:W-:Y:S02]  /*10540*/  LEA.HI.X.SX32 R10, R0, R220, 0x1, P6 ;  /* 0x000000dc000a7211 */ /* 0x010fe400030f0eff */
[----:B------:R-:W-:-:S03]  /*10550*/  IADD3 R12, P6, R83, R221, RZ ;  /* 0x000000dd530c7210 */ /* 0x000fc60007fde0ff */
[----:B------:R0:W-:Y:S04]  /*10560*/  STL [R1+0x15ac], R10 ;  /* 0x0015ac0a01007387 */ /* 0x0001e80000100800 */
[----:B------:R-:W-:Y:S01]  /*10570*/  STL [R1+0x15c0], R12 ;  /* 0x0015c00c01007387 */ /* 0x000fe20000100800 */
[----:B-1----:R-:W-:Y:S02]  /*10580*/  IMAD R0, R206, 0xde, RZ ;  /* 0x000000dece007824 */ /* 0x002fe400078e02ff */
[----:B------:R-:W1:Y:S01]  /*10590*/  LDC R206, c[0x0][0x268] ;  /* 0x00009a00ffce7b82 */ /* 0x000e620000000800 */
[----:B0-----:R-:W-:Y:S02]  /*105a0*/  LEA.HI.X.SX32 R10, R84, R220, 0x1, P5 ;  /* 0x000000dc540a7211 */ /* 0x001fe400028f0eff */
[----:B------:R-:W-:-:S03]  /*105b0*/  IADD3 R13, P5, R82, R221, RZ ;  /* 0x000000dd520d7210 */ /* 0x000fc60007fbe0ff */
[----:B------:R0:W-:Y:S02]  /*105c0*/  STL [R1+0x15b4], R10 ;  /* 0x0015b40a01007387 */ /* 0x0001e40000100800 */
[----:B------:R-:W4:Y:S02]  /*105d0*/  LDC R84, c[0x0][0x268] ;  /* 0x00009a00ff547b82 */ /* 0x000f240000000800 */
[----:B------:R-:W-:Y:S01]  /*105e0*/  STL [R1+0x15c8], R13 ;  /* 0x0015c80d01007387 */ /* 0x000fe20000100800 */
[----:B0-----:R-:W-:Y:S02]  /*105f0*/  LEA.HI.X.SX32 R10, R83, R220, 0x1, P6 ;  /* 0x000000dc530a7211 */ /* 0x001fe400030f0eff */
[----:B------:R-:W-:-:S03]  /*10600*/  IADD3 R12, P6, R81, R221, RZ ;  /* 0x000000dd510c7210 */ /* 0x000fc60007fde0ff */
[----:B------:R-:W0:Y:S01]  /*10610*/  LDC R83, c[0x0][0x268] ;  /* 0x00009a00ff537b82 */ /* 0x000e220000000800 */
[----:B------:R5:W-:Y:S01]  /*10620*/  STL [R1+0x15bc], R10 ;  /* 0x0015bc0a01007387 */ /* 0x000be20000100800 */
[----:B-1----:R-:W-:-:S03]  /*10630*/  IMAD R50, R206, 0xdf, RZ ;  /* 0x000000dfce327824 */ /* 0x002fc600078e02ff */
[----:B------:R-:W-:Y:S03]  /*10640*/  STL [R1+0x15d0], R12 ;  /* 0x0015d00c01007387 */ /* 0x000fe60000100800 */
[----:B------:R-:W1:Y:S01]  /*10650*/  LDC R206, c[0x0][0x268] ;  /* 0x00009a00ffce7b82 */ /* 0x000e620000000800 */
[----:B-----5:R-:W-:Y:S02]  /*10660*/  LEA.HI.X.SX32 R10, R82, R220, 0x1, P5 ;  /* 0x000000dc520a7211 */ /* 0x020fe400028f0eff */
[----:B------:R-:W-:-:S05]  /*10670*/  IADD3 R13, P5, R80, R221, RZ ;  /* 0x000000dd500d7210 */ /* 0x000fca0007fbe0ff */
[----:B------:R-:W5:Y:S01]  /*10680*/  LDC R82, c[0x0][0x268] ;  /* 0x00009a00ff527b82 */ /* 0x000f620000000800 */
[----:B------:R2:W-:Y:S04]  /*10690*/  STL [R1+0x15c4], R10 ;  /* 0x0015c40a01007387 */ /* 0x0005e80000100800 */
[----:B------:R-:W-:Y:S01]  /*106a0*/  STL [R1+0x15d8], R13 ;  /* 0x0015d80d01007387 */ /* 0x000fe20000100800 */
[-C--:B--2---:R-:W-:Y:S02]  /*106b0*/  LEA.HI.X.SX32 R10, R81, R220.reuse, 0x1, P6 ;  /* 0x000000dc510a7211 */ /* 0x084fe400030f0eff */
[----:B------:R-:W-:Y:S01]  /*106c0*/  IADD3 R12, P6, R79, R221, RZ ;  /* 0x000000dd4f0c7210 */ /* 0x000fe20007fde0ff */
[----:B------:R-:W2:Y:S01]  /*106d0*/  LDC R81, c[0x0][0x268] ;  /* 0x00009a00ff517b82 */ /* 0x000ea20000000800 */
[----:B-1----:R-:W-:Y:S01]  /*106e0*/  IMAD R48, R206, 0xe0, RZ ;  /* 0x000000e0ce307824 */ /* 0x002fe200078e02ff */
[----:B------:R1:W-:Y:S04]  /*106f0*/  STL [R1+0x15cc], R10 ;  /* 0x0015cc0a01007387 */ /* 0x0003e80000100800 */
[----:B------:R-:W-:Y:S02]  /*10700*/  STL [R1+0x15e0], R12 ;  /* 0x0015e00c01007387 */ /* 0x000fe40000100800 */
[----:B------:R-:W3:Y:S01]  /*10710*/  LDC R206, c[0x0][0x268] ;  /* 0x00009a00ffce7b82 */ /* 0x000ee20000000800 */
[----:B-1----:R-:W-:-:S02]  /*10720*/  LEA.HI.X.SX32 R10, R80, R220, 0x1, P5 ;  /* 0x000000dc500a7211 */ /* 0x002fc400028f0eff */
[----:B------:R-:W-:-:S05]  /*10730*/  IADD3 R13, P5, R78, R221, RZ ;  /* 0x000000dd4e0d7210 */ /* 0x000fca0007fbe0ff */
[----:B------:R-:W1:Y:S01]  /*10740*/  LDC R80, c[0x0][0x268] ;  /* 0x00009a00ff507b82 */ /* 0x000e620000000800 */
[----:B------:R4:W-:Y:S04]  /*10750*/  STL [R1+0x15d4], R10 ;  /* 0x0015d40a01007387 */ /* 0x0009e80000100800 */
[----:B------:R-:W-:Y:S01]  /*10760*/  STL [R1+0x15e8], R13 ;  /* 0x0015e80d01007387 */ /* 0x000fe20000100800 */
[-C--:B----4-:R-:W-:Y:S02]  /*10770*/  LEA.HI.X.SX32 R10, R79, R220.reuse, 0x1, P6 ;  /* 0x000000dc4f0a7211 */ /* 0x090fe400030f0eff */
[----:B------:R-:W-:Y:S01]  /*10780*/  IADD3 R12, P6, R77, R221, RZ ;  /* 0x000000dd4d0c7210 */ /* 0x000fe20007fde0ff */
[----:B------:R-:W4:Y:S01]  /*10790*/  LDC R79, c[0x0][0x268] ;  /* 0x00009a00ff4f7b82 */ /* 0x000f220000000800 */
[----:B---3--:R-:W-:Y:S01]  /*107a0*/  IMAD R46, R206, 0xe1, RZ ;  /* 0x000000e1ce2e7824 */ /* 0x008fe200078e02ff */
[----:B------:R3:W-:Y:S04]  /*107b0*/  STL [R1+0x15dc], R10 ;  /* 0x0015dc0a01007387 */ /* 0x0007e80000100800 */
[----:B------:R-:W-:Y:S02]  /*107c0*/  STL [R1+0x15f0], R12 ;  /* 0x0015f00c01007387 */ /* 0x000fe40000100800 */
[----:B------:R-:W0:Y:S01]  /*107d0*/  LDC R206, c[0x0][0x268] ;  /* 0x00009a00ffce7b82 */ /* 0x000e220000000800 */
[----:B---3--:R-:W-:-:S02]  /*107e0*/  LEA.HI.X.SX32 R10, R78, R220, 0x1, P5 ;  /* 0x000000dc4e0a7211 */ /* 0x008fc400028f0eff */
[----:B------:R-:W-:-:S05]  /*107f0*/  IADD3 R13, P5, R76, R221, RZ ;  /* 0x000000dd4c0d7210 */ /* 0x000fca0007fbe0ff */
[----:B------:R-:W3:Y:S01]  /*10800*/  LDC R78, c[0x0][0x268] ;  /* 0x00009a00ff4e7b82 */ /* 0x000ee20000000800 */
[----:B------:R5:W-:Y:S04]  /*10810*/  STL [R1+0x15e4], R10 ;  /* 0x0015e40a01007387 */ /* 0x000be80000100800 */
[----:B------:R-:W-:Y:S01]  /*10820*/  STL [R1+0x15f8], R13 ;  /* 0x0015f80d01007387 */ /* 0x000fe20000100800 */
[-C--:B-----5:R-:W-:Y:S02]  /*10830*/  LEA.HI.X.SX32 R10, R77, R220.reuse, 0x1, P6 ;  /* 0x000000dc4d0a7211 */ /* 0x0a0fe400030f0eff */
[----:B------:R-:W-:Y:S01]  /*10840*/  IADD3 R12, P6, R75, R221, RZ ;  /* 0x000000dd4b0c7210 */ /* 0x000fe20007fde0ff */
[----:B------:R-:W5:Y:S01]  /*10850*/  LDC R77, c[0x0][0x268] ;  /* 0x00009a00ff4d7b82 */ /* 0x000f620000000800 */
[----:B0-----:R-:W-:Y:S01]  /*10860*/  IMAD R44, R206, 0xe2, RZ ;  /* 0x000000e2ce2c7824 */ /* 0x001fe200078e02ff */
[----:B------:R0:W-:Y:S04]  /*10870*/  STL [R1+0x15ec], R10 ;  /* 0x0015ec0a01007387 */ /* 0x0001e80000100800 */
[----:B------:R-:W-:Y:S02]  /*10880*/  STL [R1+0x1600], R12 ;  /* 0x0016000c01007387 */ /* 0x000fe40000100800 */
[----:B------:R-:W2:Y:S01]  /*10890*/  LDC R206, c[0x0][0x268] ;  /* 0x00009a00ffce7b82 */ /* 0x000ea20000000800 */
[----:B0-----:R-:W-:-:S02]  /*108a0*/  LEA.HI.X.SX32 R10, R76, R220, 0x1, P5 ;  /* 0x000000dc4c0a7211 */ /* 0x001fc400028f0eff */
[----:B------:R-:W-:-:S05]  /*108b0*/  IADD3 R13, P5, R74, R221, RZ ;  /* 0x000000dd4a0d7210 */ /* 0x000fca0007fbe0ff */
[----:B------:R-:W0:Y:S01]  /*108c0*/  LDC R76, c[0x0][0x268] ;  /* 0x00009a00ff4c7b82 */ /* 0x000e220000000800 */
[----:B------:R1:W-:Y:S04]  /*108d0*/  STL [R1+0x15f4], R10 ;  /* 0x0015f40a01007387 */ /* 0x0003e80000100800 */
[----:B------:R-:W-:Y:S01]  /*108e0*/  STL [R1+0x1608], R13 ;  /* 0x0016080d01007387 */ /* 0x000fe20000100800 */
[-C--:B-1----:R-:W-:Y:S02]  /*108f0*/  LEA.HI.X.SX32 R10, R75, R220.reuse, 0x1, P6 ;  /* 0x000000dc4b0a7211 */ /* 0x082fe400030f0eff */
[----:B------:R-:W-:Y:S01]  /*10900*/  IADD3 R12, P6, R73, R221, RZ ;  /* 0x000000dd490c7210 */ /* 0x000fe20007fde0ff */
[----:B------:R-:W1:Y:S01]  /*10910*/  LDC R75, c[0x0][0x268] ;  /* 0x00009a00ff4b7b82 */ /* 0x000e620000000800 */
[----:B--2---:R-:W-:Y:S01]  /*10920*/  IMAD R42, R206, 0xe3, RZ ;  /* 0x000000e3ce2a7824 */ /* 0x004fe200078e02ff */
[----:B------:R2:W-:Y:S04]  /*10930*/  STL [R1+0x15fc], R10 ;  /* 0x0015fc0a01007387 */ /* 0x0005e80000100800 */
[----:B------:R-:W-:Y:S02]  /*10940*/  STL [R1+0x1610], R12 ;  /* 0x0016100c01007387 */ /* 0x000fe40000100800 */
[----:B------:R-:W4:Y:S01]  /*10950*/  LDC R206, c[0x0][0x268] ;  /* 0x00009a00ffce7b82 */ /* 0x000f220000000800 */
[----:B--2---:R-:W-:-:S02]  /*10960*/  LEA.HI.X.SX32 R10, R74, R220, 0x1, P5 ;  /* 0x000000dc4a0a7211 */ /* 0x004fc400028f0eff */
[----:B------:R-:W-:-:S05]  /*10970*/  IADD3 R13, P5, R71, R221, RZ ;  /* 0x000000dd470d7210 */ /* 0x000fca0007fbe0ff */
[----:B------:R-:W2:Y:S01]  /*10980*/  LDC R74, c[0x0][0x268] ;  /* 0x00009a00ff4a7b82 */ /* 0x000ea20000000800 */
[----:B------:R3:W-:Y:S04]  /*10990*/  STL [R1+0x1604], R10 ;  /* 0x0016040a01007387 */ /* 0x0007e80000100800 */
[----:B------:R-:W-:Y:S01]  /*109a0*/  STL [R1+0x1618], R13 ;  /* 0x0016180d01007387 */ /* 0x000fe20000100800 */
[-C--:B---3--:R-:W-:Y:S02]  /*109b0*/  LEA.HI.X.SX32 R10, R73, R220.reuse, 0x1, P6 ;  /* 0x000000dc490a7211 */ /* 0x088fe400030f0eff */
[----:B------:R-:W-:Y:S01]  /*109c0*/  IADD3 R12, P6, R69, R221, RZ ;  /* 0x000000dd450c7210 */ /* 0x000fe20007fde0ff */
[----:B------:R-:W3:Y:S01]  /*109d0*/  LDC R73, c[0x0][0x268] ;  /* 0x00009a00ff497b82 */ /* 0x000ee20000000800 */
[----:B----4-:R-:W-:Y:S01]  /*109e0*/  IMAD R40, R206, 0xe4, RZ ;  /* 0x000000e4ce287824 */ /* 0x010fe200078e02ff */
[----:B------:R4:W-:Y:S04]  /*109f0*/  STL [R1+0x160c], R10 ;  /* 0x00160c0a01007387 */ /* 0x0009e80000100800 */
[----:B------:R-:W-:Y:S02]  /*10a00*/  STL [R1+0x1620], R12 ;  /* 0x0016200c01007387 */ /* 0x000fe40000100800 */
[----:B------:R-:W5:Y:S01]  /*10a10*/  LDC R206, c[0x0][0x268] ;  /* 0x00009a00ffce7b82 */ /* 0x000f620000000800 */
[----:B----4-:R-:W-:-:S02]  /*10a20*/  LEA.HI.X.SX32 R10, R71, R220, 0x1, P5 ;  /* 0x000000dc470a7211 */ /* 0x010fc400028f0eff */
[----:B------:R-:W-:-:S05]  /*10a30*/  IADD3 R13, P5, R67, R221, RZ ;  /* 0x000000dd430d7210 */ /* 0x000fca0007fbe0ff */
[----:B------:R-:W4:Y:S01]  /*10a40*/  LDC R71, c[0x0][0x268] ;  /* 0x00009a00ff477b82 */ /* 0x000f220000000800 */
[----:B------:R0:W-:Y:S04]  /*10a50*/  STL [R1+0x1614], R10 ;  /* 0x0016140a01007387 */ /* 0x0001e80000100800 */
[----:B------:R-:W-:Y:S01]  /*10a60*/  STL [R1+0x1628], R13 ;  /* 0x0016280d01007387 */ /* 0x000fe20000100800 */
[-C--:B0-----:R-:W-:Y:S02]  /*10a70*/  LEA.HI.X.SX32 R10, R69, R220.reuse, 0x1, P6 ;  /* 0x000000dc450a7211 */ /* 0x081fe400030f0eff */
[----:B------:R-:W-:Y:S01]  /*10a80*/  IADD3 R12, P6, R65, R221, RZ ;  /* 0x000000dd410c7210 */ /* 0x000fe20007fde0ff */
[----:B-----5:R-:W-:Y:S02]  /*10a90*/  IMAD R38, R206, 0xe5, RZ ;  /* 0x000000e5ce267824 */ /* 0x020fe400078e02ff */
[----:B------:R0:W-:Y:S01]  /*10aa0*/  STL [R1+0x161c], R10 ;  /* 0x00161c0a01007387 */ /* 0x0001e20000100800 */
[----:B------:R-:W5:Y:S03]  /*10ab0*/  LDC R206, c[0x0][0x268] ;  /* 0x00009a00ffce7b82 */ /* 0x000f660000000800 */
[----:B------:R-:W-:Y:S01]  /*10ac0*/  STL [R1+0x1630], R12 ;  /* 0x0016300c01007387 */ /* 0x000fe20000100800 */
[----:B0-----:R-:W-:-:S02]  /*10ad0*/  LEA.HI.X.SX32 R10, R67, R220, 0x1, P5 ;  /* 0x000000dc430a7211 */ /* 0x001fc400028f0eff */
[----:B------:R-:W-:-:S03]  /*10ae0*/  IADD3 R13, P5, R63, R221, RZ ;  /* 0x000000dd3f0d7210 */ /* 0x000fc60007fbe0ff */
[----:B------:R0:W-:Y:S04]  /*10af0*/  STL [R1+0x1624], R10 ;  /* 0x0016240a01007387 */ /* 0x0001e80000100800 */
[----:B------:R-:W-:Y:S01]  /*10b00*/  STL [R1+0x1638], R13 ;  /* 0x0016380d01007387 */ /* 0x000fe20000100800 */
[----:B-----5:R-:W-:Y:S01]  /*10b10*/  IMAD R36, R206, 0xe6, RZ ;  /* 0x000000e6ce247824 */ /* 0x020fe200078e02ff */
[----:B0-----:R-:W-:Y:S01]  /*10b20*/  LEA.HI.X.SX32 R10, R65, R220, 0x1, P6 ;  /* 0x000000dc410a7211 */ /* 0x001fe200030f0eff */
[----:B------:R-:W0:Y:S01]  /*10b30*/  LDC R206, c[0x0][0x268] ;  /* 0x00009a00ffce7b82 */ /* 0x000e220000000800 */
[----:B------:R-:W-:-:S03]  /*10b40*/  IADD3 R12, P6, R61, R221, RZ ;  /* 0x000000dd3d0c7210 */ /* 0x000fc60007fde0ff */
[----:B------:R5:W-:Y:S04]  /*10b50*/  STL [R1+0x162c], R10 ;  /* 0x00162c0a01007387 */ /* 0x000be80000100800 */
[----:B------:R-:W-:Y:S01]  /*10b60*/  STL [R1+0x1640], R12 ;  /* 0x0016400c01007387 */ /* 0x000fe20000100800 */
[----:B-----5:R-:W-:Y:S02]  /*10b70*/  LEA.HI.X.SX32 R10, R63, R220, 0x1, P5 ;  /* 0x000000dc3f0a7211 */ /* 0x020fe400028f0eff */
[----:B------:R-:W-:-:S03]  /*10b80*/  IADD3 R13, P5, R59, R221, RZ ;  /* 0x000000dd3b0d7210 */ /* 0x000fc60007fbe0ff */
[----:B------:R5:W-:Y:S04]  /*10b90*/  STL [R1+0x1634], R10 ;  /* 0x0016340a01007387 */ /* 0x000be80000100800 */
[----:B------:R-:W-:Y:S01]  /*10ba0*/  STL [R1+0x1648], R13 ;  /* 0x0016480d01007387 */ /* 0x000fe20000100800 */
[----:B0-----:R-:W-:Y:S02]  /*10bb0*/  IMAD R34, R206, 0xe7, RZ ;  /* 0x000000e7ce227824 */ /* 0x001fe400078e02ff */
[----:B------:R-:W0:Y:S01]  /*10bc0*/  LDC R206, c[0x0][0x268] ;  /* 0x00009a00ffce7b82 */ /* 0x000e220000000800 */
[----:B-----5:R-:W-:Y:S02]  /*10bd0*/  LEA.HI.X.SX32 R10, R61, R220, 0x1, P6 ;  /* 0x000000dc3d0a7211 */ /* 0x020fe400030f0eff */
[----:B------:R-:W-:-:S03]  /*10be0*/  IADD3 R12, P6, R57, R221, RZ ;  /* 0x000000dd390c7210 */ /* 0x000fc60007fde0ff */
[----:B------:R5:W-:Y:S04]  /*10bf0*/  STL [R1+0x163c], R10 ;  /* 0x00163c0a01007387 */ /* 0x000be80000100800 */
[----:B------:R-:W-:Y:S01]  /*10c00*/  STL [R1+0x1650], R12 ;  /* 0x0016500c01007387 */ /* 0x000fe20000100800 */
[----:B-----5:R-:W-:Y:S02]  /*10c10*/  LEA.HI.X.SX32 R10, R59, R220, 0x1, P5 ;  /* 0x000000dc3b0a7211 */ /* 0x020fe400028f0eff */
[----:B------:R-:W-:-:S03]  /*10c20*/  IADD3 R13, P5, R55, R221, RZ ;  /* 0x000000dd370d7210 */ /* 0x000fc60007fbe0ff */
[----:B------:R5:W-:Y:S01]  /*10c30*/  STL [R1+0x1644], R10 ;  /* 0x0016440a01007387 */ /* 0x000be20000100800 */
[----:B0-----:R-:W-:Y:S02]  /*10c40*/  IMAD R32, R206, 0xe8, RZ ;  /* 0x000000e8ce207824 */ /* 0x001fe400078e02ff */
[----:B------:R-:W0:Y:S01]  /*10c50*/  LDC R206, c[0x0][0x268] ;  /* 0x00009a00ffce7b82 */ /* 0x000e220000000800 */
[----:B------:R-:W-:Y:S01]  /*10c60*/  STL [R1+0x1658], R13 ;  /* 0x0016580d01007387 */ /* 0x000fe20000100800 */
[----:B-----5:R-:W-:Y:S02]  /*10c70*/  LEA.HI.X.SX32 R10, R57, R220, 0x1, P6 ;  /* 0x000000dc390a7211 */ /* 0x020fe400030f0eff */
[----:B------:R-:W-:-:S03]  /*10c80*/  IADD3 R12, P6, R53, R221, RZ ;  /* 0x000000dd350c7210 */ /* 0x000fc60007fde0ff */
[----:B------:R5:W-:Y:S04]  /*10c90*/  STL [R1+0x164c], R10 ;  /* 0x00164c0a01007387 */ /* 0x000be80000100800 */
[----:B------:R-:W-:Y:S01]  /*10ca0*/  STL [R1+0x1660], R12 ;  /* 0x0016600c01007387 */ /* 0x000fe20000100800 */
[-C--:B-----5:R-:W-:Y:S01]  /*10cb0*/  LEA.HI.X.SX32 R10, R55, R220.reuse, 0x1, P5 ;  /* 0x000000dc370a7211 */ /* 0x0a0fe200028f0eff */
[----:B0-----:R-:W-:Y:S01]  /*10cc0*/  IMAD R30, R206, 0xe9, RZ ;  /* 0x000000e9ce1e7824 */ /* 0x001fe200078e02ff */
[----:B------:R-:W-:Y:S01]  /*10cd0*/  IADD3 R13, P5, R51, R221, RZ ;  /* 0x000000dd330d7210 */ /* 0x000fe20007fbe0ff */
[----:B------:R-:W0:Y:S02]  /*10ce0*/  LDC R206, c[0x0][0x268] ;  /* 0x00009a00ffce7b82 */ /* 0x000e240000000800 */
[----:B------:R5:W-:Y:S04]  /*10cf0*/  STL [R1+0x1654], R10 ;  /* 0x0016540a01007387 */ /* 0x000be80000100800 */
[----:B------:R-:W-:Y:S01]  /*10d00*/  STL [R1+0x1668], R13 ;  /* 0x0016680d01007387 */ /* 0x000fe20000100800 */
[----:B-----5:R-:W-:-:S02]  /*10d10*/  LEA.HI.X.SX32 R10, R53, R220, 0x1, P6 ;  /* 0x000000dc350a7211 */ /* 0x020fc400030f0eff */
        /* <DEDUP_REMOVED lines=12> */
[----:B0-----:R-:W-:-:S03]  /*10de0*/  IMAD R26, R206, 0xeb, RZ ;  /* 0x000000ebce1a7824 */ /* 0x001fc600078e02ff */
[----:B------:R-:W-:Y:S01]  /*10df0*/  STL [R1+0x1680], R12 ;  /* 0x0016800c01007387 */ /* 0x000fe20000100800 */
[----:B------:R-:W0:Y:S01]  /*10e00*/  LDC R206, c[0x0][0x268] ;  /* 0x00009a00ffce7b82 */ /* 0x000e220000000800 */
[----:B-----5:R-:W-:Y:S02]  /*10e10*/  LEA.HI.X.SX32 R10, R47, R220, 0x1, P5 ;  /* 0x000000dc2f0a7211 */ /* 0x020fe400028f0eff */
[----:B------:R-:W-:-:S03]  /*10e20*/  IADD3 R13, P5, R43, R221, RZ ;  /* 0x000000dd2b0d7210 */ /* 0x000fc60007fbe0ff */
[----:B------:R5:W-:Y:S04]  /*10e30*/  STL [R1+0x1674], R10 ;  /* 0x0016740a01007387 */ /* 0x000be80000100800 */
[----:B------:R-:W-:Y:S01]  /*10e40*/  STL [R1+0x1688], R13 ;  /* 0x0016880d01007387 */ /* 0x000fe20000100800 */
[-C--:B-----5:R-:W-:Y:S02]  /*10e50*/  LEA.HI.X.SX32 R10, R45, R220.reuse, 0x1, P6 ;  /* 0x000000dc2d0a7211 */ /* 0x0a0fe400030f0eff */
[----:B------:R-:W-:Y:S01]  /*10e60*/  IADD3 R12, P6, R41, R221, RZ ;  /* 0x000000dd290c7210 */ /* 0x000fe20007fde0ff */
[----:B0-----:R-:W-:Y:S02]  /*10e70*/  IMAD R24, R206, 0xec, RZ ;  /* 0x000000ecce187824 */ /* 0x001fe400078e02ff */
        /* <DEDUP_REMOVED lines=36> */
[C---:B------:R-:W-:Y:S01]  /*110c0*/  IADD3 R12, P6, R25.reuse, R221, RZ ;  /* 0x000000dd190c7210 */ /* 0x040fe20007fde0ff */
[----:B0-----:R-:W-:Y:S02]  /*110d0*/  IMAD R13, R206, 0xef, RZ ;  /* 0x000000efce0d7824 */ /* 0x001fe400078e02ff */
[----:B------:R0:W-:Y:S01]  /*110e0*/  STL [R1+0x16bc], R10 ;  /* 0x0016bc0a01007387 */ /* 0x0001e20000100800 */
[----:B------:R-:W5:Y:S01]  /*110f0*/  LDC R206, c[0x0][0x268] ;  /* 0x00009a00ffce7b82 */ /* 0x000f620000000800 */
[----:B------:R-:W-:-:S02]  /*11100*/  LEA.HI.X.SX32 R25, R25, R220, 0x1, P6 ;  /* 0x000000dc19197211 */ /* 0x000fc400030f0eff */
[----:B------:R1:W-:Y:S01]  /*11110*/  STL [R1+0x16d0], R12 ;  /* 0x0016d00c01007387 */ /* 0x0003e20000100800 */
[----:B0-----:R-:W-:Y:S02]  /*11120*/  LEA.HI.X.SX32 R10, R27, R220, 0x1, P5 ;  /* 0x000000dc1b0a7211 */ /* 0x001fe400028f0eff */
[----:B-1----:R-:W-:-:S03]  /*11130*/  IADD3 R12, P5, R23, R221, RZ ;  /* 0x000000dd170c7210 */ /* 0x002fc60007fbe0ff */
[----:B------:R0:W-:Y:S01]  /*11140*/  STL [R1+0x16c4], R10 ;  /* 0x0016c40a01007387 */ /* 0x0001e20000100800 */
[----:B------:R-:W-:-:S03]  /*11150*/  LEA.HI.X.SX32 R23, R23, R220, 0x1, P5 ;  /* 0x000000dc17177211 */ /* 0x000fc600028f0eff */
[----:B------:R5:W-:Y:S04]  /*11160*/  STL [R1+0x16d8], R12 ;  /* 0x0016d80c01007387 */ /* 0x000be80000100800 */
[----:B------:R-:W-:Y:S01]  /*11170*/  STL [R1+0x16cc], R25 ;  /* 0x0016cc1901007387 */ /* 0x000fe20000100800 */
[----:B0-----:R-:W-:Y:S01]  /*11180*/  IADD3 R10, P6, R11, R221, RZ ;  /* 0x000000dd0b0a7210 */ /* 0x001fe20007fde0ff */
[----:B-----5:R-:W-:-:S04]  /*11190*/  IMAD R12, R206, 0xf0, RZ ;  /* 0x000000f0ce0c7824 */ /* 0x020fc800078e02ff */
[----:B------:R0:W-:Y:S01]  /*111a0*/  STL [R1+0x16e0], R10 ;  /* 0x0016e00a01007387 */ /* 0x0001e20000100800 */
[----:B------:R-:W1:Y:S03]  /*111b0*/  LDC R206, c[0x0][0x268] ;  /* 0x00009a00ffce7b82 */ /* 0x000e660000000800 */
[----:B------:R5:W-:Y:S01]  /*111c0*/  STL [R1+0x16d4], R23 ;  /* 0x0016d41701007387 */ /* 0x000be20000100800 */
[----:B0-----:R-:W-:Y:S02]  /*111d0*/  IADD3 R10, P5, R2, R221, RZ ;  /* 0x000000dd020a7210 */ /* 0x001fe40007fbe0ff */
[----:B-----5:R-:W-:-:S03]  /*111e0*/  LEA.HI.X.SX32 R23, R11, R220, 0x1, P6 ;  /* 0x000000dc0b177211 */ /* 0x020fc600030f0eff */
        /* <DEDUP_REMOVED lines=10> */
[----:B-----5:R-:W-:Y:S02]  /*11290*/  LEA.HI.X.SX32 R2, R0, R220, 0x1, P6 ;  /* 0x000000dc00027211 */ /* 0x020fe400030f0eff */
[----:B------:R-:W-:-:S03]  /*112a0*/  IADD3 R11, P6, R48, R221, RZ ;  /* 0x000000dd300b7210 */ /* 0x000fc60007fde0ff */
[----:B------:R0:W-:Y:S04]  /*112b0*/  STL [R1+0x16ec], R2 ;  /* 0x0016ec0201007387 */ /* 0x0001e80000100800 */
[----:B------:R-:W-:Y:S01]  /*112c0*/  STL [R1+0x1700], R11 ;  /* 0x0017000b01007387 */ /* 0x000fe20000100800 */
[----:B-1----:R-:W-:Y:S02]  /*112d0*/  IMAD R0, R206, 0xf2, RZ ;  /* 0x000000f2ce007824 */ /* 0x002fe400078e02ff */
[----:B------:R-:W1:Y:S01]  /*112e0*/  LDC R206, c[0x0][0x268] ;  /* 0x00009a00ffce7b82 */ /* 0x000e620000000800 */
[----:B0-----:R-:W-:Y:S02]  /*112f0*/  LEA.HI.X.SX32 R2, R50, R220, 0x1, P5 ;  /* 0x000000dc32027211 */ /* 0x001fe400028f0eff */
[----:B------:R-:W-:-:S03]  /*11300*/  IADD3 R23, P5, R46, R221, RZ ;  /* 0x000000dd2e177210 */ /* 0x000fc60007fbe0ff */
[----:B------:R0:W-:Y:S04]  /*11310*/  STL [R1+0x16f4], R2 ;  /* 0x0016f40201007387 */ /* 0x0001e80000100800 */
[----:B------:R-:W-:Y:S01]  /*11320*/  STL [R1+0x1708], R23 ;  /* 0x0017081701007387 */ /* 0x000fe20000100800 */
[----:B0-----:R-:W-:Y:S02]  /*11330*/  LEA.HI.X.SX32 R2, R48, R220, 0x1, P6 ;  /* 0x000000dc30027211 */ /* 0x001fe400030f0eff */
[----:B------:R-:W-:-:S03]  /*11340*/  IADD3 R11, P6, R44, R221, RZ ;  /* 0x000000dd2c0b7210 */ /* 0x000fc60007fde0ff */
[----:B------:R0:W-:Y:S01]  /*11350*/  STL [R1+0x16fc], R2 ;  /* 0x0016fc0201007387 */ /* 0x0001e20000100800 */
[----:B-1----:R-:W-:-:S03]  /*11360*/  IMAD R35, R206, 0xf3, RZ ;  /* 0x000000f3ce237824 */ /* 0x002fc600078e02ff */
        /* <DEDUP_REMOVED lines=52> */
[-C--:B-1----:R-:W-:Y:S02]  /*116b0*/  LEA.HI.X.SX32 R2, R26, R220.reuse, 0x1, P5 ;  /* 0x000000dc1a027211 */ /* 0x082fe400028f0eff */
[----:B------:R-:W-:Y:S01]  /*116c0*/  IADD3 R23, P5, R22, R221, RZ ;  /* 0x000000dd16177210 */ /* 0x000fe20007fbe0ff */
[----:B------:R-:W1:Y:S02]  /*116d0*/  LDC R26, c[0x0][0x268] ;  /* 0x00009a00ff1a7b82 */ /* 0x000e640000000800 */
[----:B------:R5:W-:Y:S04]  /*116e0*/  STL [R1+0x1754], R2 ;  /* 0x0017540201007387 */ /* 0x000be80000100800 */
[----:B------:R0:W-:Y:S01]  /*116f0*/  STL [R1+0x1768], R23 ;  /* 0x0017681701007387 */ /* 0x0001e20000100800 */
[----:B-----5:R-:W-:-:S02]  /*11700*/  LEA.HI.X.SX32 R2, R24, R220, 0x1, P6 ;  /* 0x000000dc18027211 */ /* 0x020fc400030f0eff */
[----:B------:R-:W-:Y:S01]  /*11710*/  IADD3 R11, P6, R14, R221, RZ ;  /* 0x000000dd0e0b7210 */ /* 0x000fe20007fde0ff */
[----:B------:R-:W5:Y:S01]  /*11720*/  LDC R24, c[0x0][0x268] ;  /* 0x00009a00ff187b82 */ /* 0x000f620000000800 */
[----:B0-----:R-:W-:Y:S01]  /*11730*/  IMAD R23, R206, 0xf9, RZ ;  /* 0x000000f9ce177824 */ /* 0x001fe200078e02ff */
[----:B------:R0:W-:Y:S01]  /*11740*/  STL [R1+0x175c], R2 ;  /* 0x00175c0201007387 */ /* 0x0001e20000100800 */
[----:B------:R-:W-:-:S03]  /*11750*/  LEA.HI.X.SX32 R14, R14, R220, 0x1, P6 ;  /* 0x000000dc0e0e7211 */ /* 0x000fc600030f0eff */
[----:B------:R2:W-:Y:S02]  /*11760*/  STL [R1+0x1770], R11 ;  /* 0x0017700b01007387 */ /* 0x0005e40000100800 */
[----:B------:R-:W3:Y:S01]  /*11770*/  LDC R206, c[0x0][0x268] ;  /* 0x00009a00ffce7b82 */ /* 0x000ee20000000800 */
[----:B0-----:R-:W-:Y:S02]  /*11780*/  LEA.HI.X.SX32 R2, R22, R220, 0x1, P5 ;  /* 0x000000dc16027211 */ /* 0x001fe400028f0eff */
[----:B--2---:R-:W-:-:S03]  /*11790*/  IADD3 R11, P5, R13, R221, RZ ;  /* 0x000000dd0d0b7210 */ /* 0x004fc60007fbe0ff */
[----:B------:R0:W-:Y:S01]  /*117a0*/  STL [R1+0x1764], R2 ;  /* 0x0017640201007387 */ /* 0x0001e20000100800 */
[----:B------:R-:W-:-:S03]  /*117b0*/  LEA.HI.X.SX32 R13, R13, R220, 0x1, P5 ;  /* 0x000000dc0d0d7211 */ /* 0x000fc600028f0eff */
[----:B------:R3:W-:Y:S04]  /*117c0*/  STL [R1+0x1778], R11 ;  /* 0x0017780b01007387 */ /* 0x0007e80000100800 */
[----:B------:R-:W-:Y:S01]  /*117d0*/  STL [R1+0x176c], R14 ;  /* 0x00176c0e01007387 */ /* 0x000fe20000100800 */
[----:B0-----:R-:W-:Y:S01]  /*117e0*/  IADD3 R2, P6, R12, R221, RZ ;  /* 0x000000dd0c027210 */ /* 0x001fe20007fde0ff */
[----:B---3--:R-:W-:-:S04]  /*117f0*/  IMAD R11, R206, 0xfa, RZ ;  /* 0x000000face0b7824 */ /* 0x008fc800078e02ff */
[----:B------:R0:W-:Y:S01]  /*11800*/  STL [R1+0x1780], R2 ;  /* 0x0017800201007387 */ /* 0x0001e20000100800 */
[----:B------:R-:W2:Y:S03]  /*11810*/  LDC R206, c[0x0][0x268] ;  /* 0x00009a00ffce7b82 */ /* 0x000ea60000000800 */
[----:B------:R3:W-:Y:S01]  /*11820*/  STL [R1+0x1774], R13 ;  /* 0x0017740d01007387 */ /* 0x0007e20000100800 */
[----:B0-----:R-:W-:Y:S02]  /*11830*/  IADD3 R2, P5, R10, R221, RZ ;  /* 0x000000dd0a027210 */ /* 0x001fe40007fbe0ff */
[----:B---3--:R-:W-:-:S03]  /*11840*/  LEA.HI.X.SX32 R13, R12, R220, 0x1, P6 ;  /* 0x000000dc0c0d7211 */ /* 0x008fc600030f0eff */
[----:B------:R2:W-:Y:S01]  /*11850*/  STL [R1+0x1788], R2 ;  /* 0x0017880201007387 */ /* 0x0005e20000100800 */
[-C--:B------:R-:W-:Y:S02]  /*11860*/  IADD3 R12, P6, R0, R221.reuse, RZ ;  /* 0x000000dd000c7210 */ /* 0x080fe40007fde0ff */
[----:B------:R-:W-:Y:S01]  /*11870*/  LEA.HI.X.SX32 R10, R10, R220, 0x1, P5 ;  /* 0x000000dc0a0a7211 */ /* 0x000fe200028f0eff */
[----:B------:R0:W-:Y:S04]  /*11880*/  STL [R1+0x177c], R13 ;  /* 0x00177c0d01007387 */ /* 0x0001e80000100800 */
[----:B------:R-:W-:Y:S01]  /*11890*/  STL [R1+0x1790], R12 ;  /* 0x0017900c01007387 */ /* 0x000fe20000100800 */
[----:B--2---:R-:W-:Y:S02]  /*118a0*/  IMAD R2, R206, 0xfb, RZ ;  /* 0x000000fbce027824 */ /* 0x004fe400078e02ff */
[----:B------:R-:W2:Y:S01]  /*118b0*/  LDC R206, c[0x0][0x268] ;  /* 0x00009a00ffce7b82 */ /* 0x000ea20000000800 */
[----:B------:R3:W-:Y:S01]  /*118c0*/  STL [R1+0x1784], R10 ;  /* 0x0017840a01007387 */ /* 0x0007e20000100800 */
[----:B0-----:R-:W-:-:S05]  /*118d0*/  IADD3 R13, P5, R35, R221, RZ ;  /* 0x000000dd230d7210 */ /* 0x001fca0007fbe0ff */
[----:B------:R0:W-:Y:S01]  /*118e0*/  STL [R1+0x1798], R13 ;  /* 0x0017980d01007387 */ /* 0x0001e20000100800 */
[----:B---3--:R-:W-:Y:S02]  /*118f0*/  LEA.HI.X.SX32 R10, R0, R220, 0x1, P6 ;  /* 0x000000dc000a7211 */ /* 0x008fe400030f0eff */
[----:B------:R-:W-:-:S03]  /*11900*/  IADD3 R12, P6, R33, R221, RZ ;  /* 0x000000dd210c7210 */ /* 0x000fc60007fde0ff */
[----:B------:R3:W-:Y:S01]  /*11910*/  STL [R1+0x178c], R10 ;  /* 0x00178c0a01007387 */ /* 0x0007e20000100800 */
[----:B0-----:R-:W-:-:S03]  /*11920*/  LEA.HI.X.SX32 R13, R33, R220, 0x1, P6 ;  /* 0x000000dc210d7211 */ /* 0x001fc600030f0eff */
[----:B------:R0:W-:Y:S01]  /*11930*/  STL [R1+0x17a0], R12 ;  /* 0x0017a00c01007387 */ /* 0x0001e20000100800 */
[----:B--2---:R-:W-:Y:S02]  /*11940*/  IMAD R0, R206, 0xfc, RZ ;  /* 0x000000fcce007824 */ /* 0x004fe400078e02ff */
[----:B------:R-:W2:Y:S01]  /*11950*/  LDC R206, c[0x0][0x268] ;  /* 0x00009a00ffce7b82 */ /* 0x000ea20000000800 */
[----:B---3--:R-:W-:Y:S02]  /*11960*/  LEA.HI.X.SX32 R10, R35, R220, 0x1, P5 ;  /* 0x000000dc230a7211 */ /* 0x008fe400028f0eff */
[----:B0-----:R-:W-:-:S03]  /*11970*/  IADD3 R12, P5, R31, R221, RZ ;  /* 0x000000dd1f0c7210 */ /* 0x001fc60007fbe0ff */
[----:B------:R0:W-:Y:S04]  /*11980*/  STL [R1+0x1794], R10 ;  /* 0x0017940a01007387 */ /* 0x0001e80000100800 */
[----:B------:R2:W-:Y:S04]  /*11990*/  STL [R1+0x17a8], R12 ;  /* 0x0017a80c01007387 */ /* 0x0005e80000100800 */
[----:B------:R3:W-:Y:S01]  /*119a0*/  STL [R1+0x179c], R13 ;  /* 0x00179c0d01007387 */ /* 0x0007e20000100800 */
[----:B0-----:R-:W-:-:S04]  /*119b0*/  IADD3 R10, P6, R29, R221, RZ ;  /* 0x000000dd1d0a7210 */ /* 0x001fc80007fde0ff */
[-C--:B------:R-:W-:Y:S01]  /*119c0*/  LEA.HI.X.SX32 R14, R29, R220.reuse, 0x1, P6 ;  /* 0x000000dc1d0e7211 */ /* 0x080fe200030f0eff */
[----:B------:R0:W-:Y:S01]  /*119d0*/  STL [R1+0x17b0], R10 ;  /* 0x0017b00a01007387 */ /* 0x0001e20000100800 */
[----:B--2---:R-:W-:Y:S01]  /*119e0*/  IMAD R12, R206, 0xfd, RZ ;  /* 0x000000fdce0c7824 */ /* 0x004fe200078e02ff */
[----:B---3--:R-:W-:Y:S01]  /*119f0*/  LEA.HI.X.SX32 R13, R31, R220, 0x1, P5 ;  /* 0x000000dc1f0d7211 */ /* 0x008fe200028f0eff */
[----:B------:R-:W2:Y:S04]  /*11a00*/  LDC R206, c[0x0][0x268] ;  /* 0x00009a00ffce7b82 */ /* 0x000ea80000000800 */
[----:B------:R3:W-:Y:S01]  /*11a10*/  STL [R1+0x17a4], R13 ;  /* 0x0017a40d01007387 */ /* 0x0007e20000100800 */
[----:B0-----:R-:W-:-:S05]  /*11a20*/  IADD3 R10, P5, R27, R221, RZ ;  /* 0x000000dd1b0a7210 */ /* 0x001fca0007fbe0ff */
[----:B------:R2:W-:Y:S01]  /*11a30*/  STL [R1+0x17b8], R10 ;  /* 0x0017b80a01007387 */ /* 0x0005e20000100800 */
[----:B---3--:R-:W-:-:S03]  /*11a40*/  IADD3 R13, P6, R25, R221, RZ ;  /* 0x000000dd190d7210 */ /* 0x008fc60007fde0ff */
[----:B------:R0:W-:Y:S04]  /*11a50*/  STL [R1+0x17ac], R14 ;  /* 0x0017ac0e01007387 */ /* 0x0001e80000100800 */
[----:B------:R3:W-:Y:S01]  /*11a60*/  STL [R1+0x17c0], R13 ;  /* 0x0017c00d01007387 */ /* 0x0007e20000100800 */
[----:B--2---:R-:W-:Y:S01]  /*11a70*/  IMAD R10, R206, 0xfe, RZ ;  /* 0x000000fece0a7824 */ /* 0x004fe200078e02ff */
[----:B0-----:R-:W-:Y:S01]  /*11a80*/  LEA.HI.X.SX32 R14, R27, R220, 0x1, P5 ;  /* 0x000000dc1b0e7211 */ /* 0x001fe200028f0eff */
[----:B------:R-:W0:Y:S01]  /*11a90*/  LDC R206, c[0x0][0x268] ;  /* 0x00009a00ffce7b82 */ /* 0x000e220000000800 */
[----:B---3--:R-:W-:-:S03]  /*11aa0*/  IADD3 R13, P5, R23, R221, RZ ;  /* 0x000000dd170d7210 */ /* 0x008fc60007fbe0ff */
[----:B------:R2:W-:Y:S04]  /*11ab0*/  STL [R1+0x17b4], R14 ;  /* 0x0017b40e01007387 */ /* 0x0005e80000100800 */
[----:B------:R0:W-:Y:S01]  /*11ac0*/  STL [R1+0x17c8], R13 ;  /* 0x0017c80d01007387 */ /* 0x0001e20000100800 */
[----:B------:R-:W3:Y:S01]  /*11ad0*/  LDC R27, c[0x0][0x268] ;  /* 0x00009a00ff1b7b82 */ /* 0x000ee20000000800 */
[----:B--2---:R-:W-:Y:S02]  /*11ae0*/  LEA.HI.X.SX32 R14, R25, R220, 0x1, P6 ;  /* 0x000000dc190e7211 */ /* 0x004fe400030f0eff */
[----:B------:R-:W-:-:S03]  /*11af0*/  IADD3 R22, P6, R11, R221, RZ ;  /* 0x000000dd0b167210 */ /* 0x000fc60007fde0ff */
[----:B------:R2:W-:Y:S04]  /*11b00*/  STL [R1+0x17bc], R14 ;  /* 0x0017bc0e01007387 */ /* 0x0005e80000100800 */
[----:B------:R4:W-:Y:S01]  /*11b10*/  STL [R1+0x17d0], R22 ;  /* 0x0017d01601007387 */ /* 0x0009e20000100800 */
[----:B0-----:R-:W-:Y:S02]  /*11b20*/  IMAD R13, R206, 0xff, RZ ;  /* 0x000000ffce0d7824 */ /* 0x001fe400078e02ff */
[----:B------:R-:W0:Y:S01]  /*11b30*/  LDC R206, c[0x0][0x268] ;  /* 0x00009a00ffce7b82 */ /* 0x000e220000000800 */
[----:B--2---:R-:W-:Y:S02]  /*11b40*/  LEA.HI.X.SX32 R14, R23, R220, 0x1, P5 ;  /* 0x000000dc170e7211 */ /* 0x004fe400028f0eff */
[----:B------:R-:W-:-:S02]  /*11b50*/  IADD3 R23, P5, R2, R221, RZ ;  /* 0x000000dd02177210 */ /* 0x000fc40007fbe0ff */
[-C--:B----4-:R-:W-:Y:S01]  /*11b60*/  LEA.HI.X.SX32 R22, R11, R220.reuse, 0x1, P6 ;  /* 0x000000dc0b167211 */ /* 0x090fe200030f0eff */
[----:B------:R2:W-:Y:S01]  /*11b70*/  STL [R1+0x17c4], R14 ;  /* 0x0017c40e01007387 */ /* 0x0005e20000100800 */
[----:B------:R-:W-:-:S03]  /*11b80*/  LEA.HI.X.SX32 R2, R2, R220, 0x1, P5 ;  /* 0x000000dc02027211 */ /* 0x000fc600028f0eff */
[----:B------:R-:W-:Y:S04]  /*11b90*/  STL [R1+0x17d8], R23 ;  /* 0x0017d81701007387 */ /* 0x000fe80000100800 */
[----:B------:R4:W-:Y:S01]  /*11ba0*/  STL [R1+0x17cc], R22 ;  /* 0x0017cc1601007387 */ /* 0x0009e20000100800 */
[----:B--2---:R-:W-:-:S05]  /*11bb0*/  IADD3 R14, P6, R0, R221, RZ ;  /* 0x000000dd000e7210 */ /* 0x004fca0007fde0ff */
[----:B------:R2:W-:Y:S01]  /*11bc0*/  STL [R1+0x17e0], R14 ;  /* 0x0017e00e01007387 */ /* 0x0005e20000100800 */
[----:B0-----:R-:W-:Y:S02]  /*11bd0*/  IMAD.SHL.U32 R11, R206, 0x100, RZ ;  /* 0x00000100ce0b7824 */ /* 0x001fe400078e00ff */
[----:B------:R-:W0:Y:S01]  /*11be0*/  LDC R206, c[0x0][0x268] ;  /* 0x00009a00ffce7b82 */ /* 0x000e220000000800 */
[C---:B----4-:R-:W-:Y:S01]  /*11bf0*/  IADD3 R22, P5, R12.reuse, R221, RZ ;  /* 0x000000dd0c167210 */ /* 0x050fe20007fbe0ff */
[----:B------:R4:W-:Y:S03]  /*11c00*/  STL [R1+0x17d4], R2 ;  /* 0x0017d40201007387 */ /* 0x0009e60000100800 */
[-C--:B------:R-:W-:Y:S01]  /*11c10*/  LEA.HI.X.SX32 R12, R12, R220.reuse, 0x1, P5 ;  /* 0x000000dc0c0c7211 */ /* 0x080fe200028f0eff */
[----:B------:R1:W-:Y:S01]  /*11c20*/  STL [R1+0x17e8], R22 ;  /* 0x0017e81601007387 */ /* 0x0003e20000100800 */
[----:B--2---:R-:W-:-:S02]  /*11c30*/  LEA.HI.X.SX32 R14, R0, R220, 0x1, P6 ;  /* 0x000000dc000e7211 */ /* 0x004fc400030f0eff */
[----:B----4-:R-:W-:-:S03]  /*11c40*/  IADD3 R2, P6, R10, R221, RZ ;  /* 0x000000dd0a027210 */ /* 0x010fc60007fde0ff */
[----:B------:R-:W-:Y:S01]  /*11c50*/  STL [R1+0x17dc], R14 ;  /* 0x0017dc0e01007387 */ /* 0x000fe20000100800 */
[----:B------:R-:W-:-:S03]  /*11c60*/  LEA.HI.X.SX32 R10, R10, R220, 0x1, P6 ;  /* 0x000000dc0a0a7211 */ /* 0x000fc600030f0eff */
[----:B------:R2:W-:Y:S01]  /*11c70*/  STL [R1+0x17f0], R2 ;  /* 0x0017f00201007387 */ /* 0x0005e20000100800 */
[----:B-1----:R-:W1:Y:S03]  /*11c80*/  LDC R22, c[0x0][0x268] ;  /* 0x00009a00ff167b82 */ /* 0x002e660000000800 */
[----:B------:R4:W-:Y:S01]  /*11c90*/  STL [R1+0x17e4], R12 ;  /* 0x0017e40c01007387 */ /* 0x0009e20000100800 */
[----:B0-----:R-:W-:-:S04]  /*11ca0*/  IMAD R0, R206, 0x101, RZ ;  /* 0x00000101ce007824 */ /* 0x001fc800078e02ff */
[----:B------:R-:W0:Y:S01]  /*11cb0*/  LDC R206, c[0x0][0x268] ;  /* 0x00009a00ffce7b82 */ /* 0x000e220000000800 */
[-C--:B--2---:R-:W-:Y:S02]  /*11cc0*/  IADD3 R2, P5, R13, R221.reuse, RZ ;  /* 0x000000dd0d027210 */ /* 0x084fe40007fbe0ff */
[----:B----4-:R-:W-:-:S03]  /*11cd0*/  IADD3 R12, P6, R11, R221, RZ ;  /* 0x000000dd0b0c7210 */ /* 0x010fc60007fde0ff */
[----:B------:R-:W-:Y:S04]  /*11ce0*/  STL [R1+0x17f8], R2 ;  /* 0x0017f80201007387 */ /* 0x000fe80000100800 */
[----:B------:R2:W-:Y:S04]  /*11cf0*/  STL [R1+0x17ec], R10 ;  /* 0x0017ec0a01007387 */ /* 0x0005e80000100800 */
[----:B------:R4:W-:Y:S01]  /*11d00*/  STL [R1+0x1800], R12 ;  /* 0x0018000c01007387 */ /* 0x0009e20000100800 */
[-C--:B--2---:R-:W-:Y:S02]  /*11d10*/  LEA.HI.X.SX32 R10, R13, R220.reuse, 0x1, P5 ;  /* 0x000000dc0d0a7211 */ /* 0x084fe400028f0eff */
[----:B------:R-:W2:Y:S01]  /*11d20*/  LDC R13, c[0x0][0x268] ;  /* 0x00009a00ff0d7b82 */ /* 0x000ea20000000800 */
[----:B0-----:R-:W-:Y:S01]  /*11d30*/  IMAD R2, R206, 0x102, RZ ;  /* 0x00000102ce027824 */ /* 0x001fe200078e02ff */
[----:B----4-:R-:W-:Y:S01]  /*11d40*/  IADD3 R12, P5, R0, R221, RZ ;  /* 0x000000dd000c7210 */ /* 0x010fe20007fbe0ff */
[----:B------:R0:W-:Y:S05]  /*11d50*/  STL [R1+0x17f4], R10 ;  /* 0x0017f40a01007387 */ /* 0x0001ea0000100800 */
[----:B------:R-:W4:Y:S01]  /*11d60*/  LDC R206, c[0x0][0x268] ;  /* 0x00009a00ffce7b82 */ /* 0x000f220000000800 */
[----:B------:R5:W-:Y:S01]  /*11d70*/  STL [R1+0x1808], R12 ;  /* 0x0018080c01007387 */ /* 0x000be20000100800 */
[----:B0-----:R-:W-:-:S06]  /*11d80*/  LEA.HI.X.SX32 R10, R11, R220, 0x1, P6 ;  /* 0x000000dc0b0a7211 */ /* 0x001fcc00030f0eff */
[----:B------:R-:W0:Y:S01]  /*11d90*/  LDC R11, c[0x0][0x268] ;  /* 0x00009a00ff0b7b82 */ /* 0x000e220000000800 */
[----:B------:R-:W-:Y:S01]  /*11da0*/  LOP3.LUT P6, RZ, R207, 0x1, RZ, 0xc0, !PT ;  /* 0x00000001cfff7812 */ /* 0x000fe200078cc0ff */
[----:B------:R4:W-:Y:S01]  /*11db0*/  STL [R1+0x17fc], R10 ;  /* 0x0017fc0a01007387 */ /* 0x0009e20000100800 */
[----:B-----5:R-:W-:Y:S02]  /*11dc0*/  LEA.HI.X.SX32 R12, R0, R220, 0x1, P5 ;  /* 0x000000dc000c7211 */ /* 0x020fe400028f0eff */
[----:B------:R-:W-:-:S03]  /*11dd0*/  IADD3 R0, P5, R2, R221, RZ ;  /* 0x000000dd02007210 */ /* 0x000fc60007fbe0ff */
[----:B------:R5:W-:Y:S01]  /*11de0*/  STL [R1+0x1804], R12 ;  /* 0x0018040c01007387 */ /* 0x000be20000100800 */
[----:B------:R-:W-:-:S03]  /*11df0*/  LEA.HI.X.SX32 R14, R2, R220, 0x1, P5 ;  /* 0x000000dc020e7211 */ /* 0x000fc600028f0eff */
[----:B------:R-:W-:Y:S01]  /*11e00*/  STL [R1+0x1810], R0 ;  /* 0x0018100001007387 */ /* 0x000fe20000100800 */
[----:B----4-:R-:W-:-:S03]  /*11e10*/  IMAD R10, R206, 0x103, RZ ;  /* 0x00000103ce0a7824 */ /* 0x010fc600078e02ff */
[----:B------:R4:W-:Y:S01]  /*11e20*/  STL [R1+0x180c], R14 ;  /* 0x00180c0e01007387 */ /* 0x0009e20000100800 */
[----:B------:R-:W3:Y:S01]  /*11e30*/  LDC R206, c[0x0][0x268] ;  /* 0x00009a00ffce7b82 */ /* 0x000ee20000000800 */
[----:B------:R-:W-:-:S04]  /*11e40*/  IADD3 R2, P5, R10, R221, RZ ;  /* 0x000000dd0a027210 */ /* 0x000fc80007fbe0ff */
[----:B------:R-:W-:Y:S01]  /*11e50*/  LEA.HI.X.SX32 R23, R10, R220, 0x1, P5 ;  /* 0x000000dc0a177211 */ /* 0x000fe200028f0eff */
[----:B------:R-:W-:Y:S02]  /*11e60*/  STL [R1+0x1818], R2 ;  /* 0x0018180201007387 */ /* 0x000fe40000100800 */
[----:B-----5:R-:W5:Y:S02]  /*11e70*/  LDC R12, c[0x0][0x268] ;  /* 0x00009a00ff0c7b82 */ /* 0x020f640000000800 */
[----:B------:R1:W-:Y:S06]  /*11e80*/  STL [R1+0x1814], R23 ;  /* 0x0018141701007387 */ /* 0x0003ec0000100800 */
[----:B----4-:R-:W4:Y:S01]  /*11e90*/  LDC R14, c[0x0][0x268] ;  /* 0x00009a00ff0e7b82 */ /* 0x010f220000000800 */
[----:B---3--:R-:W-:-:S07]  /*11ea0*/  IMAD R0, R206, 0x104, RZ ;  /* 0x00000104ce007824 */ /* 0x008fce00078e02ff */
[----:B-1----:R-:W1:Y:S01]  /*11eb0*/  LDC R23, c[0x0][0x268] ;  /* 0x00009a00ff177b82 */ /* 0x002e620000000800 */
[----:B------:R-:W-:-:S07]  /*11ec0*/  IADD3 R10, P5, R0, R221, RZ ;  /* 0x000000dd000a7210 */ /* 0x000fce0007fbe0ff */
[----:B------:R-:W3:Y:S01]  /*11ed0*/  LDC R206, c[0x0][0x268] ;  /* 0x00009a00ffce7b82 */ /* 0x000ee20000000800 */
[----:B------:R-:W-:Y:S01]  /*11ee0*/  STL [R1+0x1820], R10 ;  /* 0x0018200a01007387 */ /* 0x000fe20000100800 */
[----:B------:R-:W-:-:S05]  /*11ef0*/  LEA.HI.X.SX32 R25, R0, R220, 0x1, P5 ;  /* 0x000000dc00197211 */ /* 0x000fca00028f0eff */
[----:B------:R2:W-:Y:S02]  /*11f00*/  STL [R1+0x181c], R25 ;  /* 0x00181c1901007387 */ /* 0x0005e40000100800 */
[----:B--2---:R-:W2:Y:S01]  /*11f10*/  LDC R25, c[0x0][0x268] ;  /* 0x00009a00ff197b82 */ /* 0x004ea20000000800 */
[----:B---3--:R-:W-:-:S07]  /*11f20*/  IMAD R2, R206, 0x105, RZ ;  /* 0x00000105ce027824 */ /* 0x008fce00078e02ff */
[----:B------:R-:W3:Y:S01]  /*11f30*/  LDC R206, c[0x0][0x268] ;  /* 0x00009a00ffce7b82 */ /* 0x000ee20000000800 */
[----:B------:R-:W-:-:S04]  /*11f40*/  IADD3 R0, P5, R2, R221, RZ ;  /* 0x000000dd02007210 */ /* 0x000fc80007fbe0ff */
[----:B------:R-:W-:Y:S01]  /*11f50*/  LEA.HI.X.SX32 R28, R2, R220, 0x1, P5 ;  /* 0x000000dc021c7211 */ /* 0x000fe200028f0eff */
[----:B------:R-:W-:Y:S04]  /*11f60*/  STL [R1+0x1828], R0 ;  /* 0x0018280001007387 */ /* 0x000fe80000100800 */
[----:B------:R0:W-:Y:S02]  /*11f70*/  STL [R1+0x1824], R28 ;  /* 0x0018241c01007387 */ /* 0x0001e40000100800 */
[----:B0-----:R-:W0:Y:S01]  /*11f80*/  LDC R28, c[0x0][0x268] ;  /* 0x00009a00ff1c7b82 */ /* 0x001e220000000800 */
[----:B---3--:R-:W-:-:S05]  /*11f90*/  IMAD R10, R206, 0x106, RZ ;  /* 0x00000106ce0a7824 */ /* 0x008fca00078e02ff */
[C---:B------:R-:W-:Y:S02]  /*11fa0*/  IADD3 R2, P5, R10.reuse, R221, RZ ;  /* 0x000000dd0a027210 */ /* 0x040fe40007fbe0ff */
[----:B------:R-:W3:Y:S02]  /*11fb0*/  LDC R206, c[0x0][0x268] ;  /* 0x00009a00ffce7b82 */ /* 0x000ee40000000800 */
[----:B------:R-:W-:Y:S01]  /*11fc0*/  LEA.HI.X.SX32 R29, R10, R220, 0x1, P5 ;  /* 0x000000dc0a1d7211 */ /* 0x000fe200028f0eff */
[----:B------:R5:W-:Y:S04]  /*11fd0*/  STL [R1+0x1830], R2 ;  /* 0x0018300201007387 */ /* 0x000be80000100800 */
[----:B------:R4:W-:Y:S01]  /*11fe0*/  STL [R1+0x182c], R29 ;  /* 0x00182c1d01007387 */ /* 0x0009e20000100800 */
[----:B-----5:R-:W-:-:S02]  /*11ff0*/  IMAD R2, R11, 0x108, RZ ;  /* 0x000001080b027824 */ /* 0x020fc400078e02ff */
[----:B------:R-:W5:Y:S01]  /*12000*/  LDC R11, c[0x0][0x268] ;  /* 0x00009a00ff0b7b82 */ /* 0x000f620000000800 */
[----:B---3--:R-:W-:-:S07]  /*12010*/  IMAD R0, R206, 0x107, RZ ;  /* 0x00000107ce007824 */ /* 0x008fce00078e02ff */
[----:B----4-:R-:W3:Y:S01]  /*12020*/  LDC R29, c[0x0][0x268] ;  /* 0x00009a00ff1d7b82 */ /* 0x010ee20000000800 */
[----:B------:R-:W-:-:S04]  /*12030*/  IADD3 R10, P5, R0, R221, RZ ;  /* 0x000000dd000a7210 */ /* 0x000fc80007fbe0ff */
[----:B------:R-:W-:Y:S01]  /*12040*/  LEA.HI.X.SX32 R30, R0, R220, 0x1, P5 ;  /* 0x000000dc001e7211 */ /* 0x000fe200028f0eff */
[----:B------:R4:W-:Y:S01]  /*12050*/  STL [R1+0x1838], R10 ;  /* 0x0018380a01007387 */ /* 0x0009e20000100800 */
[----:B------:R-:W-:-:S03]  /*12060*/  IADD3 R0, P5, R2, R221, RZ ;  /* 0x000000dd02007210 */ /* 0x000fc60007fbe0ff */
[----:B------:R-:W-:Y:S01]  /*12070*/  STL [R1+0x1834], R30 ;  /* 0x0018341e01007387 */ /* 0x000fe20000100800 */
[----:B------:R-:W-:-:S03]  /*12080*/  LEA.HI.X.SX32 R31, R2, R220, 0x1, P5 ;  /* 0x000000dc021f7211 */ /* 0x000fc600028f0eff */
[----:B------:R1:W-:Y:S01]  /*12090*/  STL [R1+0x1840], R0 ;  /* 0x0018400001007387 */ /* 0x0003e20000100800 */
[----:B----4-:R-:W-:-:S03]  /*120a0*/  IMAD R10, R12, 0x109, RZ ;  /* 0x000001090c0a7824 */ /* 0x010fc600078e02ff */
[----:B------:R-:W-:Y:S01]  /*120b0*/  STL [R1+0x183c], R31 ;  /* 0x00183c1f01007387 */ /* 0x000fe20000100800 */
[----:B------:R-:W4:Y:S01]  /*120c0*/  LDC R12, c[0x0][0x268] ;  /* 0x00009a00ff0c7b82 */ /* 0x000f220000000800 */
[----:B------:R-:W-:Y:S01]  /*120d0*/  IADD3 R2, P5, R10, R221, RZ ;  /* 0x000000dd0a027210 */ /* 0x000fe20007fbe0ff */
[----:B-1----:R-:W-:-:S03]  /*120e0*/  IMAD R0, R13, 0x10a, RZ ;  /* 0x0000010a0d007824 */ /* 0x002fc600078e02ff */
[-C--:B------:R-:W-:Y:S01]  /*120f0*/  LEA.HI.X.SX32 R32, R10, R220.reuse, 0x1, P5 ;  /* 0x000000dc0a207211 */ /* 0x080fe200028f0eff */
[----:B------:R1:W-:Y:S02]  /*12100*/  STL [R1+0x1848], R2 ;  /* 0x0018480201007387 */ /* 0x0003e40000100800 */
[----:B------:R-:W4:Y:S01]  /*12110*/  LDC R30, c[0x0][0x268] ;  /* 0x00009a00ff1e7b82 */ /* 0x000f220000000800 */
[CC--:B------:R-:W-:Y:S01]  /*12120*/  IADD3 R10, P5, R0.reuse, R221.reuse, RZ ;  /* 0x000000dd000a7210 */ /* 0x0c0fe20007fbe0ff */
[----:B------:R-:W-:Y:S03]  /*12130*/  STL [R1+0x1844], R32 ;  /* 0x0018442001007387 */ /* 0x000fe60000100800 */
[----:B------:R-:W-:Y:S01]  /*12140*/  LEA.HI.X.SX32 R33, R0, R220, 0x1, P5 ;  /* 0x000000dc00217211 */ /* 0x000fe200028f0eff */
[----:B------:R2:W-:Y:S02]  /*12150*/  STL [R1+0x1850], R10 ;  /* 0x0018500a01007387 */ /* 0x0005e40000100800 */
[----:B------:R-:W4:Y:S01]  /*12160*/  LDC R13, c[0x0][0x268] ;  /* 0x00009a00ff0d7b82 */ /* 0x000f220000000800 */
[----:B-1----:R-:W-:Y:S01]  /*12170*/  IMAD R2, R14, 0x10b, RZ ;  /* 0x0000010b0e027824 */ /* 0x002fe200078e02ff */
[----:B------:R-:W-:Y:S04]  /*12180*/  STL [R1+0x184c], R33 ;  /* 0x00184c2101007387 */ /* 0x000fe80000100800 */
[----:B------:R-:W-:-:S02]  /*12190*/  IADD3 R0, P5, R2, R221, RZ ;  /* 0x000000dd02007210 */ /* 0x000fc40007fbe0ff */
[----:B------:R-:W1:Y:S01]  /*121a0*/  LDC R31, c[0x0][0x268] ;  /* 0x00009a00ff1f7b82 */ /* 0x000e620000000800 */
[----:B--2---:R-:W-:Y:S01]  /*121b0*/  IMAD R10, R22, 0x10c, RZ ;  /* 0x0000010c160a7824 */ /* 0x004fe200078e02ff */
[-C--:B------:R-:W-:Y:S01]  /*121c0*/  LEA.HI.X.SX32 R34, R2, R220.reuse, 0x1, P5 ;  /* 0x000000dc02227211 */ /* 0x080fe200028f0eff */
[----:B------:R2:W-:Y:S03]  /*121d0*/  STL [R1+0x1858], R0 ;  /* 0x0018580001007387 */ /* 0x0005e60000100800 */
[C---:B------:R-:W-:Y:S01]  /*121e0*/  IADD3 R2, P5, R10.reuse, R221, RZ ;  /* 0x000000dd0a027210 */ /* 0x040fe20007fbe0ff */
[----:B------:R-:W-:Y:S01]  /*121f0*/  STL [R1+0x1854], R34 ;  /* 0x0018542201007387 */ /* 0x000fe20000100800 */
[----:B------:R-:W1:Y:S02]  /*12200*/  LDC R14, c[0x0][0x268] ;  /* 0x00009a00ff0e7b82 */ /* 0x000e640000000800 */
[----:B------:R-:W-:Y:S01]  /*12210*/  LEA.HI.X.SX32 R35, R10, R220, 0x1, P5 ;  /* 0x000000dc0a237211 */ /* 0x000fe200028f0eff */
[----:B------:R0:W-:Y:S01]  /*12220*/  STL [R1+0x1860], R2 ;  /* 0x0018600201007387 */ /* 0x0001e20000100800 */
[----:B--2---:R-:W-:-:S03]  /*12230*/  IMAD R0, R23, 0x10d, RZ ;  /* 0x0000010d17007824 */ /* 0x004fc600078e02ff */
[----:B------:R-:W-:Y:S01]  /*12240*/  STL [R1+0x185c], R35 ;  /* 0x00185c2301007387 */ /* 0x000fe20000100800 */
[----:B------:R-:W2:Y:S01]  /*12250*/  LDC R32, c[0x0][0x268] ;  /* 0x00009a00ff207b82 */ /* 0x000ea20000000800 */
[----:B------:R-:W-:Y:S01]  /*12260*/  IADD3 R10, P5, R0, R221, RZ ;  /* 0x000000dd000a7210 */ /* 0x000fe20007fbe0ff */
[----:B0-----:R-:W-:-:S03]  /*12270*/  IMAD R2, R24, 0x10e, RZ ;  /* 0x0000010e18027824 */ /* 0x001fc600078e02ff */
[-C--:B------:R-:W-:Y:S01]  /*12280*/  LEA.HI.X.SX32 R36, R0, R220.reuse, 0x1, P5 ;  /* 0x000000dc00247211 */ /* 0x080fe200028f0eff */
[----:B------:R0:W-:Y:S02]  /*12290*/  STL [R1+0x1868], R10 ;  /* 0x0018680a01007387 */ /* 0x0001e40000100800 */
[----:B------:R-:W2:Y:S01]  /*122a0*/  LDC R22, c[0x0][0x268] ;  /* 0x00009a00ff167b82 */ /* 0x000ea20000000800 */
[CC--:B------:R-:W-:Y:S01]  /*122b0*/  IADD3 R0, P5, R2.reuse, R221.reuse, RZ ;  /* 0x000000dd02007210 */ /* 0x0c0fe20007fbe0ff */
[----:B------:R-:W-:Y:S03]  /*122c0*/  STL [R1+0x1864], R36 ;  /* 0x0018642401007387 */ /* 0x000fe60000100800 */
[----:B------:R-:W-:Y:S01]  /*122d0*/  LEA.HI.X.SX32 R37, R2, R220, 0x1, P5 ;  /* 0x000000dc02257211 */ /* 0x000fe200028f0eff */
[----:B------:R5:W-:Y:S02]  /*122e0*/  STL [R1+0x1870], R0 ;  /* 0x0018700001007387 */ /* 0x000be40000100800 */
[----:B------:R-:W2:Y:S01]  /*122f0*/  LDC R33, c[0x0][0x268] ;  /* 0x00009a00ff217b82 */ /* 0x000ea20000000800 */
[----:B0-----:R-:W-:Y:S01]  /*12300*/  IMAD R10, R25, 0x10f, RZ ;  /* 0x0000010f190a7824 */ /* 0x001fe200078e02ff */
[----:B------:R-:W-:Y:S04]  /*12310*/  STL [R1+0x186c], R37 ;  /* 0x00186c2501007387 */ /* 0x000fe80000100800 */
[----:B------:R-:W-:-:S02]  /*12320*/  IADD3 R2, P5, R10, R221, RZ ;  /* 0x000000dd0a027210 */ /* 0x000fc40007fbe0ff */
[----:B------:R-:W0:Y:S01]  /*12330*/  LDC R23, c[0x0][0x268] ;  /* 0x00009a00ff177b82 */ /* 0x000e220000000800 */
[----:B-----5:R-:W-:Y:S01]  /*12340*/  IMAD R0, R26, 0x110, RZ ;  /* 0x000001101a007824 */ /* 0x020fe200078e02ff */
[-C--:B------:R-:W-:Y:S01]  /*12350*/  LEA.HI.X.SX32 R38, R10, R220.reuse, 0x1, P5 ;  /* 0x000000dc0a267211 */ /* 0x080fe200028f0eff */
[----:B------:R5:W-:Y:S03]  /*12360*/  STL [R1+0x1878], R2 ;  /* 0x0018780201007387 */ /* 0x000be60000100800 */
[C---:B------:R-:W-:Y:S01]  /*12370*/  IADD3 R10, P5, R0.reuse, R221, RZ ;  /* 0x000000dd000a7210 */ /* 0x040fe20007fbe0ff */
[----:B------:R-:W-:Y:S01]  /*12380*/  STL [R1+0x1874], R38 ;  /* 0x0018742601007387 */ /* 0x000fe20000100800 */
[----:B------:R-:W0:Y:S02]  /*12390*/  LDC R34, c[0x0][0x268] ;  /* 0x00009a00ff227b82 */ /* 0x000e240000000800 */
[----:B------:R-:W-:Y:S01]  /*123a0*/  LEA.HI.X.SX32 R39, R0, R220, 0x1, P5 ;  /* 0x000000dc00277211 */ /* 0x000fe200028f0eff */
[----:B------:R3:W-:Y:S01]  /*123b0*/  STL [R1+0x1880], R10 ;  /* 0x0018800a01007387 */ /* 0x0007e20000100800 */
[----:B-----5:R-:W-:-:S03]  /*123c0*/  IMAD R2, R27, 0x111, RZ ;  /* 0x000001111b027824 */ /* 0x020fc600078e02ff */
[----:B------:R-:W-:Y:S01]  /*123d0*/  STL [R1+0x187c], R39 ;  /* 0x00187c2701007387 */ /* 0x000fe20000100800 */
[----:B------:R-:W5:Y:S01]  /*123e0*/  LDC R24, c[0x0][0x268] ;  /* 0x00009a00ff187b82 */ /* 0x000f620000000800 */
[----:B------:R-:W-:Y:S01]  /*123f0*/  IADD3 R0, P5, R2, R221, RZ ;  /* 0x000000dd02007210 */ /* 0x000fe20007fbe0ff */
[----:B---3--:R-:W-:-:S03]  /*12400*/  IMAD R10, R28, 0x112, RZ ;  /* 0x000001121c0a7824 */ /* 0x008fc600078e02ff */
[-C--:B------:R-:W-:Y:S01]  /*12410*/  LEA.HI.X.SX32 R40, R2, R220.reuse, 0x1, P5 ;  /* 0x000000dc02287211 */ /* 0x080fe200028f0eff */
[----:B------:R3:W-:Y:S02]  /*12420*/  STL [R1+0x1888], R0 ;  /* 0x0018880001007387 */ /* 0x0007e40000100800 */
[----:B------:R-:W5:Y:S01]  /*12430*/  LDC R35, c[0x0][0x268] ;  /* 0x00009a00ff237b82 */ /* 0x000f620000000800 */
[CC--:B------:R-:W-:Y:S01]  /*12440*/  IADD3 R2, P5, R10.reuse, R221.reuse, RZ ;  /* 0x000000dd0a027210 */ /* 0x0c0fe20007fbe0ff */
[----:B------:R-:W-:Y:S03]  /*12450*/  STL [R1+0x1884], R40 ;  /* 0x0018842801007387 */ /* 0x000fe60000100800 */
[----:B------:R-:W-:Y:S01]  /*12460*/  LEA.HI.X.SX32 R41, R10, R220, 0x1, P5 ;  /* 0x000000dc0a297211 */ /* 0x000fe200028f0eff */
[----:B------:R4:W-:Y:S02]  /*12470*/  STL [R1+0x1890], R2 ;  /* 0x0018900201007387 */ /* 0x0009e40000100800 */
[----:B------:R-:W5:Y:S01]  /*12480*/  LDC R25, c[0x0][0x268] ;  /* 0x00009a00ff197b82 */ /* 0x000f620000000800 */
[----:B---3--:R-:W-:Y:S01]  /*12490*/  IMAD R0, R11, 0x113, RZ ;  /* 0x000001130b007824 */ /* 0x008fe200078e02ff */
[----:B------:R-:W-:Y:S04]  /*124a0*/  STL [R1+0x188c], R41 ;  /* 0x00188c2901007387 */ /* 0x000fe80000100800 */
[----:B------:R-:W-:-:S02]  /*124b0*/  IADD3 R10, P5, R0, R221, RZ ;  /* 0x000000dd000a7210 */ /* 0x000fc40007fbe0ff */
[----:B------:R-:W3:Y:S01]  /*124c0*/  LDC R36, c[0x0][0x268] ;  /* 0x00009a00ff247b82 */ /* 0x000ee20000000800 */
[----:B----4-:R-:W-:Y:S01]  /*124d0*/  IMAD R2, R29, 0x114, RZ ;  /* 0x000001141d027824 */ /* 0x010fe200078e02ff */
[-C--:B------:R-:W-:Y:S01]  /*124e0*/  LEA.HI.X.SX32 R42, R0, R220.reuse, 0x1, P5 ;  /* 0x000000dc002a7211 */ /* 0x080fe200028f0eff */
[----:B------:R4:W-:Y:S03]  /*124f0*/  STL [R1+0x1898], R10 ;  /* 0x0018980a01007387 */ /* 0x0009e60000100800 */
[C---:B------:R-:W-:Y:S01]  /*12500*/  IADD3 R0, P5, R2.reuse, R221, RZ ;  /* 0x000000dd02007210 */ /* 0x040fe20007fbe0ff */
[----:B------:R-:W-:Y:S01]  /*12510*/  STL [R1+0x1894], R42 ;  /* 0x0018942a01007387 */ /* 0x000fe20000100800 */
[----:B------:R-:W3:Y:S02]  /*12520*/  LDC R26, c[0x0][0x268] ;  /* 0x00009a00ff1a7b82 */ /* 0x000ee40000000800 */
[----:B------:R-:W-:Y:S01]  /*12530*/  LEA.HI.X.SX32 R43, R2, R220, 0x1, P5 ;  /* 0x000000dc022b7211 */ /* 0x000fe200028f0eff */
        /* <DEDUP_REMOVED lines=168> */
[----:B--2---:R-:W-:Y:S02]  /*12fc0*/  IMAD R10, R43, 0x130, RZ ;  /* 0x000001302b0a7824 */ /* 0x004fe400078e02ff */
[----:B------:R2:W-:Y:S05]  /*12fd0*/  STL [R1+0x1978], R0 ;  /* 0x0019780001007387 */ /* 0x0005ea0000100800 */
[----:B------:R-:W1:Y:S01]  /*12fe0*/  LDC R54, c[0x0][0x268] ;  /* 0x00009a00ff367b82 */ /* 0x000e620000000800 */
[----:B--2---:R-:W-:Y:S01]  /*12ff0*/  IMAD R0, R13, 0x131, RZ ;  /* 0x000001310d007824 */ /* 0x004fe200078e02ff */
[----:B------:R-:W-:-:S02]  /*13000*/  LEA.HI.X.SX32 R13, R2, R220, 0x1, P5 ;  /* 0x000000dc020d7211 */ /* 0x000fc400028f0eff */
[----:B------:R-:W-:-:S04]  /*13010*/  IADD3 R2, P5, R10, R221, RZ ;  /* 0x000000dd0a027210 */ /* 0x000fc80007fbe0ff */
[----:B------:R-:W2:Y:S01]  /*13020*/  LDC R36, c[0x0][0x268] ;  /* 0x00009a00ff247b82 */ /* 0x000ea20000000800 */
[----:B------:R0:W-:Y:S04]  /*13030*/  STL [R1+0x1974], R13 ;  /* 0x0019740d01007387 */ /* 0x0001e80000100800 */
[----:B------:R5:W-:Y:S03]  /*13040*/  STL [R1+0x1980], R2 ;  /* 0x0019800201007387 */ /* 0x000be60000100800 */
[----:B------:R-:W2:Y:S01]  /*13050*/  LDC R55, c[0x0][0x268] ;  /* 0x00009a00ff377b82 */ /* 0x000ea20000000800 */
[----:B0-----:R-:W-:Y:S02]  /*13060*/  LEA.HI.X.SX32 R13, R10, R220, 0x1, P5 ;  /* 0x000000dc0a0d7211 */ /* 0x001fe400028f0eff */
[----:B------:R-:W-:Y:S01]  /*13070*/  IADD3 R10, P5, R0, R221, RZ ;  /* 0x000000dd000a7210 */ /* 0x000fe20007fbe0ff */
[----:B-----5:R-:W-:-:S02]  /*13080*/  IMAD R2, R44, 0x132, RZ ;  /* 0x000001322c027824 */ /* 0x020fc400078e02ff */
[----:B------:R0:W-:Y:S02]  /*13090*/  STL [R1+0x197c], R13 ;  /* 0x00197c0d01007387 */ /* 0x0001e40000100800 */
[----:B------:R-:W5:Y:S02]  /*130a0*/  LDC R26, c[0x0][0x268] ;  /* 0x00009a00ff1a7b82 */ /* 0x000f640000000800 */
[----:B------:R3:W-:Y:S06]  /*130b0*/  STL [R1+0x1988], R10 ;  /* 0x0019880a01007387 */ /* 0x0007ec0000100800 */
[----:B------:R-:W5:Y:S01]  /*130c0*/  LDC R56, c[0x0][0x268] ;  /* 0x00009a00ff387b82 */ /* 0x000f620000000800 */
[----:B0-----:R-:W-:-:S02]  /*130d0*/  LEA.HI.X.SX32 R13, R0, R220, 0x1, P5 ;  /* 0x000000dc000d7211 */ /* 0x001fc400028f0eff */
[C---:B------:R-:W-:Y:S01]  /*130e0*/  IADD3 R0, P5, R2.reuse, R221, RZ ;  /* 0x000000dd02007210 */ /* 0x040fe20007fbe0ff */
[----:B---3--:R-:W-:Y:S02]  /*130f0*/  IMAD R10, R31, 0x133, RZ ;  /* 0x000001331f0a7824 */ /* 0x008fe400078e02ff */
[----:B------:R0:W-:Y:S02]  /*13100*/  STL [R1+0x1984], R13 ;  /* 0x0019840d01007387 */ /* 0x0001e40000100800 */
[----:B------:R-:W3:Y:S02]  /*13110*/  LDC R37, c[0x0][0x268] ;  /* 0x00009a00ff257b82 */ /* 0x000ee40000000800 */
[----:B------:R4:W-:Y:S01]  /*13120*/  STL [R1+0x1990], R0 ;  /* 0x0019900001007387 */ /* 0x0009e20000100800 */
[----:B0-----:R-:W-:-:S05]  /*13130*/  LEA.HI.X.SX32 R13, R2, R220, 0x1, P5 ;  /* 0x000000dc020d7211 */ /* 0x001fca00028f0eff */
[----:B------:R-:W0:Y:S01]  /*13140*/  LDC R57, c[0x0][0x268] ;  /* 0x00009a00ff397b82 */ /* 0x000e220000000800 */
[CC--:B------:R-:W-:Y:S01]  /*13150*/  IADD3 R2, P5, R10.reuse, R221.reuse, RZ ;  /* 0x000000dd0a027210 */ /* 0x0c0fe20007fbe0ff */
[----:B----4-:R-:W-:Y:S01]  /*13160*/  IMAD R0, R45, 0x134, RZ ;  /* 0x000001342d007824 */ /* 0x010fe200078e02ff */
[----:B------:R4:W-:Y:S04]  /*13170*/  STL [R1+0x198c], R13 ;  /* 0x00198c0d01007387 */ /* 0x0009e80000100800 */
[----:B------:R1:W-:Y:S01]  /*13180*/  STL [R1+0x1998], R2 ;  /* 0x0019980201007387 */ /* 0x0003e20000100800 */
[----:B------:R-:W0:Y:S01]  /*13190*/  LDC R27, c[0x0][0x268] ;  /* 0x00009a00ff1b7b82 */ /* 0x000e220000000800 */
[----:B----4-:R-:W-:Y:S02]  /*131a0*/  LEA.HI.X.SX32 R13, R10, R220, 0x1, P5 ;  /* 0x000000dc0a0d7211 */ /* 0x010fe400028f0eff */
[----:B------:R-:W-:-:S05]  /*131b0*/  IADD3 R10, P5, R0, R221, RZ ;  /* 0x000000dd000a7210 */ /* 0x000fca0007fbe0ff */
[----:B------:R-:W4:Y:S01]  /*131c0*/  LDC R58, c[0x0][0x268] ;  /* 0x00009a00ff3a7b82 */ /* 0x000f220000000800 */
[----:B-1----:R-:W-:Y:S01]  /*131d0*/  IMAD R2, R14, 0x135, RZ ;  /* 0x000001350e027824 */ /* 0x002fe200078e02ff */
[----:B------:R1:W-:Y:S01]  /*131e0*/  STL [R1+0x1994], R13 ;  /* 0x0019940d01007387 */ /* 0x0003e20000100800 */
[----:B------:R-:W-:-:S03]  /*131f0*/  LOP3.LUT R14, R223, 0x10, RZ, 0x3c, !PT ;  /* 0x00000010df0e7812 */ /* 0x000fc600078e3cff */
[----:B------:R2:W-:Y:S02]  /*13200*/  STL [R1+0x19a0], R10 ;  /* 0x0019a00a01007387 */ /* 0x0005e40000100800 */
[----:B------:R-:W4:Y:S01]  /*13210*/  LDC R38, c[0x0][0x268] ;  /* 0x00009a00ff267b82 */ /* 0x000f220000000800 */
[----:B------:R-:W-:Y:S01]  /*13220*/  IMAD.IADD R14, R222, 0x1, R14 ;  /* 0x00000001de0e7824 */ /* 0x000fe200078e020e */
[-C--:B-1----:R-:W-:Y:S02]  /*13230*/  LEA.HI.X.SX32 R13, R0, R220.reuse, 0x1, P5 ;  /* 0x000000dc000d7211 */ /* 0x082fe400028f0eff */
[----:B------:R-:W-:Y:S01]  /*13240*/  IADD3 R0, P5, R2, R221, RZ ;  /* 0x000000dd02007210 */ /* 0x000fe20007fbe0ff */
[----:B--2---:R-:W-:Y:S02]  /*13250*/  IMAD R10, R46, 0x136, RZ ;  /* 0x000001362e0a7824 */ /* 0x004fe400078e02ff */
[----:B------:R1:W-:Y:S01]  /*13260*/  STL [R1+0x199c], R13 ;  /* 0x00199c0d01007387 */ /* 0x0003e20000100800 */
[----:B------:R-:W2:Y:S03]  /*13270*/  LDC R59, c[0x0][0x268] ;  /* 0x00009a00ff3b7b82 */ /* 0x000ea60000000800 */
[----:B------:R5:W-:Y:S05]  /*13280*/  STL [R1+0x19a8], R0 ;  /* 0x0019a80001007387 */ /* 0x000bea0000100800 */
[----:B------:R-:W2:Y:S01]  /*13290*/  LDC R28, c[0x0][0x268] ;  /* 0x00009a00ff1c7b82 */ /* 0x000ea20000000800 */
[----:B-1----:R-:W-:-:S02]  /*132a0*/  LEA.HI.X.SX32 R13, R2, R220, 0x1, P5 ;  /* 0x000000dc020d7211 */ /* 0x002fc400028f0eff */
[----:B------:R-:W-:Y:S01]  /*132b0*/  IADD3 R2, P5, R10, R221, RZ ;  /* 0x000000dd0a027210 */ /* 0x000fe20007fbe0ff */
[----:B-----5:R-:W-:Y:S02]  /*132c0*/  IMAD R0, R32, 0x137, RZ ;  /* 0x0000013720007824 */ /* 0x020fe400078e02ff */
[----:B------:R1:W-:Y:S02]  /*132d0*/  STL [R1+0x19a4], R13 ;  /* 0x0019a40d01007387 */ /* 0x0003e40000100800 */
[----:B------:R-:W5:Y:S02]  /*132e0*/  LDC R60, c[0x0][0x268] ;  /* 0x00009a00ff3c7b82 */ /* 0x000f640000000800 */
[----:B------:R3:W-:Y:S01]  /*132f0*/  STL [R1+0x19b0], R2 ;  /* 0x0019b00201007387 */ /* 0x0007e20000100800 */
[----:B-1----:R-:W-:-:S05]  /*13300*/  LEA.HI.X.SX32 R13, R10, R220, 0x1, P5 ;  /* 0x000000dc0a0d7211 */ /* 0x002fca00028f0eff */
[----:B------:R-:W1:Y:S01]  /*13310*/  LDC R39, c[0x0][0x268] ;  /* 0x00009a00ff277b82 */ /* 0x000e620000000800 */
[CC--:B------:R-:W-:Y:S01]  /*13320*/  IADD3 R10, P5, R0.reuse, R221.reuse, RZ ;  /* 0x000000dd000a7210 */ /* 0x0c0fe20007fbe0ff */
[----:B---3--:R-:W-:Y:S01]  /*13330*/  IMAD R2, R47, 0x138, RZ ;  /* 0x000001382f027824 */ /* 0x008fe200078e02ff */
[----:B------:R3:W-:Y:S04]  /*13340*/  STL [R1+0x19ac], R13 ;  /* 0x0019ac0d01007387 */ /* 0x0007e80000100800 */
[----:B------:R0:W-:Y:S01]  /*13350*/  STL [R1+0x19b8], R10 ;  /* 0x0019b80a01007387 */ /* 0x0001e20000100800 */
[----:B------:R-:W1:Y:S01]  /*13360*/  LDC R61, c[0x0][0x268] ;  /* 0x00009a00ff3d7b82 */ /* 0x000e620000000800 */
[----:B---3--:R-:W-:Y:S02]  /*13370*/  LEA.HI.X.SX32 R13, R0, R220, 0x1, P5 ;  /* 0x000000dc000d7211 */ /* 0x008fe400028f0eff */
[----:B------:R-:W-:-:S05]  /*13380*/  IADD3 R0, P5, R2, R221, RZ ;  /* 0x000000dd02007210 */ /* 0x000fca0007fbe0ff */
[----:B------:R-:W3:Y:S01]  /*13390*/  LDC R11, c[0x0][0x268] ;  /* 0x00009a00ff0b7b82 */ /* 0x000ee20000000800 */
[----:B0-----:R-:W-:Y:S01]  /*133a0*/  IMAD R10, R22, 0x139, RZ ;  /* 0x00000139160a7824 */ /* 0x001fe200078e02ff */
[----:B------:R0:W-:Y:S04]  /*133b0*/  STL [R1+0x19b4], R13 ;  /* 0x0019b40d01007387 */ /* 0x0001e80000100800 */
[----:B------:R4:W-:Y:S02]  /*133c0*/  STL [R1+0x19c0], R0 ;  /* 0x0019c00001007387 */ /* 0x0009e40000100800 */
[----:B------:R-:W3:Y:S01]  /*133d0*/  LDC R62, c[0x0][0x268] ;  /* 0x00009a00ff3e7b82 */ /* 0x000ee20000000800 */
[----:B0-----:R-:W-:Y:S02]  /*133e0*/  LEA.HI.X.SX32 R13, R2, R220, 0x1, P5 ;  /* 0x000000dc020d7211 */ /* 0x001fe400028f0eff */
[----:B------:R-:W-:Y:S01]  /*133f0*/  IADD3 R2, P5, R10, R221, RZ ;  /* 0x000000dd0a027210 */ /* 0x000fe20007fbe0ff */
[----:B----4-:R-:W-:-:S02]  /*13400*/  IMAD R0, R48, 0x13a, RZ ;  /* 0x0000013a30007824 */ /* 0x010fc400078e02ff */
[----:B------:R0:W-:Y:S02]  /*13410*/  STL [R1+0x19bc], R13 ;  /* 0x0019bc0d01007387 */ /* 0x0001e40000100800 */
[----:B------:R-:W4:Y:S02]  /*13420*/  LDC R40, c[0x0][0x268] ;  /* 0x00009a00ff287b82 */ /* 0x000f240000000800 */
[----:B------:R2:W-:Y:S06]  /*13430*/  STL [R1+0x19c8], R2 ;  /* 0x0019c80201007387 */ /* 0x0005ec0000100800 */
[----:B------:R-:W4:Y:S01]  /*13440*/  LDC R63, c[0x0][0x268] ;  /* 0x00009a00ff3f7b82 */ /* 0x000f220000000800 */
[----:B0-----:R-:W-:-:S02]  /*13450*/  LEA.HI.X.SX32 R13, R10, R220, 0x1, P5 ;  /* 0x000000dc0a0d7211 */ /* 0x001fc400028f0eff */
[C---:B------:R-:W-:Y:S01]  /*13460*/  IADD3 R10, P5, R0.reuse, R221, RZ ;  /* 0x000000dd000a7210 */ /* 0x040fe20007fbe0ff */
[----:B--2---:R-:W-:Y:S02]  /*13470*/  IMAD R2, R33, 0x13b, RZ ;  /* 0x0000013b21027824 */ /* 0x004fe400078e02ff */
[----:B------:R0:W-:Y:S02]  /*13480*/  STL [R1+0x19c4], R13 ;  /* 0x0019c40d01007387 */ /* 0x0001e40000100800 */
[----:B------:R-:W2:Y:S02]  /*13490*/  LDC R29, c[0x0][0x268] ;  /* 0x00009a00ff1d7b82 */ /* 0x000ea40000000800 */
[----:B------:R5:W-:Y:S01]  /*134a0*/  STL [R1+0x19d0], R10 ;  /* 0x0019d00a01007387 */ /* 0x000be20000100800 */
[----:B0-----:R-:W-:-:S05]  /*134b0*/  LEA.HI.X.SX32 R13, R0, R220, 0x1, P5 ;  /* 0x000000dc000d7211 */ /* 0x001fca00028f0eff */
[----:B------:R-:W0:Y:S01]  /*134c0*/  LDC R64, c[0x0][0x268] ;  /* 0x00009a00ff407b82 */ /* 0x000e220000000800 */
[CC--:B------:R-:W-:Y:S01]  /*134d0*/  IADD3 R0, P5, R2.reuse, R221.reuse, RZ ;  /* 0x000000dd02007210 */ /* 0x0c0fe20007fbe0ff */
[----:B-----5:R-:W-:Y:S01]  /*134e0*/  IMAD R10, R49, 0x13c, RZ ;  /* 0x0000013c310a7824 */ /* 0x020fe200078e02ff */
[----:B------:R5:W-:Y:S04]  /*134f0*/  STL [R1+0x19cc], R13 ;  /* 0x0019cc0d01007387 */ /* 0x000be80000100800 */
[----:B------:R1:W-:Y:S01]  /*13500*/  STL [R1+0x19d8], R0 ;  /* 0x0019d80001007387 */ /* 0x0003e20000100800 */
[----:B------:R-:W0:Y:S01]  /*13510*/  LDC R41, c[0x0][0x268] ;  /* 0x00009a00ff297b82 */ /* 0x000e220000000800 */
[----:B-----5:R-:W-:Y:S02]  /*13520*/  LEA.HI.X.SX32 R13, R2, R220, 0x1, P5 ;  /* 0x000000dc020d7211 */ /* 0x020fe400028f0eff */
[----:B------:R-:W-:-:S05]  /*13530*/  IADD3 R2, P5, R10, R221, RZ ;  /* 0x000000dd0a027210 */ /* 0x000fca0007fbe0ff */
[----:B------:R-:W5:Y:S01]  /*13540*/  LDC R65, c[0x0][0x268] ;  /* 0x00009a00ff417b82 */ /* 0x000f620000000800 */
[----:B-1----:R-:W-:Y:S01]  /*13550*/  IMAD R0, R23, 0x13d, RZ ;  /* 0x0000013d17007824 */ /* 0x002fe200078e02ff */
[----:B------:R1:W-:Y:S04]  /*13560*/  STL [R1+0x19d4], R13 ;  /* 0x0019d40d01007387 */ /* 0x0003e80000100800 */
[----:B------:R3:W-:Y:S02]  /*13570*/  STL [R1+0x19e0], R2 ;  /* 0x0019e00201007387 */ /* 0x0007e40000100800 */
[----:B------:R-:W5:Y:S01]  /*13580*/  LDC R12, c[0x0][0x268] ;  /* 0x00009a00ff0c7b82 */ /* 0x000f620000000800 */
[----:B-1----:R-:W-:Y:S02]  /*13590*/  LEA.HI.X.SX32 R13, R10, R220, 0x1, P5 ;  /* 0x000000dc0a0d7211 */ /* 0x002fe400028f0eff */
[----:B------:R-:W-:Y:S01]  /*135a0*/  IADD3 R10, P5, R0, R221, RZ ;  /* 0x000000dd000a7210 */ /* 0x000fe20007fbe0ff */
[----:B---3--:R-:W-:-:S02]  /*135b0*/  IMAD R2, R50, 0x13e, RZ ;  /* 0x0000013e32027824 */ /* 0x008fc400078e02ff */
[----:B------:R1:W-:Y:S02]  /*135c0*/  STL [R1+0x19dc], R13 ;  /* 0x0019dc0d01007387 */ /* 0x0003e40000100800 */
[----:B------:R-:W3:Y:S02]  /*135d0*/  LDC R66, c[0x0][0x268] ;  /* 0x00009a00ff427b82 */ /* 0x000ee40000000800 */
[----:B------:R4:W-:Y:S06]  /*135e0*/  STL [R1+0x19e8], R10 ;  /* 0x0019e80a01007387 */ /* 0x0009ec0000100800 */
[----:B------:R-:W3:Y:S01]  /*135f0*/  LDC R42, c[0x0][0x268] ;  /* 0x00009a00ff2a7b82 */ /* 0x000ee20000000800 */
[----:B-1----:R-:W-:-:S02]  /*13600*/  LEA.HI.X.SX32 R13, R0, R220, 0x1, P5 ;  /* 0x000000dc000d7211 */ /* 0x002fc400028f0eff */
[----:B------:R-:W-:Y:S01]  /*13610*/  IADD3 R0, P5, R2, R221, RZ ;  /* 0x000000dd02007210 */ /* 0x000fe20007fbe0ff */
[----:B----4-:R-:W-:Y:S02]  /*13620*/  IMAD R10, R34, 0x13f, RZ ;  /* 0x0000013f220a7824 */ /* 0x010fe400078e02ff */
[----:B------:R1:W-:Y:S02]  /*13630*/  STL [R1+0x19e4], R13 ;  /* 0x0019e40d01007387 */ /* 0x0003e40000100800 */
[----:B------:R-:W4:Y:S02]  /*13640*/  LDC R67, c[0x0][0x268] ;  /* 0x00009a00ff437b82 */ /* 0x000f240000000800 */
[----:B------:R2:W-:Y:S01]  /*13650*/  STL [R1+0x19f0], R0 ;  /* 0x0019f00001007387 */ /* 0x0005e20000100800 */
[----:B-1----:R-:W-:-:S05]  /*13660*/  LEA.HI.X.SX32 R13, R2, R220, 0x1, P5 ;  /* 0x000000dc020d7211 */ /* 0x002fca00028f0eff */
[----:B------:R-:W1:Y:S01]  /*13670*/  LDC R30, c[0x0][0x268] ;  /* 0x00009a00ff1e7b82 */ /* 0x000e620000000800 */
[CC--:B------:R-:W-:Y:S01]  /*13680*/  IADD3 R2, P5, R10.reuse, R221.reuse, RZ ;  /* 0x000000dd0a027210 */ /* 0x0c0fe20007fbe0ff */
[----:B--2---:R-:W-:Y:S01]  /*13690*/  IMAD R0, R51, 0x140, RZ ;  /* 0x0000014033007824 */ /* 0x004fe200078e02ff */
[----:B------:R2:W-:Y:S04]  /*136a0*/  STL [R1+0x19ec], R13 ;  /* 0x0019ec0d01007387 */ /* 0x0005e80000100800 */
[----:B------:R0:W-:Y:S01]  /*136b0*/  STL [R1+0x19f8], R2 ;  /* 0x0019f80201007387 */ /* 0x0001e20000100800 */
[----:B------:R-:W1:Y:S01]  /*136c0*/  LDC R68, c[0x0][0x268] ;  /* 0x00009a00ff447b82 */ /* 0x000e620000000800 */
[----:B--2---:R-:W-:Y:S02]  /*136d0*/  LEA.HI.X.SX32 R13, R10, R220, 0x1, P5 ;  /* 0x000000dc0a0d7211 */ /* 0x004fe400028f0eff */
[----:B------:R-:W-:-:S05]  /*136e0*/  IADD3 R10, P5, R0, R221, RZ ;  /* 0x000000dd000a7210 */ /* 0x000fca0007fbe0ff */
[----:B------:R-:W2:Y:S01]  /*136f0*/  LDC R43, c[0x0][0x268] ;  /* 0x00009a00ff2b7b82 */ /* 0x000ea20000000800 */
[----:B0-----:R-:W-:Y:S01]  /*13700*/  IMAD R2, R24, 0x141, RZ ;  /* 0x0000014118027824 */ /* 0x001fe200078e02ff */
[----:B------:R0:W-:Y:S04]  /*13710*/  STL [R1+0x19f4], R13 ;  /* 0x0019f40d01007387 */ /* 0x0001e80000100800 */
[----:B------:R5:W-:Y:S02]  /*13720*/  STL [R1+0x1a00], R10 ;  /* 0x001a000a01007387 */ /* 0x000be40000100800 */
        /* <DEDUP_REMOVED lines=25> */
[----:B------:R1:W-:Y:S04]  /*138c0*/  STL [R1+0x1a14], R13 ;  /* 0x001a140d01007387 */ /* 0x0003e80000100800 */
[----:B------:R2:W-:Y:S02]  /*138d0*/  STL [R1+0x1a20], R0 ;  /* 0x001a200001007387 */ /* 0x0005e40000100800 */
[----:B------:R-:W4:Y:S01]  /*138e0*/  LDC R22, c[0x0][0x268] ;  /* 0x00009a00ff167b82 */ /* 0x000f220000000800 */
[----:B-1----:R-:W-:Y:S02]  /*138f0*/  LEA.HI.X.SX32 R13, R2, R220, 0x1, P5 ;  /* 0x000000dc020d7211 */ /* 0x002fe400028f0eff */
[----:B------:R-:W-:Y:S01]  /*13900*/  IADD3 R2, P5, R10, R221, RZ ;  /* 0x000000dd0a027210 */ /* 0x000fe20007fbe0ff */
[----:B--2---:R-:W-:-:S02]  /*13910*/  IMAD R0, R54, 0x146, RZ ;  /* 0x0000014636007824 */ /* 0x004fc400078e02ff */
[----:B------:R1:W-:Y:S02]  /*13920*/  STL [R1+0x1a1c], R13 ;  /* 0x001a1c0d01007387 */ /* 0x0003e40000100800 */
[----:B------:R-:W2:Y:S02]  /*13930*/  LDC R48, c[0x0][0x268] ;  /* 0x00009a00ff307b82 */ /* 0x000ea40000000800 */
[----:B------:R5:W-:Y:S06]  /*13940*/  STL [R1+0x1a28], R2 ;  /* 0x001a280201007387 */ /* 0x000bec0000100800 */
        /* <DEDUP_REMOVED lines=72> */
[----:B------:R0:W-:Y:S01]  /*13dd0*/  STL [R1+0x1a74], R13 ;  /* 0x001a740d01007387 */ /* 0x0001e20000100800 */
[----:B------:R-:W-:-:S03]  /*13de0*/  IMAD.MOV.U32 R28, RZ, RZ, -0x800000 ;  /* 0xff800000ff1c7424 */ /* 0x000fc600078e00ff */
[----:B------:R5:W-:Y:S02]  /*13df0*/  STL [R1+0x1a80], R0 ;  /* 0x001a800001007387 */ /* 0x000be40000100800 */
[----:B------:R-:W2:Y:S01]  /*13e00*/  LDC R58, c[0x0][0x268] ;  /* 0x00009a00ff3a7b82 */ /* 0x000ea20000000800 */
[-C--:B0-----:R-:W-:Y:S02]  /*13e10*/  LEA.HI.X.SX32 R13, R2, R220.reuse, 0x1, P5 ;  /* 0x000000dc020d7211 */ /* 0x081fe400028f0eff */
[----:B------:R-:W-:Y:S01]  /*13e20*/  IADD3 R2, P5, R10, R221, RZ ;  /* 0x000000dd0a027210 */ /* 0x000fe20007fbe0ff */
[----:B-----5:R-:W-:Y:S02]  /*13e30*/  IMAD R0, R60, 0x152, RZ ;  /* 0x000001523c007824 */ /* 0x020fe400078e02ff */
[----:B------:R0:W-:Y:S02]  /*13e40*/  STL [R1+0x1a7c], R13 ;  /* 0x001a7c0d01007387 */ /* 0x0001e40000100800 */
[----:B------:R-:W5:Y:S02]  /*13e50*/  LDC R38, c[0x0][0x268] ;  /* 0x00009a00ff267b82 */ /* 0x000f640000000800 */
[----:B------:R3:W-:Y:S06]  /*13e60*/  STL [R1+0x1a88], R2 ;  /* 0x001a880201007387 */ /* 0x0007ec0000100800 */
[----:B------:R-:W5:Y:S01]  /*13e70*/  LDC R59, c[0x0][0x268] ;  /* 0x00009a00ff3b7b82 */ /* 0x000f620000000800 */
[----:B0-----:R-:W-:-:S02]  /*13e80*/  LEA.HI.X.SX32 R13, R10, R220, 0x1, P5 ;  /* 0x000000dc0a0d7211 */ /* 0x001fc400028f0eff */
[CC--:B------:R-:W-:Y:S01]  /*13e90*/  IADD3 R10, P5, R0.reuse, R221.reuse, RZ ;  /* 0x000000dd000a7210 */ /* 0x0c0fe20007fbe0ff */
[----:B---3--:R-:W-:Y:S02]  /*13ea0*/  IMAD R2, R39, 0x153, RZ ;  /* 0x0000015327027824 */ /* 0x008fe400078e02ff */
[----:B------:R0:W-:Y:S02]  /*13eb0*/  STL [R1+0x1a84], R13 ;  /* 0x001a840d01007387 */ /* 0x0001e40000100800 */
[----:B------:R-:W3:Y:S02]  /*13ec0*/  LDC R60, c[0x0][0x268] ;  /* 0x00009a00ff3c7b82 */ /* 0x000ee40000000800 */
[----:B------:R4:W-:Y:S01]  /*13ed0*/  STL [R1+0x1a90], R10 ;  /* 0x001a900a01007387 */ /* 0x0009e20000100800 */
[----:B0-----:R-:W-:Y:S02]  /*13ee0*/  LEA.HI.X.SX32 R13, R0, R220, 0x1, P5 ;  /* 0x000000dc000d7211 */ /* 0x001fe400028f0eff */
[----:B------:R-:W-:Y:S01]  /*13ef0*/  IADD3 R0, P5, R2, R221, RZ ;  /* 0x000000dd02007210 */ /* 0x000fe20007fbe0ff */
[----:B----4-:R-:W-:-:S02]  /*13f00*/  IMAD R10, R61, 0x154, RZ ;  /* 0x000001543d0a7824 */ /* 0x010fc400078e02ff */
[----:B------:R0:W-:Y:S01]  /*13f10*/  STL [R1+0x1a8c], R13 ;  /* 0x001a8c0d01007387 */ /* 0x0001e20000100800 */
[----:B------:R-:W4:Y:S03]  /*13f20*/  LDC R61, c[0x0][0x268] ;  /* 0x00009a00ff3d7b82 */ /* 0x000f260000000800 */
[----:B------:R1:W-:Y:S01]  /*13f30*/  STL [R1+0x1a98], R0 ;  /* 0x001a980001007387 */ /* 0x0003e20000100800 */
[----:B0-----:R-:W-:Y:S01]  /*13f40*/  LOP3.LUT R13, R223, 0x20, RZ, 0x3c, !PT ;  /* 0x00000020df0d7812 */ /* 0x001fe200078e3cff */
[----:B-1----:R-:W-:Y:S01]  /*13f50*/  IMAD R0, R11, 0x155, RZ ;  /* 0x000001550b007824 */ /* 0x002fe200078e02ff */
[----:B------:R-:W-:-:S03]  /*13f60*/  LEA.HI.X.SX32 R11, R2, R220, 0x1, P5 ;  /* 0x000000dc020b7211 */ /* 0x000fc600028f0eff */
[----:B------:R-:W-:Y:S01]  /*13f70*/  IMAD.IADD R13, R222, 0x1, R13 ;  /* 0x00000001de0d7824 */ /* 0x000fe200078e020d */
[CC--:B------:R-:W-:Y:S01]  /*13f80*/  IADD3 R2, P5, R10.reuse, R221.reuse, RZ ;  /* 0x000000dd0a027210 */ /* 0x0c0fe20007fbe0ff */
[----:B------:R0:W-:Y:S04]  /*13f90*/  STL [R1+0x1a94], R11 ;  /* 0x001a940b01007387 */ /* 0x0001e80000100800 */
[----:B------:R1:W-:Y:S01]  /*13fa0*/  STL [R1+0x1aa0], R2 ;  /* 0x001aa00201007387 */ /* 0x0003e20000100800 */
[----:B0-----:R-:W-:Y:S02]  /*13fb0*/  LEA.HI.X.SX32 R11, R10, R220, 0x1, P5 ;  /* 0x000000dc0a0b7211 */ /* 0x001fe400028f0eff */
[----:B------:R-:W-:Y:S01]  /*13fc0*/  IADD3 R10, P5, R0, R221, RZ ;  /* 0x000000dd000a7210 */ /* 0x000fe20007fbe0ff */
[----:B-1----:R-:W-:-:S02]  /*13fd0*/  IMAD R2, R62, 0x156, RZ ;  /* 0x000001563e027824 */ /* 0x002fc400078e02ff */
[----:B------:R0:W-:Y:S01]  /*13fe0*/  STL [R1+0x1a9c], R11 ;  /* 0x001a9c0b01007387 */ /* 0x0001e20000100800 */
[----:B------:R-:W-:-:S03]  /*13ff0*/  LOP3.LUT R62, R223, 0x30, RZ, 0x3c, !PT ;  /* 0x00000030df3e7812 */ /* 0x000fc600078e3cff */
[----:B------:R1:W-:Y:S01]  /*14000*/  STL [R1+0x1aa8], R10 ;  /* 0x001aa80a01007387 */ /* 0x0003e20000100800 */
[-C--:B0-----:R-:W-:Y:S02]  /*14010*/  LEA.HI.X.SX32 R11, R0, R220.reuse, 0x1, P5 ;  /* 0x000000dc000b7211 */ /* 0x081fe400028f0eff */
[----:B------:R-:W-:Y:S01]  /*14020*/  IADD3 R0, P5, R2, R221, RZ ;  /* 0x000000dd02007210 */ /* 0x000fe20007fbe0ff */
[----:B-1----:R-:W-:Y:S02]  /*14030*/  IMAD R10, R40, 0x157, RZ ;  /* 0x00000157280a7824 */ /* 0x002fe400078e02ff */
[----:B------:R0:W-:Y:S04]  /*14040*/  STL [R1+0x1aa4], R11 ;  /* 0x001aa40b01007387 */ /* 0x0001e80000100800 */
[----:B------:R1:W-:Y:S01]  /*14050*/  STL [R1+0x1ab0], R0 ;  /* 0x001ab00001007387 */ /* 0x0003e20000100800 */
[----:B0-----:R-:W-:-:S02]  /*14060*/  LEA.HI.X.SX32 R11, R2, R220, 0x1, P5 ;  /* 0x000000dc020b7211 */ /* 0x001fc400028f0eff */
[----:B------:R-:W-:Y:S01]  /*14070*/  IADD3 R2, P5, R10, R221, RZ ;  /* 0x000000dd0a027210 */ /* 0x000fe20007fbe0ff */
[----:B-1----:R-:W-:Y:S02]  /*14080*/  IMAD R0, R63, 0x158, RZ ;  /* 0x000001583f007824 */ /* 0x002fe400078e02ff */
[----:B------:R0:W-:Y:S01]  /*14090*/  STL [R1+0x1aac], R11 ;  /* 0x001aac0b01007387 */ /* 0x0001e20000100800 */
[----:B------:R-:W-:-:S03]  /*140a0*/  LOP3.LUT R63, R223, 0x40, RZ, 0x3c, !PT ;  /* 0x00000040df3f7812 */ /* 0x000fc600078e3cff */
[----:B------:R1:W-:Y:S01]  /*140b0*/  STL [R1+0x1ab8], R2 ;  /* 0x001ab80201007387 */ /* 0x0003e20000100800 */
[-C--:B0-----:R-:W-:Y:S02]  /*140c0*/  LEA.HI.X.SX32 R11, R10, R220.reuse, 0x1, P5 ;  /* 0x000000dc0a0b7211 */ /* 0x081fe400028f0eff */
[C---:B------:R-:W-:Y:S01]  /*140d0*/  IADD3 R10, P5, R0.reuse, R221, RZ ;  /* 0x000000dd000a7210 */ /* 0x040fe20007fbe0ff */
        /* <DEDUP_REMOVED lines=9> */
[----:B0-----:R-:W-:Y:S02]  /*14170*/  LEA.HI.X.SX32 R11, R2, R220, 0x1, P5 ;  /* 0x000000dc020b7211 */ /* 0x001fe400028f0eff */
[----:B------:R-:W-:Y:S01]  /*14180*/  IADD3 R2, P5, R10, R221, RZ ;  /* 0x000000dd0a027210 */ /* 0x000fe20007fbe0ff */
[----:B-1----:R-:W-:Y:S02]  /*14190*/  IMAD R0, R41, 0x15b, RZ ;  /* 0x0000015b29007824 */ /* 0x002fe400078e02ff */
[----:B------:R0:W-:Y:S01]  /*141a0*/  STL [R1+0x1ac4], R11 ;  /* 0x001ac40b01007387 */ /* 0x0001e20000100800 */
[----:B------:R-:W-:-:S03]  /*141b0*/  CS2R R40, SRZ ;  /* 0x0000000000287805 */ /* 0x000fc6000001ff00 */
[----:B------:R1:W-:Y:S01]  /*141c0*/  STL [R1+0x1ad0], R2 ;  /* 0x001ad00201007387 */ /* 0x0003e20000100800 */
[----:B0-----:R-:W-:Y:S02]  /*141d0*/  LEA.HI.X.SX32 R11, R10, R220, 0x1, P5 ;  /* 0x000000dc0a0b7211 */ /* 0x001fe400028f0eff */
[----:B------:R-:W-:Y:S01]  /*141e0*/  IADD3 R10, P5, R0, R221, RZ ;  /* 0x000000dd000a7210 */ /* 0x000fe20007fbe0ff */
[----:B-1----:R-:W-:Y:S02]  /*141f0*/  IMAD R2, R65, 0x15c, RZ ;  /* 0x0000015c41027824 */ /* 0x002fe400078e02ff */
[----:B------:R-:W-:Y:S01]  /*14200*/  STL [R1+0x1acc], R11 ;  /* 0x001acc0b01007387 */ /* 0x000fe20000100800 */
[----:B------:R-:W-:-:S03]  /*14210*/  IMAD R65, R119, 0x1b6, RZ ;  /* 0x000001b677417824 */ /* 0x000fc600078e02ff */
[----:B------:R0:W-:Y:S02]  /*14220*/  STL [R1+0x1ad8], R10 ;  /* 0x001ad80a01007387 */ /* 0x0001e40000100800 */
[----:B0-----:R-:W-:Y:S01]  /*14230*/  IMAD R10, R12, 0x15d, RZ ;  /* 0x0000015d0c0a7824 */ /* 0x001fe200078e02ff */
[----:B------:R-:W-:Y:S01]  /*14240*/  LEA.HI.X.SX32 R12, R0, R220, 0x1, P5 ;  /* 0x000000dc000c7211 */ /* 0x000fe200028f0eff */
[----:B------:R-:W-:Y:S01]  /*14250*/  IMAD.MOV.U32 R0, RZ, RZ, 0x3f800000 ;  /* 0x3f800000ff007424 */ /* 0x000fe200078e00ff */
[----:B------:R-:W-:-:S03]  /*14260*/  IADD3 R11, P5, R2, R221, RZ ;  /* 0x000000dd020b7210 */ /* 0x000fc60007fbe0ff */
[----:B------:R0:W-:Y:S04]  /*14270*/  STL [R1+0x1ad4], R12 ;  /* 0x001ad40c01007387 */ /* 0x0001e80000100800 */
[----:B------:R1:W-:Y:S04]  /*14280*/  STL [R1+0x1ae0], R11 ;  /* 0x001ae00b01007387 */ /* 0x0003e80000100800 */
[----:B------:R2:W-:Y:S01]  /*14290*/  STL [R1+0x9b4], R0 ;  /* 0x0009b40001007387 */ /* 0x0005e20000100800 */
[----:B0-----:R-:W-:Y:S02]  /*142a0*/  IMAD.MOV.U32 R12, RZ, RZ, -0x800000 ;  /* 0xff800000ff0c7424 */ /* 0x001fe400078e00ff */
[----:B-1----:R-:W-:-:S03]  /*142b0*/  IMAD R11, R66, 0x15e, RZ ;  /* 0x0000015e420b7824 */ /* 0x002fc600078e02ff */
[----:B------:R0:W-:Y:S01]  /*142c0*/  STL [R1+0x9a0], R12 ;  /* 0x0009a00c01007387 */ /* 0x0001e20000100800 */
[----:B------:R-:W-:Y:S01]  /*142d0*/  IMAD R66, R120, 0x1b7, RZ ;  /* 0x000001b778427824 */ /* 0x000fe200078e02ff */
[----:B------:R-:W-:Y:S02]  /*142e0*/  CS2R R120, SRZ ;  /* 0x0000000000787805 */ /* 0x000fe4000001ff00 */
[----:B--2---:R-:W-:Y:S01]  /*142f0*/  LEA.HI.X.SX32 R0, R2, R220, 0x1, P5 ;  /* 0x000000dc02007211 */ /* 0x004fe200028f0eff */
[----:B------:R-:W-:-:S04]  /*14300*/  IMAD.MOV.U32 R2, RZ, RZ, RZ ;  /* 0x000000ffff027224 */ /* 0x000fc800078e00ff */
[----:B------:R1:W-:Y:S01]  /*14310*/  STL [R1+0x1adc], R0 ;  /* 0x001adc0001007387 */ /* 0x0003e20000100800 */
[----:B0-----:R-:W-:-:S04]  /*14320*/  IADD3 R12, P5, R10, R221, RZ ;  /* 0x000000dd0a0c7210 */ /* 0x001fc80007fbe0ff */
[----:B------:R-:W-:Y:S01]  /*14330*/  LEA.HI.X.SX32 R29, R10, R220, 0x1, P5 ;  /* 0x000000dc0a1d7211 */ /* 0x000fe200028f0eff */
[----:B------:R0:W-:Y:S01]  /*14340*/  STL [R1+0x1ae8], R12 ;  /* 0x001ae80c01007387 */ /* 0x0001e20000100800 */
[----:B------:R-:W-:Y:S01]  /*14350*/  IADD3 R10, P5, R11, R221, RZ ;  /* 0x000000dd0b0a7210 */ /* 0x000fe20007fbe0ff */
[----:B-1----:R-:W-:Y:S02]  /*14360*/  IMAD.MOV.U32 R0, RZ, RZ, RZ ;  /* 0x000000ffff007224 */ /* 0x002fe400078e00ff */
[----:B------:R1:W-:Y:S04]  /*14370*/  STL [R1+0x1ae4], R29 ;  /* 0x001ae41d01007387 */ /* 0x0003e80000100800 */
[----:B------:R2:W-:Y:S01]  /*14380*/  STL [R1+0x1af0], R10 ;  /* 0x001af00a01007387 */ /* 0x0005e20000100800 */
[----:B0-----:R-:W-:-:S03]  /*14390*/  IMAD R12, R42, 0x15f, RZ ;  /* 0x0000015f2a0c7824 */ /* 0x001fc600078e02ff */
[----:B------:R0:W-:Y:S01]  /*143a0*/  STL [R1+0x99c], R28 ;  /* 0x00099c1c01007387 */ /* 0x0001e20000100800 */
[----:B-1----:R-:W-:Y:S02]  /*143b0*/  IMAD.MOV.U32 R29, RZ, RZ, 0x3f800000 ;  /* 0x3f800000ff1d7424 */ /* 0x002fe400078e00ff */
[----:B--2---:R-:W-:-:S03]  /*143c0*/  IMAD R10, R67, 0x160, RZ ;  /* 0x00000160430a7824 */ /* 0x004fc600078e02ff */
[----:B------:R-:W-:Y:S01]  /*143d0*/  STL [R1+0x9b8], R29 ;  /* 0x0009b81d01007387 */ /* 0x000fe20000100800 */
[----:B0-----:R-:W-:Y:S02]  /*143e0*/  LEA.HI.X.SX32 R28, R11, R220, 0x1, P5 ;  /* 0x000000dc0b1c7211 */ /* 0x001fe400028f0eff */
[----:B------:R-:W-:-:S03]  /*143f0*/  IADD3 R11, P5, R12, R221, RZ ;  /* 0x000000dd0c0b7210 */ /* 0x000fc60007fbe0ff */
[----:B------:R0:W-:Y:S04]  /*14400*/  STL [R1+0x1aec], R28 ;  /* 0x001aec1c01007387 */ /* 0x0001e80000100800 */
[----:B------:R-:W-:Y:S04]  /*14410*/  STL [R1+0x998], RZ ;  /* 0x000998ff01007387 */ /* 0x000fe80000100800 */
[----:B------:R1:W-:Y:S01]  /*14420*/  STL [R1+0x1af8], R11 ;  /* 0x001af80b01007387 */ /* 0x0003e20000100800 */
[----:B0-----:R-:W-:Y:S02]  /*14430*/  LEA.HI.X.SX32 R28, R12, R220, 0x1, P5 ;  /* 0x000000dc0c1c7211 */ /* 0x001fe400028f0eff */
[----:B------:R-:W-:Y:S01]  /*14440*/  IADD3 R12, P5, R10, R221, RZ ;  /* 0x000000dd0a0c7210 */ /* 0x000fe20007fbe0ff */
[----:B------:R-:W-:Y:S04]  /*14450*/  STL [R1], RZ ;  /* 0x000000ff01007387 */ /* 0x000fe80000100800 */
[----:B------:R0:W-:Y:S01]  /*14460*/  STL [R1+0x1af4], R28 ;  /* 0x001af41c01007387 */ /* 0x0001e20000100800 */
[----:B-1----:R-:W-:-:S03]  /*14470*/  IMAD R11, R30, 0x161, RZ ;  /* 0x000001611e0b7824 */ /* 0x002fc600078e02ff */
[----:B------:R-:W-:Y:S04]  /*14480*/  STL [R1+0x4], RZ ;  /* 0x000004ff01007387 */ /* 0x000fe80000100800 */
[----:B------:R1:W-:Y:S01]  /*14490*/  STL [R1+0x1b00], R12 ;  /* 0x001b000c01007387 */ /* 0x0003e20000100800 */
[----:B0-----:R-:W-:Y:S02]  /*144a0*/  LEA.HI.X.SX32 R28, R10, R220, 0x1, P5 ;  /* 0x000000dc0a1c7211 */ /* 0x001fe400028f0eff */
[----:B------:R-:W-:Y:S01]  /*144b0*/  IADD3 R10, P5, R11, R221, RZ ;  /* 0x000000dd0b0a7210 */ /* 0x000fe20007fbe0ff */
[----:B------:R-:W-:Y:S04]  /*144c0*/  STL [R1+0x8], RZ ;  /* 0x000008ff01007387 */ /* 0x000fe80000100800 */
        /* <DEDUP_REMOVED lines=8> */
[----:B-1----:R-:W-:Y:S01]  /*14550*/  IMAD R10, R43, 0x163, RZ ;  /* 0x000001632b0a7824 */ /* 0x002fe200078e02ff */
[----:B------:R-:W-:-:S02]  /*14560*/  CS2R R42, SRZ ;  /* 0x00000000002a7805 */ /* 0x000fc4000001ff00 */
        /* <DEDUP_REMOVED lines=130> */
[----:B0-----:R-:W-:-:S03]  /*14d90*/  CS2R R28, SRZ ;  /* 0x00000000001c7805 */ /* 0x001fc6000001ff00 */
[----:B------:R-:W-:Y:S01]  /*14da0*/  STL [R1+0xa0], RZ ;  /* 0x0000a0ff01007387 */ /* 0x000fe20000100800 */
[----:B-1----:R-:W-:Y:S01]  /*14db0*/  IMAD R10, R22, 0x175, RZ ;  /* 0x00000175160a7824 */ /* 0x002fe200078e02ff */
[----:B------:R-:W-:Y:S02]  /*14dc0*/  LEA.HI.X.SX32 R22, R11, R220, 0x1, P5 ;  /* 0x000000dc0b167211 */ /* 0x000fe400028f0eff */
[----:B------:R-:W-:-:S03]  /*14dd0*/  IADD3 R11, P5, R12, R221, RZ ;  /* 0x000000dd0c0b7210 */ /* 0x000fc60007fbe0ff */
[----:B------:R0:W-:Y:S04]  /*14de0*/  STL [R1+0x1b94], R22 ;  /* 0x001b941601007387 */ /* 0x0001e80000100800 */
        /* <DEDUP_REMOVED lines=59> */
[----:B-1----:R-:W-:-:S02]  /*151a0*/  IMAD R12, R23, 0x17d, RZ ;  /* 0x0000017d170c7824 */ /* 0x002fc400078e02ff */
[----:B------:R-:W-:Y:S01]  /*151b0*/  IMAD R23, R117, 0x1b4, RZ ;  /* 0x000001b475177824 */ /* 0x000fe200078e02ff */
        /* <DEDUP_REMOVED lines=265> */
[----:B------:R-:W-:-:S03]  /*16250*/  IADD3 R10, P5, R11, R221, RZ ;  /* 0x000000dd0b0a7210 */ /* 0x000fc60007fbe0ff */
[----:B------:R0:W-:Y:S01]  /*16260*/  STL [R1+0x1cf4], R22 ;  /* 0x001cf41601007387 */ /* 0x0001e20000100800 */
[----:B-----5:R-:W-:-:S03]  /*16270*/  IMAD R12, R38, 0x1a1, RZ ;  /* 0x000001a1260c7824 */ /* 0x020fc600078e02ff */
[----:B------:R1:W-:Y:S01]  /*16280*/  STL [R1+0x1d00], R10 ;  /* 0x001d000a01007387 */ /* 0x0003e20000100800 */
[----:B------:R-:W-:Y:S02]  /*16290*/  CS2R R38, SRZ ;  /* 0x0000000000267805 */ /* 0x000fe4000001ff00 */
        /* <DEDUP_REMOVED lines=14> */
[----:B------:R0:W-:Y:S01]  /*16380*/  STL [R1+0x1d0c], R22 ;  /* 0x001d0c1601007387 */ /* 0x0001e20000100800 */
[----:B------:R-:W-:-:S03]  /*16390*/  CS2R R102, SRZ ;  /* 0x0000000000667805 */ /* 0x000fc6000001ff00 */
        /* <DEDUP_REMOVED lines=12> */
[-C--:B0-----:R-:W-:Y:S02]  /*16460*/  LEA.HI.X.SX32 R22, R10, R220.reuse, 0x1, P5 ;  /* 0x000000dc0a167211 */ /* 0x081fe400028f0eff */
[C---:B------:R-:W-:Y:S01]  /*16470*/  IADD3 R10, P5, R11.reuse, R221, RZ ;  /* 0x000000dd0b0a7210 */ /* 0x040fe20007fbe0ff */
[----:B---3--:R-:W-:Y:S02]  /*16480*/  IMAD R12, R60, 0x1a7, RZ ;  /* 0x000001a73c0c7824 */ /* 0x008fe400078e02ff */
[----:B------:R0:W-:Y:S04]  /*16490*/  STL [R1+0x1d24], R22 ;  /* 0x001d241601007387 */ /* 0x0001e80000100800 */
[----:B------:R1:W-:Y:S01]  /*164a0*/  STL [R1+0x1d30], R10 ;  /* 0x001d300a01007387 */ /* 0x0003e20000100800 */
[----:B0-----:R-:W-:-:S02]  /*164b0*/  LEA.HI.X.SX32 R22, R11, R220, 0x1, P5 ;  /* 0x000000dc0b167211 */ /* 0x001fc400028f0eff */
[-C--:B------:R-:W-:Y:S01]  /*164c0*/  IADD3 R11, P5, R12, R221.reuse, RZ ;  /* 0x000000dd0c0b7210 */ /* 0x080fe20007fbe0ff */
[----:B-1----:R-:W-:Y:S02]  /*164d0*/  IMAD R10, R106, 0x1a8, RZ ;  /* 0x000001a86a0a7824 */ /* 0x002fe400078e02ff */
[----:B------:R0:W-:Y:S04]  /*164e0*/  STL [R1+0x1d2c], R22 ;  /* 0x001d2c1601007387 */ /* 0x0001e80000100800 */
[----:B------:R1:W-:Y:S01]  /*164f0*/  STL [R1+0x1d38], R11 ;  /* 0x001d380b01007387 */ /* 0x0003e20000100800 */
[----:B0-----:R-:W-:Y:S02]  /*16500*/  LEA.HI.X.SX32 R22, R12, R220, 0x1, P5 ;  /* 0x000000dc0c167211 */ /* 0x001fe400028f0eff */
[----:B------:R-:W-:Y:S01]  /*16510*/  IADD3 R12, P5, R10, R221, RZ ;  /* 0x000000dd0a0c7210 */ /* 0x000fe20007fbe0ff */
[----:B-1----:R-:W-:-:S02]  /*16520*/  IMAD R11, R107, 0x1a9, RZ ;  /* 0x000001a96b0b7824 */ /* 0x002fc400078e02ff */
[----:B------:R0:W-:Y:S01]  /*16530*/  STL [R1+0x1d34], R22 ;  /* 0x001d341601007387 */ /* 0x0001e20000100800 */
[----:B------:R-:W-:-:S03]  /*16540*/  CS2R R106, SRZ ;  /* 0x00000000006a7805 */ /* 0x000fc6000001ff00 */
        /* <DEDUP_REMOVED lines=8> */
[----:B----4-:R-:W-:Y:S02]  /*165d0*/  IMAD R10, R61, 0x1ab, RZ ;  /* 0x000001ab3d0a7824 */ /* 0x010fe400078e02ff */
        /* <DEDUP_REMOVED lines=42> */
[----:B0-----:R-:W-:Y:S01]  /*16880*/  IMAD R22, R116, 0x1b3, RZ ;  /* 0x000001b374167824 */ /* 0x001fe200078e02ff */
[----:B------:R-:W-:Y:S02]  /*16890*/  CS2R R116, SRZ ;  /* 0x0000000000747805 */ /* 0x000fe4000001ff00 */
[----:B-1----:R-:W-:Y:S02]  /*168a0*/  LEA.HI.X.SX32 R12, R10, R220, 0x1, P5 ;  /* 0x000000dc0a0c7211 */ /* 0x002fe400028f0eff */
[----:B------:R-:W-:-:S03]  /*168b0*/  IADD3 R10, P5, R11, R221, RZ ;  /* 0x000000dd0b0a7210 */ /* 0x000fc60007fbe0ff */
[----:B------:R0:W-:Y:S01]  /*168c0*/  STL [R1+0x1d84], R12 ;  /* 0x001d840c01007387 */ /* 0x0001e20000100800 */
[----:B------:R-:W-:-:S03]  /*168d0*/  LEA.HI.X.SX32 R11, R11, R220, 0x1, P5 ;  /* 0x000000dc0b0b7211 */ /* 0x000fc600028f0eff */
[----:B------:R1:W-:Y:S04]  /*168e0*/  STL [R1+0x1d90], R10 ;  /* 0x001d900a01007387 */ /* 0x0003e80000100800 */
[----:B------:R2:W-:Y:S01]  /*168f0*/  STL [R1+0x1d8c], R11 ;  /* 0x001d8c0b01007387 */ /* 0x0005e20000100800 */
[----:B0-----:R-:W-:Y:S02]  /*16900*/  IMAD.IADD R12, R222, 0x1, R62 ;  /* 0x00000001de0c7824 */ /* 0x001fe400078e023e */
[----:B------:R-:W-:Y:S01]  /*16910*/  IMAD R62, R118, 0x1b5, RZ ;  /* 0x000001b5763e7824 */ /* 0x000fe200078e02ff */
[----:B------:R-:W-:Y:S02]  /*16920*/  CS2R R118, SRZ ;  /* 0x0000000000767805 */ /* 0x000fe4000001ff00 */
[----:B-1----:R-:W-:Y:S01]  /*16930*/  IADD3 R10, P5, R22, R221, RZ ;  /* 0x000000dd160a7210 */ /* 0x002fe20007fbe0ff */
[----:B--2---:R-:W-:-:S04]  /*16940*/  IMAD.IADD R11, R222, 0x1, R63 ;  /* 0x00000001de0b7824 */ /* 0x004fc800078e023f */
[----:B------:R0:W-:Y:S02]  /*16950*/  STL [R1+0x1d98], R10 ;  /* 0x001d980a01007387 */ /* 0x0001e40000100800 */
[----:B0-----:R-:W-:Y:S02]  /*16960*/  LEA.HI.X.SX32 R10, R22, R220, 0x1, P5 ;  /* 0x000000dc160a7211 */ /* 0x001fe400028f0eff */
[----:B------:R-:W-:-:S03]  /*16970*/  IADD3 R22, P5, R23, R221, RZ ;  /* 0x000000dd17167210 */ /* 0x000fc60007fbe0ff */
[----:B------:R0:W-:Y:S01]  /*16980*/  STL [R1+0x1d94], R10 ;  /* 0x001d940a01007387 */ /* 0x0001e20000100800 */
[-C--:B------:R-:W-:Y:S02]  /*16990*/  LEA.HI.X.SX32 R23, R23, R220.reuse, 0x1, P5 ;  /* 0x000000dc17177211 */ /* 0x080fe400028f0eff */
[----:B------:R-:W-:Y:S01]  /*169a0*/  IADD3 R63, P5, R62, R221, RZ ;  /* 0x000000dd3e3f7210 */ /* 0x000fe20007fbe0ff */
[----:B------:R1:W-:Y:S04]  /*169b0*/  STL [R1+0x1da0], R22 ;  /* 0x001da01601007387 */ /* 0x0003e80000100800 */
[----:B------:R2:W-:Y:S01]  /*169c0*/  STL [R1+0x1d9c], R23 ;  /* 0x001d9c1701007387 */ /* 0x0005e20000100800 */
[----:B0-----:R-:W-:Y:S01]  /*169d0*/  IMAD.IADD R10, R222, 0x1, R64 ;  /* 0x00000001de0a7824 */ /* 0x001fe200078e0240 */
[----:B------:R-:W-:-:S02]  /*169e0*/  LEA.HI.X.SX32 R64, R62, R220, 0x1, P5 ;  /* 0x000000dc3e407211 */ /* 0x000fc400028f0eff */
[----:B------:R0:W-:Y:S01]  /*169f0*/  STL [R1+0x1da8], R63 ;  /* 0x001da83f01007387 */ /* 0x0001e20000100800 */
[C---:B------:R-:W-:Y:S02]  /*16a00*/  IMAD.SHL.U32 R62, R3.reuse, 0x4, RZ ;  /* 0x00000004033e7824 */ /* 0x040fe400078e00ff */
[C---:B-1----:R-:W-:Y:S01]  /*16a10*/  IMAD.SHL.U32 R22, R3.reuse, 0x2, RZ ;  /* 0x0000000203167824 */ /* 0x042fe200078e00ff */
[----:B------:R1:W-:Y:S01]  /*16a20*/  STL [R1+0x1da4], R64 ;  /* 0x001da44001007387 */ /* 0x0003e20000100800 */
[----:B--2---:R-:W-:Y:S01]  /*16a30*/  IMAD R23, R3, 0x3, RZ ;  /* 0x0000000303177824 */ /* 0x004fe200078e02ff */
[----:B0-----:R-:W-:-:S04]  /*16a40*/  IADD3 R63, P5, R65, R221, RZ ;  /* 0x000000dd413f7210 */ /* 0x001fc80007fbe0ff */
[----:B------:R-:W-:Y:S01]  /*16a50*/  LEA.HI.X.SX32 R65, R65, R220, 0x1, P5 ;  /* 0x000000dc41417211 */ /* 0x000fe200028f0eff */
[----:B-1----:R-:W-:Y:S01]  /*16a60*/  IMAD R64, R3, 0x6, RZ ;  /* 0x0000000603407824 */ /* 0x002fe200078e02ff */
[----:B------:R0:W-:Y:S01]  /*16a70*/  STL [R1+0x1db0], R63 ;  /* 0x001db03f01007387 */ /* 0x0001e20000100800 */
[----:B------:R-:W-:-:S03]  /*16a80*/  IADD3 R67, P5, R66, R221, RZ ;  /* 0x000000dd42437210 */ /* 0x000fc60007fbe0ff */
[----:B------:R1:W-:Y:S04]  /*16a90*/  STL [R1+0x1dac], R65 ;  /* 0x001dac4101007387 */ /* 0x0003e80000100800 */
[----:B------:R2:W-:Y:S01]  /*16aa0*/  STL [R1+0x1db8], R67 ;  /* 0x001db84301007387 */ /* 0x0005e20000100800 */
[----:B0-----:R-:W-:Y:S02]  /*16ab0*/  IMAD R63, R3, 0x5, RZ ;  /* 0x00000005033f7824 */ /* 0x001fe400078e02ff */
[C---:B-1----:R-:W-:Y:S02]  /*16ac0*/  IMAD.IADD R65, R64.reuse, 0x1, R7 ;  /* 0x0000000140417824 */ /* 0x042fe400078e0207 */
[--C-:B------:R-:W-:Y:S02]  /*16ad0*/  IMAD.IADD R64, R64, 0x1, R6.reuse ;  /* 0x0000000140407824 */ /* 0x100fe400078e0206 */
[----:B------:R-:W-:-:S02]  /*16ae0*/  IMAD.IADD R64, R22, 0x1, R6 ;  /* 0x0000000116407824 */ /* 0x000fc400078e0206 */
[C-C-:B------:R-:W-:Y:S02]  /*16af0*/  IMAD.IADD R64, R23.reuse, 0x1, R6.reuse ;  /* 0x0000000117407824 */ /* 0x140fe400078e0206 */
[--C-:B------:R-:W-:Y:S02]  /*16b00*/  IMAD.IADD R65, R22, 0x1, R7.reuse ;  /* 0x0000000116417824 */ /* 0x100fe400078e0207 */
[C-C-:B------:R-:W-:Y:S02]  /*16b10*/  IMAD.IADD R64, R62.reuse, 0x1, R6.reuse ;  /* 0x000000013e407824 */ /* 0x140fe400078e0206 */
[--C-:B------:R-:W-:Y:S02]  /*16b20*/  IMAD.IADD R65, R23, 0x1, R7.reuse ;  /* 0x0000000117417824 */ /* 0x100fe400078e0207 */
[----:B------:R-:W-:Y:S02]  /*16b30*/  IMAD.IADD R64, R63, 0x1, R6 ;  /* 0x000000013f407824 */ /* 0x000fe400078e0206 */
[----:B------:R-:W-:-:S02]  /*16b40*/  IMAD.IADD R65, R62, 0x1, R7 ;  /* 0x000000013e417824 */ /* 0x000fc400078e0207 */
[----:B------:R-:W-:Y:S02]  /*16b50*/  IMAD.IADD R64, R22, 0x1, R8 ;  /* 0x0000000116407824 */ /* 0x000fe400078e0208 */
[----:B------:R-:W-:Y:S01]  /*16b60*/  IMAD.IADD R65, R63, 0x1, R7 ;  /* 0x000000013f417824 */ /* 0x000fe200078e0207 */
[----:B------:R-:W-:Y:S01]  /*16b70*/  LEA.HI.X.SX32 R65, R66, R220, 0x1, P5 ;  /* 0x000000dc42417211 */ /* 0x000fe200028f0eff */
[--C-:B------:R-:W-:Y:S01]  /*16b80*/  IMAD.IADD R22, R22, 0x1, R9.reuse ;  /* 0x0000000116167824 */ /* 0x100fe200078e0209 */
[----:B--2---:R-:W-:Y:S01]  /*16b90*/  CS2R R66, SRZ ;  /* 0x0000000000427805 */ /* 0x004fe2000001ff00 */
[----:B------:R-:W-:Y:S02]  /*16ba0*/  IMAD.IADD R22, R62, 0x1, R9 ;  /* 0x000000013e167824 */ /* 0x000fe400078e0209 */
[--C-:B------:R-:W-:Y:S01]  /*16bb0*/  IMAD.X R22, R20, 0x1, R19.reuse, P4 ;  /* 0x0000000114167824 */ /* 0x100fe200020e0613 */
[----:B------:R0:W-:Y:S01]  /*16bc0*/  STL [R1+0x1db4], R65 ;  /* 0x001db44101007387 */ /* 0x0001e20000100800 */
[----:B------:R-:W-:-:S02]  /*16bd0*/  IMAD.X R20, R18, 0x1, R19, P3 ;  /* 0x0000000112147824 */ /* 0x000fc400018e0613 */
[--C-:B------:R-:W-:Y:S01]  /*16be0*/  IMAD.X R18, R5, 0x1, R19.reuse, P2 ;  /* 0x0000000105127824 */ /* 0x100fe200010e0613 */
[----:B------:R-:W-:Y:S01]  /*16bf0*/  STL [R1+0xa9c], R22 ;  /* 0x000a9c1601007387 */ /* 0x000fe20000100800 */
[--C-:B------:R-:W-:Y:S02]  /*16c00*/  IMAD.X R5, R4, 0x1, R19.reuse, P1 ;  /* 0x0000000104057824 */ /* 0x100fe400008e0613 */
[----:B------:R-:W-:Y:S01]  /*16c10*/  IMAD.X R4, R21, 0x1, R19, P0 ;  /* 0x0000000115047824 */ /* 0x000fe200000e0613 */
[----:B------:R-:W-:Y:S01]  /*16c20*/  STL [R1+0xaa0], R20 ;  /* 0x000aa01401007387 */ /* 0x000fe20000100800 */
[--C-:B------:R-:W-:Y:S02]  /*16c30*/  IMAD.IADD R64, R62, 0x1, R8.reuse ;  /* 0x000000013e407824 */ /* 0x100fe400078e0208 */
[C---:B0-----:R-:W-:Y:S01]  /*16c40*/  IMAD.IADD R65, R23.reuse, 0x1, R8 ;  /* 0x0000000117417824 */ /* 0x041fe200078e0208 */
[----:B------:R0:W-:Y:S01]  /*16c50*/  STL [R1+0xaa4], R18 ;  /* 0x000aa41201007387 */ /* 0x0001e20000100800 */
[----:B------:R-:W-:-:S02]  /*16c60*/  IMAD.IADD R23, R23, 0x1, R9 ;  /* 0x0000000117177824 */ /* 0x000fc400078e0209 */
[C---:B------:R-:W-:Y:S01]  /*16c70*/  IMAD.IADD R64, R63.reuse, 0x1, R8 ;  /* 0x000000013f407824 */ /* 0x040fe200078e0208 */
[----:B------:R1:W-:Y:S01]  /*16c80*/  STL [R1+0xaa8], R5 ;  /* 0x000aa80501007387 */ /* 0x0003e20000100800 */
[----:B------:R-:W-:Y:S01]  /*16c90*/  IMAD.IADD R23, R63, 0x1, R9 ;  /* 0x000000013f177824 */ /* 0x000fe200078e0209 */
[----:B------:R-:W-:Y:S02]  /*16ca0*/  CS2R R62, SRZ ;  /* 0x00000000003e7805 */ /* 0x000fe4000001ff00 */
[----:B------:R-:W-:Y:S01]  /*16cb0*/  CS2R R64, SRZ ;  /* 0x0000000000407805 */ /* 0x000fe2000001ff00 */
[----:B------:R2:W-:Y:S01]  /*16cc0*/  STL [R1+0xaac], R4 ;  /* 0x000aac0401007387 */ /* 0x0005e20000100800 */
[--C-:B0-----:R-:W-:Y:S02]  /*16cd0*/  IMAD.IADD R18, R6, 0x1, R3.reuse ;  /* 0x0000000106127824 */ /* 0x101fe400078e0203 */
[--C-:B-1----:R-:W-:Y:S02]  /*16ce0*/  IMAD.IADD R5, R8, 0x1, R3.reuse ;  /* 0x0000000108057824 */ /* 0x102fe400078e0203 */
[----:B--2---:R-:W-:-:S07]  /*16cf0*/  IMAD.IADD R4, R9, 0x1, R3 ;  /* 0x0000000109047824 */ /* 0x004fce00078e0203 */
.L_x_1:
[----:B------:R-:W-:Y:S01]  /*16d00*/  STL [R1+0x2238], R14 ;  /* 0x0022380e01007387 */ /* 0x000fe20000100800 */
[----:B------:R-:W-:Y:S02]  /*16d10*/  SHF.R.S32.HI R4, RZ, 0x1f, R2 ;  /* 0x0000001fff047819 */ /* 0x000fe40000011402 */
[----:B------:R-:W-:Y:S01]  /*16d20*/  IADD3 R20, P0, R2, R7, RZ ;  /* 0x0000000702147210 */ /* 0x000fe20007f1e0ff */
[----:B------:R-:W-:Y:S01]  /*16d30*/  STL [R1+0x21b8], R13 ;  /* 0x0021b80d01007387 */ /* 0x000fe20000100800 */
[----:B------:R-:W-:-:S03]  /*16d40*/  IADD3 R5, P3, R7, R3, RZ ;  /* 0x0000000307057210 */ /* 0x000fc60007f7e0ff */
[----:B------:R-:W-:Y:S01]  /*16d50*/  STL [R1+0x2158], R12 ;  /* 0x0021580c01007387 */ /* 0x000fe20000100800 */
[----:B-----5:R-:W-:Y:S01]  /*16d60*/  IMAD.X R21, R4, 0x1, R15, P0 ;  /* 0x0000000104157824 */ /* 0x020fe200000e060f */
[----:B------:R-:W-:Y:S02]  /*16d70*/  IADD3 R154, P0, R2, R6, RZ ;  /* 0x00000006029a7210 */ /* 0x000fe40007f1e0ff */
[----:B------:R-:W-:Y:S04]  /*16d80*/  STL [R1+0x20e8], R11 ;  /* 0x0020e80b01007387 */ /* 0x000fe80000100800 */
[----:B------:R-:W-:Y:S04]  /*16d90*/  STL [R1+0x2058], R10 ;  /* 0x0020580a01007387 */ /* 0x000fe80000100800 */
[----:B------:R0:W-:Y:S04]  /*16da0*/  STL [R1+0x2008], R0 ;  /* 0x0020080001007387 */ /* 0x0001e80000100800 */
[----:B------:R-:W-:Y:S04]  /*16db0*/  STL [R1+0x2004], R221 ;  /* 0x002004dd01007387 */ /* 0x000fe80000100800 */
[----:B------:R-:W-:Y:S01]  /*16dc0*/  STL [R1+0x2000], R220 ;  /* 0x002000dc01007387 */ /* 0x000fe20000100800 */
[----:B0-----:R-:W-:-:S03]  /*16dd0*/  MOV R0, UR55 ;  /* 0x0000003700007c02 */ /* 0x001fc60008000f00 */
[----:B------:R-:W-:Y:S04]  /*16de0*/  STL [R1+0x1ffc], R247 ;  /* 0x001ffcf701007387 */ /* 0x000fe80000100800 */
        /* <DEDUP_REMOVED lines=125> */
[----:B------:R0:W-:Y:S04]  /*175c0*/  STL [R1+0x1e04], R26 ;  /* 0x001e041a01007387 */ /* 0x0001e80000100800 */
[----:B------:R1:W-:Y:S01]  /*175d0*/  STL [R1+0x1e00], R25 ;  /* 0x001e001901007387 */ /* 0x0003e20000100800 */
[----:B------:R-:W-:-:S03]  /*175e0*/  SHF.R.S32.HI R157, RZ, 0x1f, R3 ;  /* 0x0000001fff9d7819 */ /* 0x000fc60000011403 */
[----:B------:R2:W-:Y:S01]  /*175f0*/  STL [R1+0x1dfc], R24 ;  /* 0x001dfc1801007387 */ /* 0x0005e20000100800 */
[----:B0-----:R-:W-:Y:S02]  /*17600*/  MOV R26, UR54 ;  /* 0x00000036001a7c02 */ /* 0x001fe40008000f00 */
[----:B-1----:R-:W-:-:S03]  /*17610*/  MOV R25, UR53 ;  /* 0x0000003500197c02 */ /* 0x002fc60008000f00 */
[----:B------:R-:W-:Y:S01]  /*17620*/  STL [R1+0x200c], R26 ;  /* 0x00200c1a01007387 */ /* 0x000fe20000100800 */
[----:B------:R-:W-:Y:S01]  /*17630*/  IADD3 R152, P1, R2, R8, RZ ;  /* 0x0000000802987210 */ /* 0x000fe20007f3e0ff */
[----:B------:R-:W-:Y:S01]  /*17640*/  IMAD.X R155, R4, 0x1, R16, P0 ;  /* 0x00000001049b7824 */ /* 0x000fe200000e0610 */
[----:B------:R-:W-:Y:S01]  /*17650*/  IADD3 R22, P2, R2, R9, RZ ;  /* 0x0000000902167210 */ /* 0x000fe20007f5e0ff */
[----:B------:R-:W-:Y:S01]  /*17660*/  STL [R1+0x9b0], R0 ;  /* 0x0009b00001007387 */ /* 0x000fe20000100800 */
[----:B--2---:R-:W-:-:S03]  /*17670*/  MOV R24, UR52 ;  /* 0x0000003400187c02 */ /* 0x004fc60008000f00 */
[----:B------:R0:W-:Y:S01]  /*17680*/  STL [R1+0x2010], R25 ;  /* 0x0020101901007387 */ /* 0x0001e20000100800 */
[----:B------:R-:W-:Y:S01]  /*17690*/  IMAD.X R153, R4, 0x1, R17, P1 ;  /* 0x0000000104997824 */ /* 0x000fe200008e0611 */
[CC--:B------:R-:W-:Y:S01]  /*176a0*/  IADD3 RZ, P1, R6.reuse, R3.reuse, RZ ;  /* 0x0000000306ff7210 */ /* 0x0c0fe20007f3e0ff */
[--C-:B------:R-:W-:Y:S01]  /*176b0*/  IMAD.IADD R11, R6, 0x1, R3.reuse ;  /* 0x00000001060b7824 */ /* 0x100fe200078e0203 */
[----:B------:R1:W-:Y:S04]  /*176c0*/  STL [R1+0x2014], R24 ;  /* 0x0020141801007387 */ /* 0x0003e80000100800 */
[----:B0-----:R0:W2:Y:S01]  /*176d0*/  LDG.E.U8 R25, desc[UR4][R20.64] ;  /* 0x0000000414197981 */ /* 0x0010a2000c1e1100 */
[----:B------:R-:W-:Y:S02]  /*176e0*/  IMAD.IADD R10, R8, 0x1, R3 ;  /* 0x00000001080a7824 */ /* 0x000fe400078e0203 */
[----:B------:R-:W-:Y:S01]  /*176f0*/  IMAD R156, R3, 0x7, RZ ;  /* 0x00000007039c7824 */ /* 0x000fe200078e02ff */
[----:B-1----:R1:W3:Y:S01]  /*17700*/  LDG.E.U8 R24, desc[UR4][R154.64] ;  /* 0x000000049a187981 */ /* 0x0022e2000c1e1100 */
[----:B------:R-:W-:Y:S01]  /*17710*/  IMAD.X R23, R4, 0x1, R19, P2 ;  /* 0x0000000104177824 */ /* 0x000fe200010e0613 */
[C---:B------:R-:W-:Y:S01]  /*17720*/  IADD3 RZ, P4, R9.reuse, R3, RZ ;  /* 0x0000000309ff7210 */ /* 0x040fe20007f9e0ff */
[----:B------:R-:W-:Y:S01]  /*17730*/  IMAD.IADD R0, R9, 0x1, R3 ;  /* 0x0000000109007824 */ /* 0x000fe200078e0203 */
[----:B------:R4:W3:Y:S01]  /*17740*/  LDG.E.U8 R14, desc[UR4][R152.64] ;  /* 0x00000004980e7981 */ /* 0x0008e2000c1e1100 */
[----:B0-----:R-:W-:Y:S01]  /*17750*/  IADD3 R20, P0, R2, R5, RZ ;  /* 0x0000000502147210 */ /* 0x001fe20007f1e0ff */
[C---:B------:R-:W-:Y:S01]  /*17760*/  IMAD.X R5, R157.reuse, 0x1, R15, P3 ;  /* 0x000000019d057824 */ /* 0x040fe200018e060f */
[----:B------:R-:W-:Y:S01]  /*17770*/  IADD3 RZ, P3, R8, R3, RZ ;  /* 0x0000000308ff7210 */ /* 0x000fe20007f7e0ff */
[----:B------:R-:W-:Y:S01]  /*17780*/  IMAD.X R18, R157, 0x1, R16, P1 ;  /* 0x000000019d127824 */ /* 0x000fe200008e0610 */
[----:B-1----:R-:W-:Y:S01]  /*17790*/  IADD3 R154, P5, R2, R11, RZ ;  /* 0x0000000b029a7210 */ /* 0x002fe20007fbe0ff */
[----:B------:R-:W-:Y:S01]  /*177a0*/  IMAD.X R21, R4, 0x1, R5, P0 ;  /* 0x0000000104157824 */ /* 0x000fe200000e0605 */
[----:B------:R-:W-:Y:S01]  /*177b0*/  SHF.R.S32.HI R5, RZ, 0x1f, R156 ;  /* 0x0000001fff057819 */ /* 0x000fe2000001149c */
[----:B------:R0:W3:Y:S01]  /*177c0*/  LDG.E.U8 R13, desc[UR4][R22.64] ;  /* 0x00000004160d7981 */ /* 0x0000e2000c1e1100 */
[----:B----4-:R-:W-:-:S03]  /*177d0*/  IADD3 R152, P2, R2, R10, RZ ;  /* 0x0000000a02987210 */ /* 0x010fc60007f5e0ff */
[----:B------:R1:W4:Y:S01]  /*177e0*/  LDG.E.U8 R12, desc[UR4][R20.64] ;  /* 0x00000004140c7981 */ /* 0x000322000c1e1100 */
[----:B------:R-:W-:Y:S01]  /*177f0*/  IMAD.X R155, R4, 0x1, R18, P5 ;  /* 0x00000001049b7824 */ /* 0x000fe200028e0612 */
[----:B0-----:R-:W-:Y:S01]  /*17800*/  IADD3 R22, P0, R2, R0, RZ ;  /* 0x0000000002167210 */ /* 0x001fe20007f1e0ff */
[----:B------:R-:W-:-:S03]  /*17810*/  IMAD.X R23, R157, 0x1, R19, P4 ;  /* 0x000000019d177824 */ /* 0x000fc600020e0613 */
[----:B------:R0:W4:Y:S01]  /*17820*/  LDG.E.U8 R0, desc[UR4][R154.64] ;  /* 0x000000049a007981 */ /* 0x000122000c1e1100 */
[----:B-1----:R-:W-:Y:S01]  /*17830*/  IADD3 R20, P1, R156, R7, RZ ;  /* 0x000000079c147210 */ /* 0x002fe20007f3e0ff */
[----:B------:R-:W-:-:S03]  /*17840*/  IMAD.X R21, R157, 0x1, R17, P3 ;  /* 0x000000019d157824 */ /* 0x000fc600018e0611 */
[----:B------:R-:W-:Y:S01]  /*17850*/  IADD3 R20, P3, R2, R20, RZ ;  /* 0x0000001402147210 */ /* 0x000fe20007f7e0ff */
[C---:B------:R-:W-:Y:S02]  /*17860*/  IMAD.X R153, R4.reuse, 0x1, R21, P2 ;  /* 0x0000000104997824 */ /* 0x040fe400010e0615 */
[----:B------:R-:W-:Y:S02]  /*17870*/  IMAD.X R18, R5, 0x1, R15, P1 ;  /* 0x0000000105127824 */ /* 0x000fe400008e060f */
[C---:B------:R-:W-:Y:S01]  /*17880*/  IMAD.X R23, R4.reuse, 0x1, R23, P0 ;  /* 0x0000000104177824 */ /* 0x040fe200000e0617 */
[----:B------:R1:W4:Y:S01]  /*17890*/  LDG.E.U8 R11, desc[UR4][R152.64] ;  /* 0x00000004980b7981 */ /* 0x000322000c1e1100 */
[----:B------:R-:W-:Y:S01]  /*178a0*/  IMAD.X R21, R4, 0x1, R18, P3 ;  /* 0x0000000104157824 */ /* 0x000fe200018e0612 */
[----:B0-----:R-:W-:Y:S02]  /*178b0*/  IADD3 R154, P2, R156, R6, RZ ;  /* 0x000000069c9a7210 */ /* 0x001fe40007f5e0ff */
[----:B------:R0:W4:Y:S02]  /*178c0*/  LDG.E.U8 R10, desc[UR4][R22.64] ;  /* 0x00000004160a7981 */ /* 0x000124000c1e1100 */
[----:B------:R-:W-:-:S02]  /*178d0*/  IADD3 R154, P1, R2, R154, RZ ;  /* 0x0000009a029a7210 */ /* 0x000fc40007f3e0ff */
[----:B------:R0:W3:Y:S01]  /*178e0*/  LDG.E.U8 R75, desc[UR4][R20.64] ;  /* 0x00000004144b7981 */ /* 0x0000e2000c1e1100 */
[C---:B-1----:R-:W-:Y:S02]  /*178f0*/  IADD3 R152, P3, R156.reuse, R8, RZ ;  /* 0x000000089c987210 */ /* 0x042fe40007f7e0ff */
[----:B0-----:R-:W-:-:S03]  /*17900*/  IADD3 R22, P4, R156, R9, RZ ;  /* 0x000000099c167210 */ /* 0x001fc60007f9e0ff */
[C---:B------:R-:W-:Y:S02]  /*17910*/  IMAD.X R153, R5.reuse, 0x1, R17, P3 ;  /* 0x0000000105997824 */ /* 0x040fe400018e0611 */
[C---:B------:R-:W-:Y:S01]  /*17920*/  IMAD.X R20, R5.reuse, 0x1, R16, P2 ;  /* 0x0000000105147824 */ /* 0x040fe200010e0610 */
[C---:B------:R-:W-:Y:S01]  /*17930*/  IADD3 R152, P2, R2.reuse, R152, RZ ;  /* 0x0000009802987210 */ /* 0x040fe20007f5e0ff */
[----:B------:R-:W-:Y:S01]  /*17940*/  IMAD.X R23, R5, 0x1, R19, P4 ;  /* 0x0000000105177824 */ /* 0x000fe200020e0613 */
[----:B------:R-:W-:Y:S01]  /*17950*/  IADD3 R22, P3, R2, R22, RZ ;  /* 0x0000001602167210 */ /* 0x000fe20007f7e0ff */
[C---:B------:R-:W-:Y:S02]  /*17960*/  IMAD.X R155, R4.reuse, 0x1, R20, P1 ;  /* 0x00000001049b7824 */ /* 0x040fe400008e0614 */
[C---:B------:R-:W-:Y:S02]  /*17970*/  IMAD.X R153, R4.reuse, 0x1, R153, P2 ;  /* 0x0000000104997824 */ /* 0x040fe400010e0699 */
[----:B------:R-:W-:Y:S01]  /*17980*/  IMAD.X R23, R4, 0x1, R23, P3 ;  /* 0x0000000104177824 */ /* 0x000fe200018e0617 */
[----:B------:R-:W4:Y:S04]  /*17990*/  LDG.E.U8 R74, desc[UR4][R154.64] ;  /* 0x000000049a4a7981 */ /* 0x000f28000c1e1100 */
[----:B------:R-:W4:Y:S04]  /*179a0*/  LDG.E.U8 R73, desc[UR4][R152.64] ;  /* 0x0000000498497981 */ /* 0x000f28000c1e1100 */
[----:B------:R-:W4:Y:S01]  /*179b0*/  LDG.E.U8 R72, desc[UR4][R22.64] ;  /* 0x0000000416487981 */ /* 0x000f22000c1e1100 */
[----:B------:R-:W-:-:S05]  /*179c0*/  IMAD.SHL.U32 R157, R3, 0x8, RZ ;  /* 0x00000008039d7824 */ /* 0x000fca00078e00ff */
[----:B------:R-:W-:Y:S02]  /*179d0*/  IADD3 R21, P0, R157, R7, RZ ;  /* 0x000000079d157210 */ /* 0x000fe40007f1e0ff */
[----:B------:R-:W-:Y:S02]  /*179e0*/  SHF.R.S32.HI R18, RZ, 0x1f, R157 ;  /* 0x0000001fff127819 */ /* 0x000fe4000001149d */
[----:B------:R-:W-:-:S03]  /*179f0*/  IADD3 R20, P1, R2, R21, RZ ;  /* 0x0000001502147210 */ /* 0x000fc60007f3e0ff */
[----:B------:R-:W-:-:S04]  /*17a00*/  IMAD.X R5, R18, 0x1, R15, P0 ;  /* 0x0000000112057824 */ /* 0x000fc800000e060f */
[----:B------:R-:W-:Y:S01]  /*17a10*/  IMAD.X R21, R4, 0x1, R5, P1 ;  /* 0x0000000104157824 */ /* 0x000fe200008e0605 */
[----:B--2---:R-:W-:Y:S04]  /*17a20*/  STL [R1+0x870], R25 ;  /* 0x0008701901007387 */ /* 0x004fe80000100800 */
[----:B---3--:R-:W-:Y:S04]  /*17a30*/  STL [R1+0x2018], R75 ;  /* 0x0020184b01007387 */ /* 0x008fe80000100800 */
[----:B------:R-:W-:Y:S04]  /*17a40*/  STL [R1+0x86c], R24 ;  /* 0x00086c1801007387 */ /* 0x000fe80000100800 */
[----:B------:R-:W-:Y:S04]  /*17a50*/  STL [R1+0x868], R14 ;  /* 0x0008680e01007387 */ /* 0x000fe80000100800 */
[----:B------:R-:W-:Y:S04]  /*17a60*/  STL [R1+0x864], R13 ;  /* 0x0008640d01007387 */ /* 0x000fe80000100800 */
[----:B----4-:R-:W-:Y:S04]  /*17a70*/  STL [R1+0x860], R12 ;  /* 0x0008600c01007387 */ /* 0x010fe80000100800 */
[----:B------:R-:W-:Y:S04]  /*17a80*/  STL [R1+0x201c], R74 ;  /* 0x00201c4a01007387 */ /* 0x000fe80000100800 */
[----:B------:R-:W-:Y:S04]  /*17a90*/  STL [R1+0x2020], R73 ;  /* 0x0020204901007387 */ /* 0x000fe80000100800 */
[----:B------:R-:W-:Y:S04]  /*17aa0*/  STL [R1+0x2024], R72 ;  /* 0x0020244801007387 */ /* 0x000fe80000100800 */
[----:B------:R0:W-:Y:S04]  /*17ab0*/  STL [R1+0x85c], R0 ;  /* 0x00085c0001007387 */ /* 0x0001e80000100800 */
[----:B0-----:R0:W2:Y:S01]  /*17ac0*/  LDG.E.U8 R0, desc[UR4][R20.64] ;  /* 0x0000000414007981 */ /* 0x0010a2000c1e1100 */
[----:B------:R-:W-:Y:S01]  /*17ad0*/  IADD3 R154, P2, R157, R6, RZ ;  /* 0x000000069d9a7210 */ /* 0x000fe20007f5e0ff */
[----:B------:R-:W-:Y:S01]  /*17ae0*/  IMAD R158, R3, 0x9, RZ ;  /* 0x00000009039e7824 */ /* 0x000fe200078e02ff */
[----:B------:R-:W-:-:S02]  /*17af0*/  IADD3 R152, P3, R157, R8, RZ ;  /* 0x000000089d987210 */ /* 0x000fc40007f7e0ff */
[----:B------:R-:W-:Y:S02]  /*17b00*/  IADD3 R154, P1, R2, R154, RZ ;  /* 0x0000009a029a7210 */ /* 0x000fe40007f3e0ff */
[----:B------:R-:W-:Y:S02]  /*17b10*/  IADD3 R22, P4, R157, R9, RZ ;  /* 0x000000099d167210 */ /* 0x000fe40007f9e0ff */
[----:B------:R-:W-:Y:S01]  /*17b20*/  SHF.R.S32.HI R5, RZ, 0x1f, R158 ;  /* 0x0000001fff057819 */ /* 0x000fe2000001149e */
[----:B0-----:R-:W-:Y:S01]  /*17b30*/  IMAD.X R20, R18, 0x1, R16, P2 ;  /* 0x0000000112147824 */ /* 0x001fe200010e0610 */
[----:B------:R-:W-:Y:S01]  /*17b40*/  IADD3 R21, P0, R158, R7, RZ ;  /* 0x000000079e157210 */ /* 0x000fe20007f1e0ff */
[----:B------:R-:W-:Y:S01]  /*17b50*/  IMAD.X R153, R18, 0x1, R17, P3 ;  /* 0x0000000112997824 */ /* 0x000fe200018e0611 */
[----:B------:R-:W-:Y:S01]  /*17b60*/  IADD3 R152, P2, R2, R152, RZ ;  /* 0x0000009802987210 */ /* 0x000fe20007f5e0ff */
[----:B------:R-:W-:Y:S01]  /*17b70*/  IMAD.X R155, R4, 0x1, R20, P1 ;  /* 0x00000001049b7824 */ /* 0x000fe200008e0614 */
[----:B------:R-:W-:Y:S01]  /*17b80*/  IADD3 R22, P3, R2, R22, RZ ;  /* 0x0000001602167210 */ /* 0x000fe20007f7e0ff */
[----:B------:R-:W-:Y:S01]  /*17b90*/  IMAD.X R23, R18, 0x1, R19, P4 ;  /* 0x0000000112177824 */ /* 0x000fe200020e0613 */
[----:B------:R-:W-:Y:S01]  /*17ba0*/  IADD3 R20, P1, R2, R21, RZ ;  /* 0x0000001502147210 */ /* 0x000fe20007f3e0ff */
[----:B------:R-:W-:Y:S01]  /*17bb0*/  IMAD.X R18, R5, 0x1, R15, P0 ;  /* 0x0000000105127824 */ /* 0x000fe200000e060f */
[----:B------:R0:W3:Y:S01]  /*17bc0*/  LDG.E.U8 R24, desc[UR4][R154.64] ;  /* 0x000000049a187981 */ /* 0x0000e2000c1e1100 */
[----:B------:R-:W-:-:S02]  /*17bd0*/  IMAD.X R153, R4, 0x1, R153, P2 ;  /* 0x0000000104997824 */ /* 0x000fc400010e0699 */
[C---:B------:R-:W-:Y:S02]  /*17be0*/  IMAD.X R23, R4.reuse, 0x1, R23, P3 ;  /* 0x0000000104177824 */ /* 0x040fe400018e0617 */
[----:B------:R-:W-:Y:S01]  /*17bf0*/  IMAD.X R21, R4, 0x1, R18, P1 ;  /* 0x0000000104157824 */ /* 0x000fe200008e0612 */
[----:B------:R1:W4:Y:S01]  /*17c00*/  LDG.E.U8 R14, desc[UR4][R152.64] ;  /* 0x00000004980e7981 */ /* 0x000322000c1e1100 */
[----:B------:R-:W-:Y:S01]  /*17c10*/  IMAD R156, R3, 0xa, RZ ;  /* 0x0000000a039c7824 */ /* 0x000fe200078e02ff */
[----:B0-----:R-:W-:Y:S02]  /*17c20*/  IADD3 R154, P2, R158, R6, RZ ;  /* 0x000000069e9a7210 */ /* 0x001fe40007f5e0ff */
[----:B------:R0:W4:Y:S02]  /*17c30*/  LDG.E.U8 R13, desc[UR4][R22.64] ;  /* 0x00000004160d7981 */ /* 0x000124000c1e1100 */
[----:B------:R-:W-:Y:S02]  /*17c40*/  SHF.R.S32.HI R18, RZ, 0x1f, R156 ;  /* 0x0000001fff127819 */ /* 0x000fe4000001149c */
[----:B------:R-:W-:Y:S01]  /*17c50*/  IADD3 R154, P1, R2, R154, RZ ;  /* 0x0000009a029a7210 */ /* 0x000fe20007f3e0ff */
[----:B------:R0:W4:Y:S01]  /*17c60*/  LDG.E.U8 R12, desc[UR4][R20.64] ;  /* 0x00000004140c7981 */ /* 0x000122000c1e1100 */
[----:B-1----:R-:W-:-:S02]  /*17c70*/  IADD3 R152, P3, R158, R8, RZ ;  /* 0x000000089e987210 */ /* 0x002fc40007f7e0ff */
[----:B0-----:R-:W-:-:S03]  /*17c80*/  IADD3 R22, P4, R158, R9, RZ ;  /* 0x000000099e167210 */ /* 0x001fc60007f9e0ff */
[C---:B------:R-:W-:Y:S02]  /*17c90*/  IMAD.X R153, R5.reuse, 0x1, R17, P3 ;  /* 0x0000000105997824 */ /* 0x040fe400018e0611 */
[C---:B------:R-:W-:Y:S01]  /*17ca0*/  IMAD.X R20, R5.reuse, 0x1, R16, P2 ;  /* 0x0000000105147824 */ /* 0x040fe200010e0610 */
[----:B------:R-:W-:Y:S02]  /*17cb0*/  IADD3 R21, P0, R156, R7, RZ ;  /* 0x000000079c157210 */ /* 0x000fe40007f1e0ff */
[C---:B------:R-:W-:Y:S01]  /*17cc0*/  IADD3 R152, P2, R2.reuse, R152, RZ ;  /* 0x0000009802987210 */ /* 0x040fe20007f5e0ff */
[----:B------:R-:W-:Y:S01]  /*17cd0*/  IMAD.X R23, R5, 0x1, R19, P4 ;  /* 0x0000000105177824 */ /* 0x000fe200020e0613 */
[----:B------:R-:W-:Y:S01]  /*17ce0*/  IADD3 R22, P3, R2, R22, RZ ;  /* 0x0000001602167210 */ /* 0x000fe20007f7e0ff */
[----:B------:R-:W-:Y:S01]  /*17cf0*/  IMAD.X R155, R4, 0x1, R20, P1 ;  /* 0x00000001049b7824 */ /* 0x000fe200008e0614 */
[----:B------:R-:W-:Y:S01]  /*17d00*/  IADD3 R20, P1, R2, R21, RZ ;  /* 0x0000001502147210 */ /* 0x000fe20007f3e0ff */
[----:B------:R-:W-:-:S02]  /*17d10*/  IMAD.X R5, R18, 0x1, R15, P0 ;  /* 0x0000000112057824 */ /* 0x000fc400000e060f */
[C---:B------:R-:W-:Y:S01]  /*17d20*/  IMAD.X R153, R4.reuse, 0x1, R153, P2 ;  /* 0x0000000104997824 */ /* 0x040fe200010e0699 */
[----:B------:R0:W-:Y:S01]  /*17d30*/  STL [R1+0x858], R11 ;  /* 0x0008580b01007387 */ /* 0x0001e20000100800 */
[C---:B------:R-:W-:Y:S02]  /*17d40*/  IMAD.X R23, R4.reuse, 0x1, R23, P3 ;  /* 0x0000000104177824 */ /* 0x040fe400018e0617 */
[----:B------:R-:W-:Y:S01]  /*17d50*/  IMAD.X R21, R4, 0x1, R5, P1 ;  /* 0x0000000104157824 */ /* 0x000fe200008e0605 */
[----:B------:R1:W4:Y:S04]  /*17d60*/  LDG.E.U8 R25, desc[UR4][R154.64] ;  /* 0x000000049a197981 */ /* 0x000328000c1e1100 */
[----:B------:R1:W-:Y:S04]  /*17d70*/  STL [R1+0x854], R10 ;  /* 0x0008540a01007387 */ /* 0x0003e80000100800 */
[----:B0-----:R0:W4:Y:S04]  /*17d80*/  LDG.E.U8 R11, desc[UR4][R152.64] ;  /* 0x00000004980b7981 */ /* 0x001128000c1e1100 */
[----:B-1----:R1:W4:Y:S04]  /*17d90*/  LDG.E.U8 R10, desc[UR4][R22.64] ;  /* 0x00000004160a7981 */ /* 0x002328000c1e1100 */
[----:B--2---:R2:W-:Y:S04]  /*17da0*/  STL [R1+0x840], R0 ;  /* 0x0008400001007387 */ /* 0x0045e80000100800 */
[----:B--2---:R2:W4:Y:S01]  /*17db0*/  LDG.E.U8 R0, desc[UR4][R20.64] ;  /* 0x0000000414007981 */ /* 0x004522000c1e1100 */
[C---:B------:R-:W-:Y:S01]  /*17dc0*/  IADD3 R154, P2, R156.reuse, R6, RZ ;  /* 0x000000069c9a7210 */ /* 0x040fe20007f5e0ff */
[----:B------:R-:W-:Y:S01]  /*17dd0*/  IMAD R157, R3, 0xb, RZ ;  /* 0x0000000b039d7824 */ /* 0x000fe200078e02ff */
[----:B0-----:R-:W-:-:S02]  /*17de0*/  IADD3 R152, P3, R156, R8, RZ ;  /* 0x000000089c987210 */ /* 0x001fc40007f7e0ff */
[----:B------:R-:W-:Y:S02]  /*17df0*/  IADD3 R154, P1, R2, R154, RZ ;  /* 0x0000009a029a7210 */ /* 0x000fe40007f3e0ff */
[----:B-1----:R-:W-:Y:S02]  /*17e00*/  IADD3 R22, P4, R156, R9, RZ ;  /* 0x000000099c167210 */ /* 0x002fe40007f9e0ff */
[----:B------:R-:W-:Y:S01]  /*17e10*/  SHF.R.S32.HI R5, RZ, 0x1f, R157 ;  /* 0x0000001fff057819 */ /* 0x000fe2000001149d */
[C---:B--2---:R-:W-:Y:S01]  /*17e20*/  IMAD.X R20, R18.reuse, 0x1, R16, P2 ;  /* 0x0000000112147824 */ /* 0x044fe200010e0610 */
[----:B------:R-:W-:Y:S01]  /*17e30*/  IADD3 R21, P0, R157, R7, RZ ;  /* 0x000000079d157210 */ /* 0x000fe20007f1e0ff */
[----:B------:R-:W-:Y:S01]  /*17e40*/  IMAD.X R153, R18, 0x1, R17, P3 ;  /* 0x0000000112997824 */ /* 0x000fe200018e0611 */
[----:B------:R-:W-:Y:S01]  /*17e50*/  IADD3 R152, P2, R2, R152, RZ ;  /* 0x0000009802987210 */ /* 0x000fe20007f5e0ff */
[----:B------:R-:W-:Y:S01]  /*17e60*/  IMAD.X R155, R4, 0x1, R20, P1 ;  /* 0x00000001049b7824 */ /* 0x000fe200008e0614 */
[----:B------:R-:W-:Y:S01]  /*17e70*/  IADD3 R22, P3, R2, R22, RZ ;  /* 0x0000001602167210 */ /* 0x000fe20007f7e0ff */
[----:B------:R-:W-:Y:S01]  /*17e80*/  IMAD.X R23, R18, 0x1, R19, P4 ;  /* 0x0000000112177824 */ /* 0x000fe200020e0613 */
[----:B------:R-:W-:Y:S01]  /*17e90*/  IADD3 R20, P1, R2, R21, RZ ;  /* 0x0000001502147210 */ /* 0x000fe20007f3e0ff */
[----:B------:R-:W-:-:S02]  /*17ea0*/  IMAD.X R18, R5, 0x1, R15, P0 ;  /* 0x0000000105127824 */ /* 0x000fc400000e060f */
[C---:B------:R-:W-:Y:S01]  /*17eb0*/  IMAD.X R153, R4.reuse, 0x1, R153, P2 ;  /* 0x0000000104997824 */ /* 0x040fe200010e0699 */
[----:B---3--:R0:W-:Y:S01]  /*17ec0*/  STL [R1+0x83c], R24 ;  /* 0x00083c1801007387 */ /* 0x0081e20000100800 */
[C---:B------:R-:W-:Y:S02]  /*17ed0*/  IMAD.X R23, R4.reuse, 0x1, R23, P3 ;  /* 0x0000000104177824 */ /* 0x040fe400018e0617 */
[----:B------:R-:W-:Y:S01]  /*17ee0*/  IMAD.X R21, R4, 0x1, R18, P1 ;  /* 0x0000000104157824 */ /* 0x000fe200008e0612 */
[----:B----4-:R1:W-:Y:S01]  /*17ef0*/  STL [R1+0x838], R14 ;  /* 0x0008380e01007387 */ /* 0x0103e20000100800 */
[----:B------:R-:W-:-:S03]  /*17f00*/  IMAD R156, R3, 0xc, RZ ;  /* 0x0000000c039c7824 */ /* 0x000fc600078e02ff */
[----:B0-----:R0:W2:Y:S04]  /*17f10*/  LDG.E.U8 R24, desc[UR4][R154.64] ;  /* 0x000000049a187981 */ /* 0x0010a8000c1e1100 */
[----:B-1----:R1:W3:Y:S04]  /*17f20*/  LDG.E.U8 R14, desc[UR4][R152.64] ;  /* 0x00000004980e7981 */ /* 0x0022e8000c1e1100 */
[----:B------:R4:W-:Y:S01]  /*17f30*/  STL [R1+0x834], R13 ;  /* 0x0008340d01007387 */ /* 0x0009e20000100800 */
[----:B0-----:R-:W-:-:S03]  /*17f40*/  IADD3 R154, P2, R157, R6, RZ ;  /* 0x000000069d9a7210 */ /* 0x001fc60007f5e0ff */
[----:B------:R0:W-:Y:S01]  /*17f50*/  STL [R1+0x830], R12 ;  /* 0x0008300c01007387 */ /* 0x0001e20000100800 */
[----:B-1----:R-:W-:Y:S02]  /*17f60*/  IADD3 R152, P3, R157, R8, RZ ;  /* 0x000000089d987210 */ /* 0x002fe40007f7e0ff */
[----:B------:R-:W-:Y:S01]  /*17f70*/  IADD3 R154, P1, R2, R154, RZ ;  /* 0x0000009a029a7210 */ /* 0x000fe20007f3e0ff */
[----:B----4-:R1:W4:Y:S01]  /*17f80*/  LDG.E.U8 R13, desc[UR4][R22.64] ;  /* 0x00000004160d7981 */ /* 0x010322000c1e1100 */
[----:B------:R-:W-:-:S03]  /*17f90*/  SHF.R.S32.HI R18, RZ, 0x1f, R156 ;  /* 0x0000001fff127819 */ /* 0x000fc6000001149c */
[----:B0-----:R0:W4:Y:S01]  /*17fa0*/  LDG.E.U8 R12, desc[UR4][R20.64] ;  /* 0x00000004140c7981 */ /* 0x001122000c1e1100 */
[----:B------:R-:W-:Y:S01]  /*17fb0*/  IMAD.X R153, R5, 0x1, R17, P3 ;  /* 0x0000000105997824 */ /* 0x000fe200018e0611 */
[----:B-1----:R-:W-:Y:S01]  /*17fc0*/  IADD3 R22, P4, R157, R9, RZ ;  /* 0x000000099d167210 */ /* 0x002fe20007f9e0ff */
[C---:B0-----:R-:W-:Y:S01]  /*17fd0*/  IMAD.X R20, R5.reuse, 0x1, R16, P2 ;  /* 0x0000000105147824 */ /* 0x041fe200010e0610 */
        /* <DEDUP_REMOVED lines=11> */
[----:B------:R1:W-:Y:S04]  /*18090*/  STL [R1+0x828], R11 ;  /* 0x0008280b01007387 */ /* 0x0003e80000100800 */
[----:B------:R1:W-:Y:S04]  /*180a0*/  STL [R1+0x824], R10 ;  /* 0x0008240a01007387 */ /* 0x0003e80000100800 */
[----:B0-----:R0:W4:Y:S04]  /*180b0*/  LDG.E.U8 R25, desc[UR4][R154.64] ;  /* 0x000000049a197981 */ /* 0x001128000c1e1100 */
[----:B-1----:R1:W4:Y:S04]  /*180c0*/  LDG.E.U8 R11, desc[UR4][R152.64] ;  /* 0x00000004980b7981 */ /* 0x002328000c1e1100 */
[----:B------:R1:W4:Y:S04]  /*180d0*/  LDG.E.U8 R10, desc[UR4][R22.64] ;  /* 0x00000004160a7981 */ /* 0x000328000c1e1100 */
[----:B------:R0:W-:Y:S04]  /*180e0*/  STL [R1+0x820], R0 ;  /* 0x0008200001007387 */ /* 0x0001e80000100800 */
[----:B0-----:R0:W4:Y:S01]  /*180f0*/  LDG.E.U8 R0, desc[UR4][R20.64] ;  /* 0x0000000414007981 */ /* 0x001122000c1e1100 */
[C---:B------:R-:W-:Y:S01]  /*18100*/  IADD3 R154, P2, R156.reuse, R6, RZ ;  /* 0x000000069c9a7210 */ /* 0x040fe20007f5e0ff */
[----:B------:R-:W-:Y:S01]  /*18110*/  IMAD R157, R3, 0xd, RZ ;  /* 0x0000000d039d7824 */ /* 0x000fe200078e02ff */
[----:B-1----:R-:W-:-:S02]  /*18120*/  IADD3 R152, P3, R156, R8, RZ ;  /* 0x000000089c987210 */ /* 0x002fc40007f7e0ff */
[----:B------:R-:W-:Y:S02]  /*18130*/  IADD3 R154, P1, R2, R154, RZ ;  /* 0x0000009a029a7210 */ /* 0x000fe40007f3e0ff */
[----:B------:R-:W-:Y:S02]  /*18140*/  IADD3 R22, P4, R156, R9, RZ ;  /* 0x000000099c167210 */ /* 0x000fe40007f9e0ff */
[----:B------:R-:W-:Y:S01]  /*18150*/  SHF.R.S32.HI R5, RZ, 0x1f, R157 ;  /* 0x0000001fff057819 */ /* 0x000fe2000001149d */
[C---:B0-----:R-:W-:Y:S01]  /*18160*/  IMAD.X R20, R18.reuse, 0x1, R16, P2 ;  /* 0x0000000112147824 */ /* 0x041fe200010e0610 */
        /* <DEDUP_REMOVED lines=9> */
[----:B--2---:R0:W-:Y:S01]  /*18200*/  STL [R1+0x81c], R24 ;  /* 0x00081c1801007387 */ /* 0x0041e20000100800 */
[C---:B------:R-:W-:Y:S02]  /*18210*/  IMAD.X R23, R4.reuse, 0x1, R23, P3 ;  /* 0x0000000104177824 */ /* 0x040fe400018e0617 */
[----:B------:R-:W-:Y:S01]  /*18220*/  IMAD.X R21, R4, 0x1, R18, P1 ;  /* 0x0000000104157824 */ /* 0x000fe200008e0612 */
[----:B---3--:R1:W-:Y:S01]  /*18230*/  STL [R1+0x818], R14 ;  /* 0x0008180e01007387 */ /* 0x0083e20000100800 */
[----:B------:R-:W-:-:S03]  /*18240*/  IMAD R156, R3, 0xe, RZ ;  /* 0x0000000e039c7824 */ /* 0x000fc600078e02ff */
[----:B0-----:R0:W2:Y:S02]  /*18250*/  LDG.E.U8 R24, desc[UR4][R154.64] ;  /* 0x000000049a187981 */ /* 0x0010a4000c1e1100 */
[----:B------:R-:W-:Y:S02]  /*18260*/  SHF.R.S32.HI R18, RZ, 0x1f, R156 ;  /* 0x0000001fff127819 */ /* 0x000fe4000001149c */
[----:B-1----:R1:W3:Y:S04]  /*18270*/  LDG.E.U8 R14, desc[UR4][R152.64] ;  /* 0x00000004980e7981 */ /* 0x0022e8000c1e1100 */
[----:B----4-:R4:W-:Y:S01]  /*18280*/  STL [R1+0x814], R13 ;  /* 0x0008140d01007387 */ /* 0x0109e20000100800 */
[----:B0-----:R-:W-:-:S03]  /*18290*/  IADD3 R154, P2, R157, R6, RZ ;  /* 0x000000069d9a7210 */ /* 0x001fc60007f5e0ff */
[----:B------:R0:W-:Y:S01]  /*182a0*/  STL [R1+0x810], R12 ;  /* 0x0008100c01007387 */ /* 0x0001e20000100800 */
[----:B-1----:R-:W-:Y:S02]  /*182b0*/  IADD3 R152, P3, R157, R8, RZ ;  /* 0x000000089d987210 */ /* 0x002fe40007f7e0ff */
[----:B------:R-:W-:Y:S01]  /*182c0*/  IADD3 R154, P1, R2, R154, RZ ;  /* 0x0000009a029a7210 */ /* 0x000fe20007f3e0ff */
[----:B----4-:R1:W4:Y:S04]  /*182d0*/  LDG.E.U8 R13, desc[UR4][R22.64] ;  /* 0x00000004160d7981 */ /* 0x010328000c1e1100 */
[----:B0-----:R0:W4:Y:S01]  /*182e0*/  LDG.E.U8 R12, desc[UR4][R20.64] ;  /* 0x00000004140c7981 */ /* 0x001122000c1e1100 */
[----:B------:R-:W-:Y:S01]  /*182f0*/  IMAD.X R153, R5, 0x1, R17, P3 ;  /* 0x0000000105997824 */ /* 0x000fe200018e0611 */
[----:B-1----:R-:W-:Y:S01]  /*18300*/  IADD3 R22, P4, R157, R9, RZ ;  /* 0x000000099d167210 */ /* 0x002fe20007f9e0ff */
[----:B0-----:R-:W-:Y:S01]  /*18310*/  IMAD.X R20, R5, 0x1, R16, P2 ;  /* 0x0000000105147824 */ /* 0x001fe200010e0610 */
[----:B------:R-:W-:-:S02]  /*18320*/  IADD3 R21, P0, R156, R7, RZ ;  /* 0x000000079c157210 */ /* 0x000fc40007f1e0ff */
[----:B------:R-:W-:Y:S01]  /*18330*/  IADD3 R152, P2, R2, R152, RZ ;  /* 0x0000009802987210 */ /* 0x000fe20007f5e0ff */
[----:B------:R-:W-:Y:S01]  /*18340*/  IMAD.X R155, R4, 0x1, R20, P1 ;  /* 0x00000001049b7824 */ /* 0x000fe200008e0614 */
[C---:B------:R-:W-:Y:S01]  /*18350*/  IADD3 R22, P3, R2.reuse, R22, RZ ;  /* 0x0000001602167210 */ /* 0x040fe20007f7e0ff */
[----:B------:R-:W-:Y:S01]  /*18360*/  IMAD.X R23, R5, 0x1, R19, P4 ;  /* 0x0000000105177824 */ /* 0x000fe200020e0613 */
[----:B------:R-:W-:Y:S01]  /*18370*/  IADD3 R20, P1, R2, R21, RZ ;  /* 0x0000001502147210 */ /* 0x000fe20007f3e0ff */
[----:B------:R-:W-:Y:S02]  /*18380*/  IMAD.X R5, R18, 0x1, R15, P0 ;  /* 0x0000000112057824 */ /* 0x000fe400000e060f */
[C---:B------:R-:W-:Y:S02]  /*18390*/  IMAD.X R153, R4.reuse, 0x1, R153, P2 ;  /* 0x0000000104997824 */ /* 0x040fe400010e0699 */
[C---:B------:R-:W-:Y:S01]  /*183a0*/  IMAD.X R23, R4.reuse, 0x1, R23, P3 ;  /* 0x0000000104177824 */ /* 0x040fe200018e0617 */
[----:B------:R-:W-:Y:S01]  /*183b0*/  STL [R1+0x80c], R25 ;  /* 0x00080c1901007387 */ /* 0x000fe20000100800 */
[----:B------:R-:W-:-:S03]  /*183c0*/  IMAD.X R21, R4, 0x1, R5, P1 ;  /* 0x0000000104157824 */ /* 0x000fc600008e0605 */
[----:B------:R0:W-:Y:S01]  /*183d0*/  STL [R1+0x808], R11 ;  /* 0x0008080b01007387 */ /* 0x0001e20000100800 */
[----:B------:R-:W-:-:S03]  /*183e0*/  IMAD R157, R3, 0xf, RZ ;  /* 0x0000000f039d7824 */ /* 0x000fc600078e02ff */
[----:B------:R1:W-:Y:S04]  /*183f0*/  STL [R1+0x804], R10 ;  /* 0x0008040a01007387 */ /* 0x0003e80000100800 */
[----:B------:R-:W2:Y:S04]  /*18400*/  LDG.E.U8 R122, desc[UR4][R20.64] ;  /* 0x00000004147a7981 */ /* 0x000ea8000c1e1100 */
[----:B0-----:R0:W4:Y:S04]  /*18410*/  LDG.E.U8 R11, desc[UR4][R154.64] ;  /* 0x000000049a0b7981 */ /* 0x001128000c1e1100 */
[----:B-1----:R1:W4:Y:S01]  /*18420*/  LDG.E.U8 R10, desc[UR4][R152.64] ;  /* 0x00000004980a7981 */ /* 0x002322000c1e1100 */
[----:B0-----:R-:W-:-:S02]  /*18430*/  IADD3 R154, P2, R156, R6, RZ ;  /* 0x000000069c9a7210 */ /* 0x001fc40007f5e0ff */
[----:B-1----:R-:W-:-:S03]  /*18440*/  IADD3 R152, P3, R156, R8, RZ ;  /* 0x000000089c987210 */ /* 0x002fc60007f7e0ff */
[----:B------:R-:W-:Y:S01]  /*18450*/  IMAD.X R20, R18, 0x1, R16, P2 ;  /* 0x0000000112147824 */ /* 0x000fe200010e0610 */
[----:B------:R-:W-:Y:S02]  /*18460*/  IADD3 R154, P1, R2, R154, RZ ;  /* 0x0000009a029a7210 */ /* 0x000fe40007f3e0ff */
[----:B------:R-:W-:Y:S01]  /*18470*/  IADD3 R21, P0, R157, R7, RZ ;  /* 0x000000079d157210 */ /* 0x000fe20007f1e0ff */
[----:B------:R-:W-:Y:S01]  /*18480*/  IMAD.X R153, R18, 0x1, R17, P3 ;  /* 0x0000000112997824 */ /* 0x000fe200018e0611 */
[----:B------:R-:W-:Y:S02]  /*18490*/  SHF.R.S32.HI R5, RZ, 0x1f, R157 ;  /* 0x0000001fff057819 */ /* 0x000fe4000001149d */
[----:B------:R-:W-:Y:S01]  /*184a0*/  IADD3 R152, P2, R2, R152, RZ ;  /* 0x0000009802987210 */ /* 0x000fe20007f5e0ff */
[----:B------:R-:W-:Y:S01]  /*184b0*/  IMAD.X R155, R4, 0x1, R20, P1 ;  /* 0x00000001049b7824 */ /* 0x000fe200008e0614 */
[----:B------:R-:W-:-:S03]  /*184c0*/  IADD3 R20, P1, R2, R21, RZ ;  /* 0x0000001502147210 */ /* 0x000fc60007f3e0ff */
[----:B------:R-:W-:Y:S01]  /*184d0*/  IMAD.X R153, R4, 0x1, R153, P2 ;  /* 0x0000000104997824 */ /* 0x000fe200010e0699 */
[----:B------:R-:W4:Y:S04]  /*184e0*/  LDG.E.U8 R121, desc[UR4][R154.64] ;  /* 0x000000049a797981 */ /* 0x000f28000c1e1100 */
[----:B------:R-:W4:Y:S04]  /*184f0*/  LDG.E.U8 R120, desc[UR4][R152.64] ;  /* 0x0000000498787981 */ /* 0x000f28000c1e1100 */
[----:B------:R0:W-:Y:S04]  /*18500*/  STL [R1+0x800], R0 ;  /* 0x0008000001007387 */ /* 0x0001e80000100800 */
[----:B0-----:R0:W4:Y:S02]  /*18510*/  LDG.E.U8 R0, desc[UR4][R22.64] ;  /* 0x0000000416007981 */ /* 0x001124000c1e1100 */
[----:B0-----:R-:W-:-:S04]  /*18520*/  IADD3 R22, P4, R156, R9, RZ ;  /* 0x000000099c167210 */ /* 0x001fc80007f9e0ff */
[----:B------:R-:W-:Y:S01]  /*18530*/  IADD3 R22, P3, R2, R22, RZ ;  /* 0x0000001602167210 */ /* 0x000fe20007f7e0ff */
[----:B------:R-:W-:Y:S02]  /*18540*/  IMAD.X R23, R18, 0x1, R19, P4 ;  /* 0x0000000112177824 */ /* 0x000fe400020e0613 */
[----:B------:R-:W-:Y:S02]  /*18550*/  IMAD.X R18, R5, 0x1, R15, P0 ;  /* 0x0000000105127824 */ /* 0x000fe400000e060f */
[C---:B------:R-:W-:Y:S02]  /*18560*/  IMAD.X R23, R4.reuse, 0x1, R23, P3 ;  /* 0x0000000104177824 */ /* 0x040fe400018e0617 */
[----:B------:R-:W-:-:S03]  /*18570*/  IMAD.X R21, R4, 0x1, R18, P1 ;  /* 0x0000000104157824 */ /* 0x000fc600008e0612 */
[----:B------:R0:W4:Y:S04]  /*18580*/  LDG.E.U8 R119, desc[UR4][R22.64] ;  /* 0x0000000416777981 */ /* 0x000128000c1e1100 */
[----:B------:R1:W4:Y:S01]  /*18590*/  LDG.E.U8 R71, desc[UR4][R20.64] ;  /* 0x0000000414477981 */ /* 0x000322000c1e1100 */
[----:B------:R-:W-:Y:S01]  /*185a0*/  IADD3 R154, P2, R157, R6, RZ ;  /* 0x000000069d9a7210 */ /* 0x000fe20007f5e0ff */
[----:B------:R-:W-:Y:S01]  /*185b0*/  IMAD.SHL.U32 R156, R3, 0x10, RZ ;  /* 0x00000010039c7824 */ /* 0x000fe200078e00ff */
[C---:B------:R-:W-:Y:S02]  /*185c0*/  IADD3 R152, P3, R157.reuse, R8, RZ ;  /* 0x000000089d987210 */ /* 0x040fe40007f7e0ff */
[----:B------:R-:W-:Y:S02]  /*185d0*/  IADD3 R154, P1, R2, R154, RZ ;  /* 0x0000009a029a7210 */ /* 0x000fe40007f3e0ff */
[----:B0-----:R-:W-:-:S02]  /*185e0*/  IADD3 R22, P4, R157, R9, RZ ;  /* 0x000000099d167210 */ /* 0x001fc40007f9e0ff */
[----:B------:R-:W-:Y:S01]  /*185f0*/  SHF.R.S32.HI R18, RZ, 0x1f, R156 ;  /* 0x0000001fff127819 */ /* 0x000fe2000001149c */
[C---:B-1----:R-:W-:Y:S01]  /*18600*/  IMAD.X R20, R5.reuse, 0x1, R16, P2 ;  /* 0x0000000105147824 */ /* 0x042fe200010e0610 */
[----:B------:R-:W-:Y:S01]  /*18610*/  IADD3 R21, P0, R156, R7, RZ ;  /* 0x000000079c157210 */ /* 0x000fe20007f1e0ff */
[C---:B------:R-:W-:Y:S01]  /*18620*/  IMAD.X R153, R5.reuse, 0x1, R17, P3 ;  /* 0x0000000105997824 */ /* 0x040fe200018e0611 */
[----:B------:R-:W-:Y:S01]  /*18630*/  IADD3 R152, P2, R2, R152, RZ ;  /* 0x0000009802987210 */ /* 0x000fe20007f5e0ff */
[----:B------:R-:W-:Y:S01]  /*18640*/  IMAD.X R155, R4, 0x1, R20, P1 ;  /* 0x00000001049b7824 */ /* 0x000fe200008e0614 */
[C---:B------:R-:W-:Y:S01]  /*18650*/  IADD3 R22, P3, R2.reuse, R22, RZ ;  /* 0x0000001602167210 */ /* 0x040fe20007f7e0ff */
[----:B------:R-:W-:Y:S01]  /*18660*/  IMAD.X R23, R5, 0x1, R19, P4 ;  /* 0x0000000105177824 */ /* 0x000fe200020e0613 */
[----:B------:R-:W-:Y:S01]  /*18670*/  IADD3 R20, P1, R2, R21, RZ ;  /* 0x0000001502147210 */ /* 0x000fe20007f3e0ff */
[----:B------:R-:W-:Y:S01]  /*18680*/  IMAD.X R5, R18, 0x1, R15, P0 ;  /* 0x0000000112057824 */ /* 0x000fe200000e060f */
[----:B------:R0:W4:Y:S01]  /*18690*/  LDG.E.U8 R70, desc[UR4][R154.64] ;  /* 0x000000049a467981 */ /* 0x000122000c1e1100 */
        /* <DEDUP_REMOVED lines=8> */
[----:B------:R-:W-:-:S02]  /*18720*/  IADD3 R154, P1, R2, R154, RZ ;  /* 0x0000009a029a7210 */ /* 0x000fc40007f3e0ff */
[C---:B-1----:R-:W-:Y:S02]  /*18730*/  IADD3 R152, P3, R156.reuse, R8, RZ ;  /* 0x000000089c987210 */ /* 0x042fe40007f7e0ff */
[----:B0-----:R-:W-:-:S03]  /*18740*/  IADD3 R22, P4, R156, R9, RZ ;  /* 0x000000099c167210 */ /* 0x001fc60007f9e0ff */
[----:B------:R-:W-:Y:S01]  /*18750*/  IMAD.X R153, R18, 0x1, R17, P3 ;  /* 0x0000000112997824 */ /* 0x000fe200018e0611 */
[----:B--2---:R-:W-:Y:S04]  /*18760*/  STL [R1+0x2028], R122 ;  /* 0x0020287a01007387 */ /* 0x004fe80000100800 */
[----:B------:R-:W-:Y:S04]  /*18770*/  STL [R1+0x7fc], R24 ;  /* 0x0007fc1801007387 */ /* 0x000fe80000100800 */
[----:B---3--:R-:W-:Y:S04]  /*18780*/  STL [R1+0x7f8], R14 ;  /* 0x0007f80e01007387 */ /* 0x008fe80000100800 */
[----:B----4-:R-:W-:Y:S04]  /*18790*/  STL [R1+0x7f4], R13 ;  /* 0x0007f40d01007387 */ /* 0x010fe80000100800 */
[----:B------:R0:W-:Y:S01]  /*187a0*/  STL [R1+0x7f0], R12 ;  /* 0x0007f00c01007387 */ /* 0x0001e20000100800 */
[----:B------:R-:W-:Y:S01]  /*187b0*/  IADD3 R22, P3, R2, R22, RZ ;  /* 0x0000001602167210 */ /* 0x000fe20007f7e0ff */
[----:B------:R-:W-:-:S02]  /*187c0*/  IMAD.X R23, R18, 0x1, R19, P4 ;  /* 0x0000000112177824 */ /* 0x000fc400020e0613 */
[----:B0-----:R0:W2:Y:S02]  /*187d0*/  LDG.E.U8 R12, desc[UR4][R20.64] ;  /* 0x00000004140c7981 */ /* 0x0010a4000c1e1100 */
[----:B------:R-:W-:Y:S02]  /*187e0*/  IMAD.X R23, R4, 0x1, R23, P3 ;  /* 0x0000000104177824 */ /* 0x000fe400018e0617 */
[----:B0-----:R-:W-:Y:S01]  /*187f0*/  IMAD.X R20, R18, 0x1, R16, P2 ;  /* 0x0000000112147824 */ /* 0x001fe200010e0610 */
[----:B------:R-:W-:Y:S02]  /*18800*/  IADD3 R21, P0, R157, R7, RZ ;  /* 0x000000079d157210 */ /* 0x000fe40007f1e0ff */
[----:B------:R-:W-:Y:S01]  /*18810*/  IADD3 R152, P2, R2, R152, RZ ;  /* 0x0000009802987210 */ /* 0x000fe20007f5e0ff */
[----:B------:R-:W-:Y:S01]  /*18820*/  IMAD.X R155, R4, 0x1, R20, P1 ;  /* 0x00000001049b7824 */ /* 0x000fe200008e0614 */
[----:B------:R-:W-:Y:S01]  /*18830*/  IADD3 R20, P1, R2, R21, RZ ;  /* 0x0000001502147210 */ /* 0x000fe20007f3e0ff */
[----:B------:R-:W-:Y:S01]  /*18840*/  IMAD.X R18, R5, 0x1, R15, P0 ;  /* 0x0000000105127824 */ /* 0x000fe200000e060f */
[----:B------:R-:W-:Y:S01]  /*18850*/  STL [R1+0x202c], R121 ;  /* 0x00202c7901007387 */ /* 0x000fe20000100800 */
[----:B------:R-:W-:-:S03]  /*18860*/  IMAD.X R153, R4, 0x1, R153, P2 ;  /* 0x0000000104997824 */ /* 0x000fc600010e0699 */
[----:B------:R-:W-:Y:S01]  /*18870*/  STL [R1+0x2030], R120 ;  /* 0x0020307801007387 */ /* 0x000fe20000100800 */
[----:B------:R-:W-:-:S03]  /*18880*/  IMAD.X R21, R4, 0x1, R18, P1 ;  /* 0x0000000104157824 */ /* 0x000fc600008e0612 */
[----:B------:R0:W3:Y:S04]  /*18890*/  LDG.E.U8 R25, desc[UR4][R154.64] ;  /* 0x000000049a197981 */ /* 0x0000e8000c1e1100 */
[----:B------:R-:W-:Y:S04]  /*188a0*/  STL [R1+0x2034], R119 ;  /* 0x0020347701007387 */ /* 0x000fe80000100800 */
[----:B------:R1:W-:Y:S04]  /*188b0*/  STL [R1+0x7ec], R11 ;  /* 0x0007ec0b01007387 */ /* 0x0003e80000100800 */
[----:B------:R-:W-:Y:S04]  /*188c0*/  STL [R1+0x2038], R71 ;  /* 0x0020384701007387 */ /* 0x000fe80000100800 */
[----:B------:R4:W-:Y:S04]  /*188d0*/  STL [R1+0x7e8], R10 ;  /* 0x0007e80a01007387 */ /* 0x0009e80000100800 */
[----:B-1----:R1:W3:Y:S04]  /*188e0*/  LDG.E.U8 R11, desc[UR4][R152.64] ;  /* 0x00000004980b7981 */ /* 0x0022e8000c1e1100 */
[----:B------:R0:W-:Y:S04]  /*188f0*/  STL [R1+0x7e4], R0 ;  /* 0x0007e40001007387 */ /* 0x0001e80000100800 */
[----:B----4-:R4:W3:Y:S04]  /*18900*/  LDG.E.U8 R10, desc[UR4][R22.64] ;  /* 0x00000004160a7981 */ /* 0x0108e8000c1e1100 */
[----:B0-----:R0:W3:Y:S01]  /*18910*/  LDG.E.U8 R0, desc[UR4][R20.64] ;  /* 0x0000000414007981 */ /* 0x0010e2000c1e1100 */
[----:B------:R-:W-:Y:S01]  /*18920*/  IADD3 R154, P2, R157, R6, RZ ;  /* 0x000000069d9a7210 */ /* 0x000fe20007f5e0ff */
[----:B------:R-:W-:Y:S01]  /*18930*/  IMAD R156, R3, 0x12, RZ ;  /* 0x00000012039c7824 */ /* 0x000fe200078e02ff */
[----:B-1----:R-:W-:-:S02]  /*18940*/  IADD3 R152, P3, R157, R8, RZ ;  /* 0x000000089d987210 */ /* 0x002fc40007f7e0ff */
[----:B------:R-:W-:Y:S02]  /*18950*/  IADD3 R154, P1, R2, R154, RZ ;  /* 0x0000009a029a7210 */ /* 0x000fe40007f3e0ff */
[----:B----4-:R-:W-:Y:S02]  /*18960*/  IADD3 R22, P4, R157, R9, RZ ;  /* 0x000000099d167210 */ /* 0x010fe40007f9e0ff */
[----:B------:R-:W-:Y:S01]  /*18970*/  SHF.R.S32.HI R18, RZ, 0x1f, R156 ;  /* 0x0000001fff127819 */ /* 0x000fe2000001149c */
[C---:B0-----:R-:W-:Y:S01]  /*18980*/  IMAD.X R20, R5.reuse, 0x1, R16, P2 ;  /* 0x0000000105147824 */ /* 0x041fe200010e0610 */
        /* <DEDUP_REMOVED lines=10> */
[C---:B------:R-:W-:Y:S01]  /*18a30*/  IMAD.X R23, R4.reuse, 0x1, R23, P3 ;  /* 0x0000000104177824 */ /* 0x040fe200018e0617 */
[----:B------:R-:W-:Y:S01]  /*18a40*/  STL [R1+0x203c], R70 ;  /* 0x00203c4601007387 */ /* 0x000fe20000100800 */
[----:B------:R-:W-:Y:S02]  /*18a50*/  IMAD.X R21, R4, 0x1, R5, P1 ;  /* 0x0000000104157824 */ /* 0x000fe400008e0605 */
[----:B------:R-:W-:Y:S01]  /*18a60*/  IMAD R157, R3, 0x13, RZ ;  /* 0x00000013039d7824 */ /* 0x000fe200078e02ff */
[----:B------:R-:W-:Y:S01]  /*18a70*/  STL [R1+0x2040], R69 ;  /* 0x0020404501007387 */ /* 0x000fe20000100800 */
[----:B0-----:R-:W-:-:S03]  /*18a80*/  IADD3 R154, P2, R156, R6, RZ ;  /* 0x000000069c9a7210 */ /* 0x001fc60007f5e0ff */
[----:B------:R0:W4:Y:S01]  /*18a90*/  LDG.E.U8 R14, desc[UR4][R152.64] ;  /* 0x00000004980e7981 */ /* 0x000122000c1e1100 */
[----:B------:R-:W-:-:S03]  /*18aa0*/  IADD3 R154, P1, R2, R154, RZ ;  /* 0x0000009a029a7210 */ /* 0x000fc60007f3e0ff */
[----:B------:R-:W-:Y:S01]  /*18ab0*/  STL [R1+0x2044], R68 ;  /* 0x0020444401007387 */ /* 0x000fe20000100800 */
[----:B------:R-:W-:-:S03]  /*18ac0*/  SHF.R.S32.HI R5, RZ, 0x1f, R157 ;  /* 0x0000001fff057819 */ /* 0x000fc6000001149d */
[----:B------:R1:W4:Y:S01]  /*18ad0*/  LDG.E.U8 R13, desc[UR4][R22.64] ;  /* 0x00000004160d7981 */ /* 0x000322000c1e1100 */
[----:B0-----:R-:W-:-:S05]  /*18ae0*/  IADD3 R152, P3, R156, R8, RZ ;  /* 0x000000089c987210 */ /* 0x001fca0007f7e0ff */
[----:B------:R-:W-:Y:S01]  /*18af0*/  IMAD.X R153, R18, 0x1, R17, P3 ;  /* 0x0000000112997824 */ /* 0x000fe200018e0611 */
[----:B-1----:R-:W-:Y:S01]  /*18b00*/  IADD3 R22, P4, R156, R9, RZ ;  /* 0x000000099c167210 */ /* 0x002fe20007f9e0ff */
[----:B--2---:R0:W-:Y:S03]  /*18b10*/  STL [R1+0x7c0], R12 ;  /* 0x0007c00c01007387 */ /* 0x0041e60000100800 */
[----:B------:R-:W-:Y:S01]  /*18b20*/  IADD3 R22, P3, R2, R22, RZ ;  /* 0x0000001602167210 */ /* 0x000fe20007f7e0ff */
[----:B------:R-:W-:Y:S01]  /*18b30*/  IMAD.X R23, R18, 0x1, R19, P4 ;  /* 0x0000000112177824 */ /* 0x000fe200020e0613 */
[----:B0-----:R0:W2:Y:S03]  /*18b40*/  LDG.E.U8 R12, desc[UR4][R20.64] ;  /* 0x00000004140c7981 */ /* 0x0010a6000c1e1100 */
[----:B------:R-:W-:-:S02]  /*18b50*/  IMAD.X R23, R4, 0x1, R23, P3 ;  /* 0x0000000104177824 */ /* 0x000fc400018e0617 */
[----:B0-----:R-:W-:Y:S01]  /*18b60*/  IMAD.X R20, R18, 0x1, R16, P2 ;  /* 0x0000000112147824 */ /* 0x001fe200010e0610 */
[----:B------:R-:W-:Y:S02]  /*18b70*/  IADD3 R21, P0, R157, R7, RZ ;  /* 0x000000079d157210 */ /* 0x000fe40007f1e0ff */
[----:B------:R-:W-:Y:S01]  /*18b80*/  IADD3 R152, P2, R2, R152, RZ ;  /* 0x0000009802987210 */ /* 0x000fe20007f5e0ff */
[----:B------:R-:W-:Y:S01]  /*18b90*/  IMAD.X R155, R4, 0x1, R20, P1 ;  /* 0x00000001049b7824 */ /* 0x000fe200008e0614 */
[----:B------:R-:W-:Y:S01]  /*18ba0*/  IADD3 R20, P1, R2, R21, RZ ;  /* 0x0000001502147210 */ /* 0x000fe20007f3e0ff */
[----:B------:R-:W-:Y:S02]  /*18bb0*/  IMAD.X R18, R5, 0x1, R15, P0 ;  /* 0x0000000105127824 */ /* 0x000fe400000e060f */
[C---:B------:R-:W-:Y:S01]  /*18bc0*/  IMAD.X R153, R4.reuse, 0x1, R153, P2 ;  /* 0x0000000104997824 */ /* 0x040fe200010e0699 */
[----:B---3--:R0:W-:Y:S01]  /*18bd0*/  STL [R1+0x7bc], R25 ;  /* 0x0007bc1901007387 */ /* 0x0081e20000100800 */
[----:B------:R-:W-:-:S03]  /*18be0*/  IMAD.X R21, R4, 0x1, R18, P1 ;  /* 0x0000000104157824 */ /* 0x000fc600008e0612 */
[----:B0-----:R0:W3:Y:S04]  /*18bf0*/  LDG.E.U8 R25, desc[UR4][R154.64] ;  /* 0x000000049a197981 */ /* 0x0010e8000c1e1100 */
[----:B------:R1:W-:Y:S04]  /*18c00*/  STL [R1+0x7b8], R11 ;  /* 0x0007b80b01007387 */ /* 0x0003e80000100800 */
[----:B------:R0:W-:Y:S04]  /*18c10*/  STL [R1+0x7b4], R10 ;  /* 0x0007b40a01007387 */ /* 0x0001e80000100800 */
[----:B-1----:R1:W3:Y:S04]  /*18c20*/  LDG.E.U8 R11, desc[UR4][R152.64] ;  /* 0x00000004980b7981 */ /* 0x0022e8000c1e1100 */
[----:B------:R1:W-:Y:S04]  /*18c30*/  STL [R1+0x7b0], R0 ;  /* 0x0007b00001007387 */ /* 0x0003e80000100800 */
[----:B0-----:R0:W3:Y:S04]  /*18c40*/  LDG.E.U8 R10, desc[UR4][R22.64] ;  /* 0x00000004160a7981 */ /* 0x0010e8000c1e1100 */
[----:B-1----:R1:W3:Y:S01]  /*18c50*/  LDG.E.U8 R0, desc[UR4][R20.64] ;  /* 0x0000000414007981 */ /* 0x0022e2000c1e1100 */
[----:B------:R-:W-:Y:S01]  /*18c60*/  IADD3 R154, P2, R157, R6, RZ ;  /* 0x000000069d9a7210 */ /* 0x000fe20007f5e0ff */
[----:B------:R-:W-:Y:S01]  /*18c70*/  IMAD R156, R3, 0x14, RZ ;  /* 0x00000014039c7824 */ /* 0x000fe200078e02ff */
[----:B------:R-:W-:-:S02]  /*18c80*/  IADD3 R152, P3, R157, R8, RZ ;  /* 0x000000089d987210 */ /* 0x000fc40007f7e0ff */
[----:B------:R-:W-:Y:S02]  /*18c90*/  IADD3 R154, P1, R2, R154, RZ ;  /* 0x0000009a029a7210 */ /* 0x000fe40007f3e0ff */
[----:B0-----:R-:W-:Y:S02]  /*18ca0*/  IADD3 R22, P4, R157, R9, RZ ;  /* 0x000000099d167210 */ /* 0x001fe40007f9e0ff */
        /* <DEDUP_REMOVED lines=10> */
[----:B----4-:R0:W-:Y:S01]  /*18d50*/  STL [R1+0x7ac], R24 ;  /* 0x0007ac1801007387 */ /* 0x0101e20000100800 */
[----:B------:R-:W-:-:S02]  /*18d60*/  IMAD.X R153, R4, 0x1, R153, P2 ;  /* 0x0000000104997824 */ /* 0x000fc400010e0699 */
[C---:B------:R-:W-:Y:S02]  /*18d70*/  IMAD.X R23, R4.reuse, 0x1, R23, P3 ;  /* 0x0000000104177824 */ /* 0x040fe400018e0617 */
[----:B------:R-:W-:Y:S01]  /*18d80*/  IMAD.X R21, R4, 0x1, R5, P1 ;  /* 0x0000000104157824 */ /* 0x000fe200008e0605 */
[----:B------:R1:W-:Y:S01]  /*18d90*/  STL [R1+0x7a8], R14 ;  /* 0x0007a80e01007387 */ /* 0x0003e20000100800 */
[----:B------:R-:W-:-:S03]  /*18da0*/  IMAD R157, R3, 0x15, RZ ;  /* 0x00000015039d7824 */ /* 0x000fc600078e02ff */
[----:B0-----:R0:W4:Y:S04]  /*18db0*/  LDG.E.U8 R24, desc[UR4][R154.64] ;  /* 0x000000049a187981 */ /* 0x001128000c1e1100 */
[----:B------:R0:W-:Y:S04]  /*18dc0*/  STL [R1+0x7a4], R13 ;  /* 0x0007a40d01007387 */ /* 0x0001e80000100800 */
[----:B-1----:R1:W4:Y:S01]  /*18dd0*/  LDG.E.U8 R14, desc[UR4][R152.64] ;  /* 0x00000004980e7981 */ /* 0x002322000c1e1100 */
[----:B0-----:R-:W-:Y:S02]  /*18de0*/  IADD3 R154, P2, R156, R6, RZ ;  /* 0x000000069c9a7210 */ /* 0x001fe40007f5e0ff */
[----:B------:R-:W-:Y:S01]  /*18df0*/  SHF.R.S32.HI R5, RZ, 0x1f, R157 ;  /* 0x0000001fff057819 */ /* 0x000fe2000001149d */
[----:B------:R0:W4:Y:S01]  /*18e00*/  LDG.E.U8 R13, desc[UR4][R22.64] ;  /* 0x00000004160d7981 */ /* 0x000122000c1e1100 */
[----:B------:R-:W-:-:S02]  /*18e10*/  IADD3 R154, P1, R2, R154, RZ ;  /* 0x0000009a029a7210 */ /* 0x000fc40007f3e0ff */
[C---:B-1----:R-:W-:Y:S01]  /*18e20*/  IADD3 R152, P3, R156.reuse, R8, RZ ;  /* 0x000000089c987210 */ /* 0x042fe20007f7e0ff */
[----:B--2---:R1:W-:Y:S01]  /*18e30*/  STL [R1+0x7a0], R12 ;  /* 0x0007a00c01007387 */ /* 0x0043e20000100800 */
[----:B0-----:R-:W-:-:S03]  /*18e40*/  IADD3 R22, P4, R156, R9, RZ ;  /* 0x000000099c167210 */ /* 0x001fc60007f9e0ff */
[----:B-1----:R0:W2:Y:S01]  /*18e50*/  LDG.E.U8 R12, desc[UR4][R20.64] ;  /* 0x00000004140c7981 */ /* 0x0020a2000c1e1100 */
[----:B------:R-:W-:Y:S01]  /*18e60*/  IMAD.X R153, R18, 0x1, R17, P3 ;  /* 0x0000000112997824 */ /* 0x000fe200018e0611 */
[----:B------:R-:W-:Y:S01]  /*18e70*/  IADD3 R22, P3, R2, R22, RZ ;  /* 0x0000001602167210 */ /* 0x000fe20007f7e0ff */
[C---:B------:R-:W-:Y:S02]  /*18e80*/  IMAD.X R23, R18.reuse, 0x1, R19, P4 ;  /* 0x0000000112177824 */ /* 0x040fe400020e0613 */
[----:B0-----:R-:W-:Y:S01]  /*18e90*/  IMAD.X R20, R18, 0x1, R16, P2 ;  /* 0x0000000112147824 */ /* 0x001fe200010e0610 */
[----:B------:R-:W-:Y:S02]  /*18ea0*/  IADD3 R21, P0, R157, R7, RZ ;  /* 0x000000079d157210 */ /* 0x000fe40007f1e0ff */
[----:B------:R-:W-:Y:S01]  /*18eb0*/  IADD3 R152, P2, R2, R152, RZ ;  /* 0x0000009802987210 */ /* 0x000fe20007f5e0ff */
[----:B------:R-:W-:Y:S01]  /*18ec0*/  IMAD.X R155, R4, 0x1, R20, P1 ;  /* 0x00000001049b7824 */ /* 0x000fe200008e0614 */
[----:B------:R-:W-:Y:S01]  /*18ed0*/  IADD3 R20, P1, R2, R21, RZ ;  /* 0x0000001502147210 */ /* 0x000fe20007f3e0ff */
[----:B------:R-:W-:-:S02]  /*18ee0*/  IMAD.X R18, R5, 0x1, R15, P0 ;  /* 0x0000000105127824 */ /* 0x000fc400000e060f */
[C---:B------:R-:W-:Y:S01]  /*18ef0*/  IMAD.X R153, R4.reuse, 0x1, R153, P2 ;  /* 0x0000000104997824 */ /* 0x040fe200010e0699 */
[----:B---3--:R-:W-:Y:S01]  /*18f00*/  STL [R1+0x79c], R25 ;  /* 0x00079c1901007387 */ /* 0x008fe20000100800 */
[C---:B------:R-:W-:Y:S02]  /*18f10*/  IMAD.X R23, R4.reuse, 0x1, R23, P3 ;  /* 0x0000000104177824 */ /* 0x040fe400018e0617 */
[----:B------:R-:W-:Y:S02]  /*18f20*/  IMAD.X R21, R4, 0x1, R18, P1 ;  /* 0x0000000104157824 */ /* 0x000fe400008e0612 */
[----:B------:R-:W-:-:S03]  /*18f30*/  IMAD R156, R3, 0x16, RZ ;  /* 0x00000016039c7824 */ /* 0x000fc600078e02ff */
[----:B------:R0:W3:Y:S02]  /*18f40*/  LDG.E.U8 R68, desc[UR4][R20.64] ;  /* 0x0000000414447981 */ /* 0x0000e4000c1e1100 */
[----:B------:R-:W-:Y:S02]  /*18f50*/  SHF.R.S32.HI R18, RZ, 0x1f, R156 ;  /* 0x0000001fff127819 */ /* 0x000fe4000001149c */
[----:B0-----:R-:W-:Y:S01]  /*18f60*/  IADD3 R21, P0, R156, R7, RZ ;  /* 0x000000079c157210 */ /* 0x001fe20007f1e0ff */
[----:B------:R0:W-:Y:S04]  /*18f70*/  STL [R1+0x798], R11 ;  /* 0x0007980b01007387 */ /* 0x0001e80000100800 */
[----:B------:R1:W-:Y:S04]  /*18f80*/  STL [R1+0x794], R10 ;  /* 0x0007940a01007387 */ /* 0x0003e80000100800 */
[----:B0-----:R0:W2:Y:S04]  /*18f90*/  LDG.E.U8 R11, desc[UR4][R154.64] ;  /* 0x000000049a0b7981 */ /* 0x0010a8000c1e1100 */
[----:B------:R0:W-:Y:S04]  /*18fa0*/  STL [R1+0x790], R0 ;  /* 0x0007900001007387 */ /* 0x0001e80000100800 */
[----:B-1----:R1:W2:Y:S01]  /*18fb0*/  LDG.E.U8 R10, desc[UR4][R152.64] ;  /* 0x00000004980a7981 */ /* 0x0022a2000c1e1100 */
[----:B0-----:R-:W-:-:S03]  /*18fc0*/  IADD3 R154, P2, R157, R6, RZ ;  /* 0x000000069d9a7210 */ /* 0x001fc60007f5e0ff */
[----:B------:R0:W2:Y:S01]  /*18fd0*/  LDG.E.U8 R0, desc[UR4][R22.64] ;  /* 0x0000000416007981 */ /* 0x0000a2000c1e1100 */
[----:B------:R-:W-:Y:S02]  /*18fe0*/  IADD3 R154, P1, R2, R154, RZ ;  /* 0x0000009a029a7210 */ /* 0x000fe40007f3e0ff */
[----:B-1----:R-:W-:Y:S01]  /*18ff0*/  IADD3 R152, P3, R157, R8, RZ ;  /* 0x000000089d987210 */ /* 0x002fe20007f7e0ff */
[----:B------:R-:W-:Y:S01]  /*19000*/  IMAD.X R20, R5, 0x1, R16, P2 ;  /* 0x0000000105147824 */ /* 0x000fe200010e0610 */
[----:B0-----:R-:W-:-:S03]  /*19010*/  IADD3 R22, P4, R157, R9, RZ ;  /* 0x000000099d167210 */ /* 0x001fc60007f9e0ff */
[C---:B------:R-:W-:Y:S01]  /*19020*/  IMAD.X R153, R5.reuse, 0x1, R17, P3 ;  /* 0x0000000105997824 */ /* 0x040fe200018e0611 */
[----:B------:R-:W-:Y:S01]  /*19030*/  IADD3 R152, P2, R2, R152, RZ ;  /* 0x0000009802987210 */ /* 0x000fe20007f5e0ff */
[----:B------:R-:W-:Y:S01]  /*19040*/  IMAD.X R155, R4, 0x1, R20, P1 ;  /* 0x00000001049b7824 */ /* 0x000fe200008e0614 */
[C---:B------:R-:W-:Y:S01]  /*19050*/  IADD3 R22, P3, R2.reuse, R22, RZ ;  /* 0x0000001602167210 */ /* 0x040fe20007f7e0ff */
[----:B------:R-:W-:Y:S01]  /*19060*/  IMAD.X R23, R5, 0x1, R19, P4 ;  /* 0x0000000105177824 */ /* 0x000fe200020e0613 */
[----:B------:R-:W-:Y:S01]  /*19070*/  IADD3 R20, P1, R2, R21, RZ ;  /* 0x0000001502147210 */ /* 0x000fe20007f3e0ff */
[----:B------:R-:W-:Y:S01]  /*19080*/  IMAD.X R5, R18, 0x1, R15, P0 ;  /* 0x0000000112057824 */ /* 0x000fe200000e060f */
[----:B------:R0:W2:Y:S01]  /*19090*/  LDG.E.U8 R69, desc[UR4][R154.64] ;  /* 0x000000049a457981 */ /* 0x0000a2000c1e1100 */
[C---:B------:R-:W-:Y:S02]  /*190a0*/  IMAD.X R153, R4.reuse, 0x1, R153, P2 ;  /* 0x0000000104997824 */ /* 0x040fe400010e0699 */
[----:B------:R-:W-:-:S02]  /*190b0*/  IMAD.X R23, R4, 0x1, R23, P3 ;  /* 0x0000000104177824 */ /* 0x000fc400018e0617 */
[----:B------:R-:W-:Y:S01]  /*190c0*/  IMAD.X R21, R4, 0x1, R5, P1 ;  /* 0x0000000104157824 */ /* 0x000fe200008e0605 */
[----:B------:R1:W2:Y:S04]  /*190d0*/  LDG.E.U8 R70, desc[UR4][R152.64] ;  /* 0x0000000498467981 */ /* 0x0002a8000c1e1100 */
[----:B------:R4:W2:Y:S04]  /*190e0*/  LDG.E.U8 R71, desc[UR4][R22.64] ;  /* 0x0000000416477981 */ /* 0x0008a8000c1e1100 */
[----:B------:R4:W2:Y:S01]  /*190f0*/  LDG.E.U8 R118, desc[UR4][R20.64] ;  /* 0x0000000414767981 */ /* 0x0008a2000c1e1100 */
[C---:B0-----:R-:W-:Y:S01]  /*19100*/  IADD3 R154, P2, R156.reuse, R6, RZ ;  /* 0x000000069c9a7210 */ /* 0x041fe20007f5e0ff */
[----:B------:R-:W-:Y:S01]  /*19110*/  IMAD R157, R3, 0x17, RZ ;  /* 0x00000017039d7824 */ /* 0x000fe200078e02ff */
[----:B-1----:R-:W-:-:S02]  /*19120*/  IADD3 R152, P3, R156, R8, RZ ;  /* 0x000000089c987210 */ /* 0x002fc40007f7e0ff */
[----:B------:R-:W-:Y:S02]  /*19130*/  IADD3 R154, P1, R2, R154, RZ ;  /* 0x0000009a029a7210 */ /* 0x000fe40007f3e0ff */
[----:B----4-:R-:W-:Y:S02]  /*19140*/  IADD3 R22, P4, R156, R9, RZ ;  /* 0x000000099c167210 */ /* 0x010fe40007f9e0ff */
[----:B------:R-:W-:Y:S01]  /*19150*/  SHF.R.S32.HI R5, RZ, 0x1f, R157 ;  /* 0x0000001fff057819 */ /* 0x000fe2000001149d */
[C---:B------:R-:W-:Y:S01]  /*19160*/  IMAD.X R20, R18.reuse, 0x1, R16, P2 ;  /* 0x0000000112147824 */ /* 0x040fe200010e0610 */
        /* <DEDUP_REMOVED lines=14> */
[C---:B0-----:R-:W-:Y:S02]  /*19250*/  IADD3 R154, P2, R157.reuse, R6, RZ ;  /* 0x000000069d9a7210 */ /* 0x041fe40007f5e0ff */
[----:B------:R0:W4:Y:S02]  /*19260*/  LDG.E.U8 R115, desc[UR4][R22.64] ;  /* 0x0000000416737981 */ /* 0x000124000c1e1100 */
[----:B------:R-:W-:Y:S02]  /*19270*/  SHF.R.S32.HI R18, RZ, 0x1f, R156 ;  /* 0x0000001fff127819 */ /* 0x000fe4000001149c */
[----:B------:R-:W-:Y:S01]  /*19280*/  IADD3 R154, P1, R2, R154, RZ ;  /* 0x0000009a029a7210 */ /* 0x000fe20007f3e0ff */
[----:B------:R3:W4:Y:S01]  /*19290*/  LDG.E.U8 R67, desc[UR4][R20.64] ;  /* 0x0000000414437981 */ /* 0x000722000c1e1100 */
[----:B-1----:R-:W-:-:S02]  /*192a0*/  IADD3 R152, P3, R157, R8, RZ ;  /* 0x000000089d987210 */ /* 0x002fc40007f7e0ff */
[----:B0-----:R-:W-:-:S03]  /*192b0*/  IADD3 R22, P4, R157, R9, RZ ;  /* 0x000000099d167210 */ /* 0x001fc60007f9e0ff */
[C---:B------:R-:W-:Y:S02]  /*192c0*/  IMAD.X R153, R5.reuse, 0x1, R17, P3 ;  /* 0x0000000105997824 */ /* 0x040fe400018e0611 */
[C---:B---3--:R-:W-:Y:S01]  /*192d0*/  IMAD.X R20, R5.reuse, 0x1, R16, P2 ;  /* 0x0000000105147824 */ /* 0x048fe200010e0610 */
[----:B------:R-:W-:Y:S02]  /*192e0*/  IADD3 R21, P0, R156, R7, RZ ;  /* 0x000000079c157210 */ /* 0x000fe40007f1e0ff */
[----:B------:R-:W-:Y:S01]  /*192f0*/  IADD3 R152, P2, R2, R152, RZ ;  /* 0x0000009802987210 */ /* 0x000fe20007f5e0ff */
[----:B------:R-:W-:Y:S01]  /*19300*/  IMAD.X R155, R4, 0x1, R20, P1 ;  /* 0x00000001049b7824 */ /* 0x000fe200008e0614 */
[C---:B------:R-:W-:Y:S01]  /*19310*/  IADD3 R22, P3, R2.reuse, R22, RZ ;  /* 0x0000001602167210 */ /* 0x040fe20007f7e0ff */
[----:B------:R-:W-:Y:S01]  /*19320*/  IMAD.X R23, R5, 0x1, R19, P4 ;  /* 0x0000000105177824 */ /* 0x000fe200020e0613 */
[----:B------:R-:W-:Y:S01]  /*19330*/  IADD3 R20, P1, R2, R21, RZ ;  /* 0x0000001502147210 */ /* 0x000fe20007f3e0ff */
[----:B------:R-:W-:Y:S01]  /*19340*/  IMAD.X R5, R18, 0x1, R15, P0 ;  /* 0x0000000112057824 */ /* 0x000fe200000e060f */
[----:B------:R-:W-:Y:S01]  /*19350*/  STL [R1+0x2054], R68 ;  /* 0x0020544401007387 */ /* 0x000fe20000100800 */
[----:B------:R-:W-:-:S02]  /*19360*/  IMAD.X R153, R4, 0x1, R153, P2 ;  /* 0x0000000104997824 */ /* 0x000fc400010e0699 */
[C---:B------:R-:W-:Y:S01]  /*19370*/  IMAD.X R23, R4.reuse, 0x1, R23, P3 ;  /* 0x0000000104177824 */ /* 0x040fe200018e0617 */
[----:B------:R0:W3:Y:S01]  /*19380*/  LDG.E.U8 R66, desc[UR4][R154.64] ;  /* 0x000000049a427981 */ /* 0x0000e2000c1e1100 */
[----:B------:R-:W-:Y:S02]  /*19390*/  IMAD.X R21, R4, 0x1, R5, P1 ;  /* 0x0000000104157824 */ /* 0x000fe400008e0605 */
[----:B------:R-:W-:Y:S01]  /*193a0*/  IMAD R157, R3, 0x19, RZ ;  /* 0x00000019039d7824 */ /* 0x000fe200078e02ff */
[----:B------:R-:W-:Y:S04]  /*193b0*/  STL [R1+0x78c], R24 ;  /* 0x00078c1801007387 */ /* 0x000fe80000100800 */
[----:B------:R-:W-:Y:S01]  /*193c0*/  STL [R1+0x788], R14 ;  /* 0x0007880e01007387 */ /* 0x000fe20000100800 */
[----:B0-----:R-:W-:-:S03]  /*193d0*/  IADD3 R154, P2, R156, R6, RZ ;  /* 0x000000069c9a7210 */ /* 0x001fc60007f5e0ff */
[----:B------:R0:W3:Y:S01]  /*193e0*/  LDG.E.U8 R65, desc[UR4][R152.64] ;  /* 0x0000000498417981 */ /* 0x0000e2000c1e1100 */
[----:B------:R-:W-:-:S03]  /*193f0*/  IADD3 R154, P1, R2, R154, RZ ;  /* 0x0000009a029a7210 */ /* 0x000fc60007f3e0ff */
[----:B------:R-:W-:Y:S01]  /*19400*/  STL [R1+0x784], R13 ;  /* 0x0007840d01007387 */ /* 0x000fe20000100800 */
[----:B------:R-:W-:-:S03]  /*19410*/  SHF.R.S32.HI R5, RZ, 0x1f, R157 ;  /* 0x0000001fff057819 */ /* 0x000fc6000001149d */
[----:B--2---:R1:W-:Y:S01]  /*19420*/  STL [R1+0x780], R12 ;  /* 0x0007800c01007387 */ /* 0x0043e20000100800 */
[----:B0-----:R-:W-:-:S03]  /*19430*/  IADD3 R152, P3, R156, R8, RZ ;  /* 0x000000089c987210 */ /* 0x001fc60007f7e0ff */
[----:B------:R0:W2:Y:S02]  /*19440*/  LDG.E.U8 R64, desc[UR4][R22.64] ;  /* 0x0000000416407981 */ /* 0x0000a4000c1e1100 */
[----:B------:R-:W-:Y:S02]  /*19450*/  IMAD.X R153, R18, 0x1, R17, P3 ;  /* 0x0000000112997824 */ /* 0x000fe400018e0611 */
[----:B-1----:R1:W2:Y:S01]  /*19460*/  LDG.E.U8 R12, desc[UR4][R20.64] ;  /* 0x00000004140c7981 */ /* 0x0022a2000c1e1100 */
[----:B0-----:R-:W-:Y:S01]  /*19470*/  IADD3 R22, P4, R156, R9, RZ ;  /* 0x000000099c167210 */ /* 0x001fe20007f9e0ff */
[----:B-1----:R-:W-:Y:S01]  /*19480*/  IMAD.X R20, R18, 0x1, R16, P2 ;  /* 0x0000000112147824 */ /* 0x002fe200010e0610 */
[----:B------:R-:W-:Y:S02]  /*19490*/  IADD3 R21, P0, R157, R7, RZ ;  /* 0x000000079d157210 */ /* 0x000fe40007f1e0ff */
[----:B------:R-:W-:Y:S01]  /*194a0*/  IADD3 R152, P2, R2, R152, RZ ;  /* 0x0000009802987210 */ /* 0x000fe20007f5e0ff */
[----:B------:R-:W-:Y:S01]  /*194b0*/  IMAD.X R23, R18, 0x1, R19, P4 ;  /* 0x0000000112177824 */ /* 0x000fe200020e0613 */
[----:B------:R-:W-:Y:S01]  /*194c0*/  IADD3 R22, P3, R2, R22, RZ ;  /* 0x0000001602167210 */ /* 0x000fe20007f7e0ff */
[----:B------:R-:W-:Y:S01]  /*194d0*/  IMAD.X R155, R4, 0x1, R20, P1 ;  /* 0x00000001049b7824 */ /* 0x000fe200008e0614 */
[----:B------:R-:W-:Y:S01]  /*194e0*/  IADD3 R20, P1, R2, R21, RZ ;  /* 0x0000001502147210 */ /* 0x000fe20007f3e0ff */
[----:B------:R-:W-:-:S02]  /*194f0*/  IMAD.X R18, R5, 0x1, R15, P0 ;  /* 0x0000000105127824 */ /* 0x000fc400000e060f */
[C---:B------:R-:W-:Y:S01]  /*19500*/  IMAD.X R153, R4.reuse, 0x1, R153, P2 ;  /* 0x0000000104997824 */ /* 0x040fe200010e0699 */
[----:B------:R0:W2:Y:S01]  /*19510*/  LDG.E.U8 R25, desc[UR4][R154.64] ;  /* 0x000000049a197981 */ /* 0x0000a2000c1e1100 */
[C---:B------:R-:W-:Y:S02]  /*19520*/  IMAD.X R23, R4.reuse, 0x1, R23, P3 ;  /* 0x0000000104177824 */ /* 0x040fe400018e0617 */
[----:B------:R-:W-:Y:S01]  /*19530*/  IMAD.X R21, R4, 0x1, R18, P1 ;  /* 0x0000000104157824 */ /* 0x000fe200008e0612 */
[----:B------:R-:W-:Y:S04]  /*19540*/  STL [R1+0x2050], R69 ;  /* 0x0020504501007387 */ /* 0x000fe80000100800 */
[----:B------:R-:W-:Y:S04]  /*19550*/  STL [R1+0x204c], R70 ;  /* 0x00204c4601007387 */ /* 0x000fe80000100800 */
[----:B------:R-:W-:Y:S04]  /*19560*/  STL [R1+0x2048], R71 ;  /* 0x0020484701007387 */ /* 0x000fe80000100800 */
[----:B------:R1:W-:Y:S04]  /*19570*/  STL [R1+0x77c], R11 ;  /* 0x00077c0b01007387 */ /* 0x0003e80000100800 */
[----:B------:R-:W-:Y:S04]  /*19580*/  STL [R1+0x205c], R118 ;  /* 0x00205c7601007387 */ /* 0x000fe80000100800 */
[----:B------:R0:W-:Y:S04]  /*19590*/  STL [R1+0x778], R10 ;  /* 0x0007780a01007387 */ /* 0x0001e80000100800 */
[----:B-1----:R1:W2:Y:S04]  /*195a0*/  LDG.E.U8 R11, desc[UR4][R152.64] ;  /* 0x00000004980b7981 */ /* 0x0022a8000c1e1100 */
[----:B------:R1:W-:Y:S04]  /*195b0*/  STL [R1+0x774], R0 ;  /* 0x0007740001007387 */ /* 0x0003e80000100800 */
[----:B0-----:R0:W2:Y:S04]  /*195c0*/  LDG.E.U8 R10, desc[UR4][R22.64] ;  /* 0x00000004160a7981 */ /* 0x0010a8000c1e1100 */
[----:B-1----:R1:W2:Y:S01]  /*195d0*/  LDG.E.U8 R0, desc[UR4][R20.64] ;  /* 0x0000000414007981 */ /* 0x0022a2000c1e1100 */
        /* <DEDUP_REMOVED lines=15> */
[----:B----4-:R-:W-:Y:S01]  /*196d0*/  STL [R1+0x2060], R117 ;  /* 0x0020607501007387 */ /* 0x010fe20000100800 */
[----:B------:R-:W-:-:S02]  /*196e0*/  IMAD.X R153, R4, 0x1, R153, P2 ;  /* 0x0000000104997824 */ /* 0x000fc400010e0699 */
[C---:B------:R-:W-:Y:S01]  /*196f0*/  IMAD.X R23, R4.reuse, 0x1, R23, P3 ;  /* 0x0000000104177824 */ /* 0x040fe200018e0617 */
[----:B------:R-:W-:Y:S01]  /*19700*/  STL [R1+0x2064], R116 ;  /* 0x0020647401007387 */ /* 0x000fe20000100800 */
[----:B------:R-:W-:-:S03]  /*19710*/  IMAD.X R21, R4, 0x1, R5, P1 ;  /* 0x0000000104157824 */ /* 0x000fc600008e0605 */
[----:B------:R-:W-:Y:S01]  /*19720*/  STL [R1+0x2068], R115 ;  /* 0x0020687301007387 */ /* 0x000fe20000100800 */
[----:B------:R-:W-:-:S03]  /*19730*/  IMAD R157, R3, 0x1b, RZ ;  /* 0x0000001b039d7824 */ /* 0x000fc600078e02ff */
[----:B------:R-:W-:Y:S04]  /*19740*/  STL [R1+0x206c], R67 ;  /* 0x00206c4301007387 */ /* 0x000fe80000100800 */
[----:B------:R0:W4:Y:S04]  /*19750*/  LDG.E.U8 R24, desc[UR4][R154.64] ;  /* 0x000000049a187981 */ /* 0x000128000c1e1100 */
[----:B---3--:R-:W-:Y:S04]  /*19760*/  STL [R1+0x2070], R66 ;  /* 0x0020704201007387 */ /* 0x008fe80000100800 */
[----:B------:R-:W-:Y:S01]  /*19770*/  STL [R1+0x2074], R65 ;  /* 0x0020744101007387 */ /* 0x000fe20000100800 */
[----:B0-----:R-:W-:-:S03]  /*19780*/  IADD3 R154, P2, R156, R6, RZ ;  /* 0x000000069c9a7210 */ /* 0x001fc60007f5e0ff */
[----:B------:R0:W3:Y:S01]  /*19790*/  LDG.E.U8 R14, desc[UR4][R152.64] ;  /* 0x00000004980e7981 */ /* 0x0000e2000c1e1100 */
[----:B------:R-:W-:-:S03]  /*197a0*/  IADD3 R154, P1, R2, R154, RZ ;  /* 0x0000009a029a7210 */ /* 0x000fc60007f3e0ff */
[----:B------:R1:W3:Y:S04]  /*197b0*/  LDG.E.U8 R13, desc[UR4][R22.64] ;  /* 0x00000004160d7981 */ /* 0x0002e8000c1e1100 */
[----:B--2---:R-:W-:Y:S01]  /*197c0*/  STL [R1+0x2078], R64 ;  /* 0x0020784001007387 */ /* 0x004fe20000100800 */
[----:B0-----:R-:W-:-:S03]  /*197d0*/  IADD3 R152, P3, R156, R8, RZ ;  /* 0x000000089c987210 */ /* 0x001fc60007f7e0ff */
[----:B------:R0:W-:Y:S01]  /*197e0*/  STL [R1+0x740], R12 ;  /* 0x0007400c01007387 */ /* 0x0001e20000100800 */
[----:B-1----:R-:W-:Y:S01]  /*197f0*/  IADD3 R22, P4, R156, R9, RZ ;  /* 0x000000099c167210 */ /* 0x002fe20007f9e0ff */
[----:B------:R-:W-:Y:S01]  /*19800*/  IMAD.X R153, R18, 0x1, R17, P3 ;  /* 0x0000000112997824 */ /* 0x000fe200018e0611 */
[----:B------:R-:W-:Y:S02]  /*19810*/  SHF.R.S32.HI R5, RZ, 0x1f, R157 ;  /* 0x0000001fff057819 */ /* 0x000fe4000001149d */
[----:B------:R-:W-:Y:S01]  /*19820*/  IADD3 R22, P3, R2, R22, RZ ;  /* 0x0000001602167210 */ /* 0x000fe20007f7e0ff */
[----:B0-----:R0:W2:Y:S01]  /*19830*/  LDG.E.U8 R12, desc[UR4][R20.64] ;  /* 0x00000004140c7981 */ /* 0x0010a2000c1e1100 */
[C---:B------:R-:W-:Y:S02]  /*19840*/  IMAD.X R23, R18.reuse, 0x1, R19, P4 ;  /* 0x0000000112177824 */ /* 0x040fe400020e0613 */
[----:B0-----:R-:W-:Y:S01]  /*19850*/  IMAD.X R20, R18, 0x1, R16, P2 ;  /* 0x0000000112147824 */ /* 0x001fe200010e0610 */
[----:B------:R-:W-:-:S02]  /*19860*/  IADD3 R21, P0, R157, R7, RZ ;  /* 0x000000079d157210 */ /* 0x000fc40007f1e0ff */
[----:B------:R-:W-:Y:S01]  /*19870*/  IADD3 R152, P2, R2, R152, RZ ;  /* 0x0000009802987210 */ /* 0x000fe20007f5e0ff */
[----:B------:R-:W-:Y:S01]  /*19880*/  IMAD.X R155, R4, 0x1, R20, P1 ;  /* 0x00000001049b7824 */ /* 0x000fe200008e0614 */
[----:B------:R-:W-:Y:S01]  /*19890*/  IADD3 R20, P1, R2, R21, RZ ;  /* 0x0000001502147210 */ /* 0x000fe20007f3e0ff */
[----:B------:R-:W-:Y:S02]  /*198a0*/  IMAD.X R18, R5, 0x1, R15, P0 ;  /* 0x0000000105127824 */ /* 0x000fe400000e060f */
[C---:B------:R-:W-:Y:S01]  /*198b0*/  IMAD.X R153, R4.reuse, 0x1, R153, P2 ;  /* 0x0000000104997824 */ /* 0x040fe200010e0699 */
[----:B------:R0:W-:Y:S01]  /*198c0*/  STL [R1+0x73c], R25 ;  /* 0x00073c1901007387 */ /* 0x0001e20000100800 */
[C---:B------:R-:W-:Y:S02]  /*198d0*/  IMAD.X R23, R4.reuse, 0x1, R23, P3 ;  /* 0x0000000104177824 */ /* 0x040fe400018e0617 */
[----:B------:R-:W-:Y:S01]  /*198e0*/  IMAD.X R21, R4, 0x1, R18, P1 ;  /* 0x0000000104157824 */ /* 0x000fe200008e0612 */
[----:B0-----:R0:W2:Y:S04]  /*198f0*/  LDG.E.U8 R25, desc[UR4][R154.64] ;  /* 0x000000049a197981 */ /* 0x0010a8000c1e1100 */
[----:B------:R1:W-:Y:S04]  /*19900*/  STL [R1+0x738], R11 ;  /* 0x0007380b01007387 */ /* 0x0003e80000100800 */
        /* <DEDUP_REMOVED lines=19> */
[----:B------:R-:W-:-:S02]  /*19a40*/  IMAD.X R5, R18, 0x1, R15, P0 ;  /* 0x0000000112057824 */ /* 0x000fc400000e060f */
[C---:B------:R-:W-:Y:S02]  /*19a50*/  IMAD.X R153, R4.reuse, 0x1, R153, P2 ;  /* 0x0000000104997824 */ /* 0x040fe400010e0699 */
[C---:B------:R-:W-:Y:S01]  /*19a60*/  IMAD.X R23, R4.reuse, 0x1, R23, P3 ;  /* 0x0000000104177824 */ /* 0x040fe200018e0617 */
[----:B----4-:R0:W-:Y:S01]  /*19a70*/  STL [R1+0x72c], R24 ;  /* 0x00072c1801007387 */ /* 0x0101e20000100800 */
[----:B------:R-:W-:Y:S02]  /*19a80*/  IMAD.X R21, R4, 0x1, R5, P1 ;  /* 0x0000000104157824 */ /* 0x000fe400008e0605 */
[----:B------:R-:W-:Y:S01]  /*19a90*/  IMAD R157, R3, 0x1d, RZ ;  /* 0x0000001d039d7824 */ /* 0x000fe200078e02ff */
[----:B0-----:R0:W4:Y:S04]  /*19aa0*/  LDG.E.U8 R24, desc[UR4][R154.64] ;  /* 0x000000049a187981 */ /* 0x001128000c1e1100 */
[----:B---3--:R1:W-:Y:S04]  /*19ab0*/  STL [R1+0x728], R14 ;  /* 0x0007280e01007387 */ /* 0x0083e80000100800 */
[----:B------:R3:W-:Y:S01]  /*19ac0*/  STL [R1+0x724], R13 ;  /* 0x0007240d01007387 */ /* 0x0007e20000100800 */
[----:B0-----:R-:W-:-:S03]  /*19ad0*/  IADD3 R154, P2, R156, R6, RZ ;  /* 0x000000069c9a7210 */ /* 0x001fc60007f5e0ff */
[----:B-1----:R0:W4:Y:S01]  /*19ae0*/  LDG.E.U8 R14, desc[UR4][R152.64] ;  /* 0x00000004980e7981 */ /* 0x002122000c1e1100 */
[----:B------:R-:W-:-:S03]  /*19af0*/  IADD3 R154, P1, R2, R154, RZ ;  /* 0x0000009a029a7210 */ /* 0x000fc60007f3e0ff */
[----:B---3--:R1:W3:Y:S01]  /*19b00*/  LDG.E.U8 R13, desc[UR4][R22.64] ;  /* 0x00000004160d7981 */ /* 0x0082e2000c1e1100 */
[----:B------:R-:W-:Y:S02]  /*19b10*/  SHF.R.S32.HI R5, RZ, 0x1f, R157 ;  /* 0x0000001fff057819 */ /* 0x000fe4000001149d */
[C---:B0-----:R-:W-:Y:S01]  /*19b20*/  IADD3 R152, P3, R156.reuse, R8, RZ ;  /* 0x000000089c987210 */ /* 0x041fe20007f7e0ff */
[----:B--2---:R0:W-:Y:S01]  /*19b30*/  STL [R1+0x720], R12 ;  /* 0x0007200c01007387 */ /* 0x0041e20000100800 */
[----:B-1----:R-:W-:-:S03]  /*19b40*/  IADD3 R22, P4, R156, R9, RZ ;  /* 0x000000099c167210 */ /* 0x002fc60007f9e0ff */
[C---:B------:R-:W-:Y:S01]  /*19b50*/  IMAD.X R153, R18.reuse, 0x1, R17, P3 ;  /* 0x0000000112997824 */ /* 0x040fe200018e0611 */
[----:B0-----:R0:W2:Y:S01]  /*19b60*/  LDG.E.U8 R12, desc[UR4][R20.64] ;  /* 0x00000004140c7981 */ /* 0x0010a2000c1e1100 */
[----:B------:R-:W-:Y:S01]  /*19b70*/  IMAD.X R23, R18, 0x1, R19, P4 ;  /* 0x0000000112177824 */ /* 0x000fe200020e0613 */
[----:B------:R-:W-:Y:S01]  /*19b80*/  IADD3 R22, P3, R2, R22, RZ ;  /* 0x0000001602167210 */ /* 0x000fe20007f7e0ff */
[----:B0-----:R-:W-:Y:S01]  /*19b90*/  IMAD.X R20, R18, 0x1, R16, P2 ;  /* 0x0000000112147824 */ /* 0x001fe200010e0610 */
[----:B------:R-:W-:Y:S02]  /*19ba0*/  IADD3 R21, P0, R157, R7, RZ ;  /* 0x000000079d157210 */ /* 0x000fe40007f1e0ff */
[----:B------:R-:W-:Y:S01]  /*19bb0*/  IADD3 R152, P2, R2, R152, RZ ;  /* 0x0000009802987210 */ /* 0x000fe20007f5e0ff */
[----:B------:R-:W-:Y:S01]  /*19bc0*/  IMAD.X R155, R4, 0x1, R20, P1 ;  /* 0x00000001049b7824 */ /* 0x000fe200008e0614 */
[----:B------:R-:W-:Y:S01]  /*19bd0*/  IADD3 R20, P1, R2, R21, RZ ;  /* 0x0000001502147210 */ /* 0x000fe20007f3e0ff */
[----:B------:R-:W-:-:S02]  /*19be0*/  IMAD.X R18, R5, 0x1, R15, P0 ;  /* 0x0000000105127824 */ /* 0x000fc400000e060f */
[C---:B------:R-:W-:Y:S01]  /*19bf0*/  IMAD.X R153, R4.reuse, 0x1, R153, P2 ;  /* 0x0000000104997824 */ /* 0x040fe200010e0699 */
[----:B------:R-:W-:Y:S01]  /*19c00*/  STL [R1+0x718], R25 ;  /* 0x0007181901007387 */ /* 0x000fe20000100800 */
[C---:B------:R-:W-:Y:S02]  /*19c10*/  IMAD.X R23, R4.reuse, 0x1, R23, P3 ;  /* 0x0000000104177824 */ /* 0x040fe400018e0617 */
[----:B------:R-:W-:Y:S02]  /*19c20*/  IMAD.X R21, R4, 0x1, R18, P1 ;  /* 0x0000000104157824 */ /* 0x000fe400008e0612 */
[----:B------:R-:W-:-:S03]  /*19c30*/  IMAD R156, R3, 0x1e, RZ ;  /* 0x0000001e039c7824 */ /* 0x000fc600078e02ff */
[----:B------:R0:W4:Y:S02]  /*19c40*/  LDG.E.U8 R119, desc[UR4][R20.64] ;  /* 0x0000000414777981 */ /* 0x000124000c1e1100 */
        /* <DEDUP_REMOVED lines=31> */
[----:B---3--:R-:W-:Y:S02]  /*19e40*/  IADD3 R22, P4, R156, R9, RZ ;  /* 0x000000099c167210 */ /* 0x008fe40007f9e0ff */
        /* <DEDUP_REMOVED lines=14> */
[----:B------:R1:W3:Y:S01]  /*19f30*/  LDG.E.U8 R112, desc[UR4][R152.64] ;  /* 0x0000000498707981 */ /* 0x0002e2000c1e1100 */
[----:B------:R-:W-:Y:S01]  /*19f40*/  IMAD.SHL.U32 R156, R3, 0x20, RZ ;  /* 0x00000020039c7824 */ /* 0x000fe200078e00ff */
[C---:B0-----:R-:W-:Y:S02]  /*19f50*/  IADD3 R154, P2, R157.reuse, R6, RZ ;  /* 0x000000069d9a7210 */ /* 0x041fe40007f5e0ff */
[----:B------:R0:W3:Y:S02]  /*19f60*/  LDG.E.U8 R111, desc[UR4][R22.64] ;  /* 0x00000004166f7981 */ /* 0x0000e4000c1e1100 */
[----:B------:R-:W-:Y:S02]  /*19f70*/  SHF.R.S32.HI R18, RZ, 0x1f, R156 ;  /* 0x0000001fff127819 */ /* 0x000fe4000001149c */
[----:B------:R-:W-:Y:S01]  /*19f80*/  IADD3 R154, P1, R2, R154, RZ ;  /* 0x0000009a029a7210 */ /* 0x000fe20007f3e0ff */
[----:B------:R0:W3:Y:S01]  /*19f90*/  LDG.E.U8 R63, desc[UR4][R20.64] ;  /* 0x00000004143f7981 */ /* 0x0000e2000c1e1100 */
[----:B-1----:R-:W-:-:S02]  /*19fa0*/  IADD3 R152, P3, R157, R8, RZ ;  /* 0x000000089d987210 */ /* 0x002fc40007f7e0ff */
[----:B0-----:R-:W-:-:S03]  /*19fb0*/  IADD3 R22, P4, R157, R9, RZ ;  /* 0x000000099d167210 */ /* 0x001fc60007f9e0ff */
[C---:B------:R-:W-:Y:S02]  /*19fc0*/  IMAD.X R153, R5.reuse, 0x1, R17, P3 ;  /* 0x0000000105997824 */ /* 0x040fe400018e0611 */
[C---:B------:R-:W-:Y:S01]  /*19fd0*/  IMAD.X R20, R5.reuse, 0x1, R16, P2 ;  /* 0x0000000105147824 */ /* 0x040fe200010e0610 */
[----:B------:R-:W-:Y:S02]  /*19fe0*/  IADD3 R21, P0, R156, R7, RZ ;  /* 0x000000079c157210 */ /* 0x000fe40007f1e0ff */
        /* <DEDUP_REMOVED lines=9> */
[----:B------:R0:W4:Y:S01]  /*1a080*/  LDG.E.U8 R62, desc[UR4][R154.64] ;  /* 0x000000049a3e7981 */ /* 0x000122000c1e1100 */
[----:B------:R-:W-:Y:S02]  /*1a090*/  IMAD.X R21, R4, 0x1, R5, P1 ;  /* 0x0000000104157824 */ /* 0x000fe400008e0605 */
[----:B------:R-:W-:Y:S01]  /*1a0a0*/  IMAD R157, R3, 0x21, RZ ;  /* 0x00000021039d7824 */ /* 0x000fe200078e02ff */
[----:B------:R-:W-:Y:S04]  /*1a0b0*/  STL [R1+0x708], R24 ;  /* 0x0007081801007387 */ /* 0x000fe80000100800 */
[----:B------:R-:W-:Y:S01]  /*1a0c0*/  STL [R1+0x704], R14 ;  /* 0x0007040e01007387 */ /* 0x000fe20000100800 */
[----:B0-----:R-:W-:-:S03]  /*1a0d0*/  IADD3 R154, P2, R156, R6, RZ ;  /* 0x000000069c9a7210 */ /* 0x001fc60007f5e0ff */
[----:B------:R0:W4:Y:S01]  /*1a0e0*/  LDG.E.U8 R61, desc[UR4][R152.64] ;  /* 0x00000004983d7981 */ /* 0x000122000c1e1100 */
        /* <DEDUP_REMOVED lines=46> */
[----:B---3--:R-:W-:Y:S01]  /*1a3d0*/  STL [R1+0x2090], R113 ;  /* 0x0020907101007387 */ /* 0x008fe20000100800 */
[----:B------:R-:W-:-:S02]  /*1a3e0*/  IMAD.X R153, R4, 0x1, R153, P2 ;  /* 0x0000000104997824 */ /* 0x000fc400010e0699 */
[C---:B------:R-:W-:Y:S01]  /*1a3f0*/  IMAD.X R23, R4.reuse, 0x1, R23, P3 ;  /* 0x0000000104177824 */ /* 0x040fe200018e0617 */
[----:B------:R-:W-:Y:S01]  /*1a400*/  STL [R1+0x2094], R112 ;  /* 0x0020947001007387 */ /* 0x000fe20000100800 */
[----:B------:R-:W-:-:S03]  /*1a410*/  IMAD.X R21, R4, 0x1, R5, P1 ;  /* 0x0000000104157824 */ /* 0x000fc600008e0605 */
[----:B------:R-:W-:Y:S01]  /*1a420*/  STL [R1+0x2098], R111 ;  /* 0x0020986f01007387 */ /* 0x000fe20000100800 */
[----:B------:R-:W-:-:S03]  /*1a430*/  IMAD R157, R3, 0x23, RZ ;  /* 0x00000023039d7824 */ /* 0x000fc600078e02ff */
[----:B------:R-:W-:Y:S04]  /*1a440*/  STL [R1+0x209c], R63 ;  /* 0x00209c3f01007387 */ /* 0x000fe80000100800 */
[----:B------:R0:W3:Y:S04]  /*1a450*/  LDG.E.U8 R24, desc[UR4][R154.64] ;  /* 0x000000049a187981 */ /* 0x0000e8000c1e1100 */
[----:B----4-:R-:W-:Y:S04]  /*1a460*/  STL [R1+0x20a0], R62 ;  /* 0x0020a03e01007387 */ /* 0x010fe80000100800 */
[----:B------:R-:W-:Y:S01]  /*1a470*/  STL [R1+0x20a4], R61 ;  /* 0x0020a43d01007387 */ /* 0x000fe20000100800 */
[----:B0-----:R-:W-:-:S03]  /*1a480*/  IADD3 R154, P2, R156, R6, RZ ;  /* 0x000000069c9a7210 */ /* 0x001fc60007f5e0ff */
[----:B------:R0:W4:Y:S01]  /*1a490*/  LDG.E.U8 R14, desc[UR4][R152.64] ;  /* 0x00000004980e7981 */ /* 0x000122000c1e1100 */
[----:B------:R-:W-:-:S03]  /*1a4a0*/  IADD3 R154, P1, R2, R154, RZ ;  /* 0x0000009a029a7210 */ /* 0x000fc60007f3e0ff */
[----:B------:R1:W4:Y:S04]  /*1a4b0*/  LDG.E.U8 R13, desc[UR4][R22.64] ;  /* 0x00000004160d7981 */ /* 0x000328000c1e1100 */
        /* <DEDUP_REMOVED lines=43> */
[----:B---3--:R0:W-:Y:S01]  /*1a770*/  STL [R1+0x6a8], R24 ;  /* 0x0006a81801007387 */ /* 0x0081e20000100800 */
[----:B------:R-:W-:Y:S02]  /*1a780*/  IMAD.X R21, R4, 0x1, R5, P1 ;  /* 0x0000000104157824 */ /* 0x000fe400008e0605 */
[----:B------:R-:W-:Y:S01]  /*1a790*/  IMAD R157, R3, 0x25, RZ ;  /* 0x00000025039d7824 */ /* 0x000fe200078e02ff */
[----:B0-----:R0:W3:Y:S04]  /*1a7a0*/  LDG.E.U8 R24, desc[UR4][R154.64] ;  /* 0x000000049a187981 */ /* 0x0010e8000c1e1100 */
[----:B----4-:R1:W-:Y:S04]  /*1a7b0*/  STL [R1+0x6a4], R14 ;  /* 0x0006a40e01007387 */ /* 0x0103e80000100800 */
[----:B------:R4:W-:Y:S01]  /*1a7c0*/  STL [R1+0x6a0], R13 ;  /* 0x0006a00d01007387 */ /* 0x0009e20000100800 */
[----:B0-----:R-:W-:-:S03]  /*1a7d0*/  IADD3 R154, P2, R156, R6, RZ ;  /* 0x000000069c9a7210 */ /* 0x001fc60007f5e0ff */
[----:B-1----:R0:W3:Y:S01]  /*1a7e0*/  LDG.E.U8 R14, desc[UR4][R152.64] ;  /* 0x00000004980e7981 */ /* 0x0020e2000c1e1100 */
[----:B------:R-:W-:-:S03]  /*1a7f0*/  IADD3 R154, P1, R2, R154, RZ ;  /* 0x0000009a029a7210 */ /* 0x000fc60007f3e0ff */
[----:B----4-:R1:W4:Y:S01]  /*1a800*/  LDG.E.U8 R13, desc[UR4][R22.64] ;  /* 0x00000004160d7981 */ /* 0x010322000c1e1100 */
[----:B------:R-:W-:Y:S02]  /*1a810*/  SHF.R.S32.HI R5, RZ, 0x1f, R157 ;  /* 0x0000001fff057819 */ /* 0x000fe4000001149d */
[C---:B0-----:R-:W-:Y:S01]  /*1a820*/  IADD3 R152, P3, R156.reuse, R8, RZ ;  /* 0x000000089c987210 */ /* 0x041fe20007f7e0ff */
[----:B--2---:R0:W-:Y:S01]  /*1a830*/  STL [R1+0x69c], R12 ;  /* 0x00069c0c01007387 */ /* 0x0041e20000100800 */
[----:B-1----:R-:W-:-:S03]  /*1a840*/  IADD3 R22, P4, R156, R9, RZ ;  /* 0x000000099c167210 */ /* 0x002fc60007f9e0ff */
[----:B------:R-:W-:Y:S01]  /*1a850*/  IMAD.X R153, R18, 0x1, R17, P3 ;  /* 0x0000000112997824 */ /* 0x000fe200018e0611 */
[----:B0-----:R0:W2:Y:S01]  /*1a860*/  LDG.E.U8 R12, desc[UR4][R20.64] ;  /* 0x00000004140c7981 */ /* 0x0010a2000c1e1100 */
        /* <DEDUP_REMOVED lines=76> */
[----:B---3--:R-:W-:Y:S01]  /*1ad30*/  STL [R1+0x20ac], R72 ;  /* 0x0020ac4801007387 */ /* 0x008fe20000100800 */
[----:B------:R-:W-:Y:S01]  /*1ad40*/  IADD3 R20, P1, R2, R21, RZ ;  /* 0x0000001502147210 */ /* 0x000fe20007f3e0ff */
[----:B------:R-:W-:-:S02]  /*1ad50*/  IMAD.X R5, R18, 0x1, R15, P0 ;  /* 0x0000000112057824 */ /* 0x000fc400000e060f */
[----:B------:R-:W-:Y:S01]  /*1ad60*/  STL [R1+0x688], R24 ;  /* 0x0006881801007387 */ /* 0x000fe20000100800 */
[----:B------:R-:W-:-:S03]  /*1ad70*/  IMAD.X R153, R4, 0x1, R153, P2 ;  /* 0x0000000104997824 */ /* 0x000fc600010e0699 */
[----:B------:R-:W-:Y:S01]  /*1ad80*/  STL [R1+0x684], R14 ;  /* 0x0006840e01007387 */ /* 0x000fe20000100800 */
[----:B------:R-:W-:-:S03]  /*1ad90*/  IMAD.X R23, R4, 0x1, R23, P3 ;  /* 0x0000000104177824 */ /* 0x000fc600018e0617 */
[----:B------:R0:W-:Y:S01]  /*1ada0*/  STL [R1+0x680], R13 ;  /* 0x0006800d01007387 */ /* 0x0001e20000100800 */
[----:B------:R-:W-:-:S03]  /*1adb0*/  IMAD.X R21, R4, 0x1, R5, P1 ;  /* 0x0000000104157824 */ /* 0x000fc600008e0605 */
[----:B--2---:R-:W-:Y:S01]  /*1adc0*/  STL [R1+0x67c], R12 ;  /* 0x00067c0c01007387 */ /* 0x004fe20000100800 */
[----:B------:R-:W-:-:S03]  /*1add0*/  IMAD R157, R3, 0x29, RZ ;  /* 0x00000029039d7824 */ /* 0x000fc600078e02ff */
[----:B------:R1:W2:Y:S04]  /*1ade0*/  LDG.E.U8 R58, desc[UR4][R154.64] ;  /* 0x000000049a3a7981 */ /* 0x0002a8000c1e1100 */
[----:B------:R3:W2:Y:S04]  /*1adf0*/  LDG.E.U8 R57, desc[UR4][R152.64] ;  /* 0x0000000498397981 */ /* 0x0006a8000c1e1100 */
[----:B------:R0:W2:Y:S01]  /*1ae00*/  LDG.E.U8 R56, desc[UR4][R22.64] ;  /* 0x0000000416387981 */ /* 0x0000a2000c1e1100 */
[C---:B-1----:R-:W-:Y:S02]  /*1ae10*/  IADD3 R154, P2, R156.reuse, R6, RZ ;  /* 0x000000069c9a7210 */ /* 0x042fe40007f5e0ff */
[----:B---3--:R-:W-:-:S02]  /*1ae20*/  IADD3 R152, P3, R156, R8, RZ ;  /* 0x000000089c987210 */ /* 0x008fc40007f7e0ff */
[----:B------:R-:W-:Y:S02]  /*1ae30*/  IADD3 R154, P1, R2, R154, RZ ;  /* 0x0000009a029a7210 */ /* 0x000fe40007f3e0ff */
[----:B0-----:R-:W-:Y:S02]  /*1ae40*/  IADD3 R22, P4, R156, R9, RZ ;  /* 0x000000099c167210 */ /* 0x001fe40007f9e0ff */
[----:B------:R-:W-:Y:S01]  /*1ae50*/  SHF.R.S32.HI R5, RZ, 0x1f, R157 ;  /* 0x0000001fff057819 */ /* 0x000fe2000001149d */
[----:B------:R-:W-:Y:S01]  /*1ae60*/  IMAD.X R153, R18, 0x1, R17, P3 ;  /* 0x0000000112997824 */ /* 0x000fe200018e0611 */
[----:B------:R-:W-:Y:S01]  /*1ae70*/  IADD3 R22, P3, R2, R22, RZ ;  /* 0x0000001602167210 */ /* 0x000fe20007f7e0ff */
[----:B------:R-:W-:-:S04]  /*1ae80*/  IMAD.X R23, R18, 0x1, R19, P4 ;  /* 0x0000000112177824 */ /* 0x000fc800020e0613 */
[----:B------:R-:W-:-:S05]  /*1ae90*/  IMAD.X R23, R4, 0x1, R23, P3 ;  /* 0x0000000104177824 */ /* 0x000fca00018e0617 */
[----:B------:R-:W3:Y:S04]  /*1aea0*/  LDG.E.U8 R13, desc[UR4][R22.64] ;  /* 0x00000004160d7981 */ /* 0x000ee8000c1e1100 */
[----:B------:R-:W-:Y:S04]  /*1aeb0*/  STL [R1+0x20b0], R73 ;  /* 0x0020b04901007387 */ /* 0x000fe80000100800 */
[----:B------:R-:W-:Y:S04]  /*1aec0*/  STL [R1+0x20b4], R74 ;  /* 0x0020b44a01007387 */ /* 0x000fe80000100800 */
[----:B------:R-:W-:Y:S04]  /*1aed0*/  STL [R1+0x20b8], R75 ;  /* 0x0020b84b01007387 */ /* 0x000fe80000100800 */
[----:B------:R-:W-:Y:S04]  /*1aee0*/  STL [R1+0x678], R11 ;  /* 0x0006780b01007387 */ /* 0x000fe80000100800 */
[----:B------:R-:W-:Y:S04]  /*1aef0*/  STL [R1+0x20bc], R110 ;  /* 0x0020bc6e01007387 */ /* 0x000fe80000100800 */
[----:B------:R-:W-:Y:S04]  /*1af00*/  STL [R1+0x674], R10 ;  /* 0x0006740a01007387 */ /* 0x000fe80000100800 */
[----:B------:R0:W-:Y:S04]  /*1af10*/  STL [R1+0x670], R0 ;  /* 0x0006700001007387 */ /* 0x0001e80000100800 */
[----:B0-----:R0:W3:Y:S02]  /*1af20*/  LDG.E.U8 R0, desc[UR4][R20.64] ;  /* 0x0000000414007981 */ /* 0x0010e4000c1e1100 */
[----:B0-----:R-:W-:Y:S01]  /*1af30*/  IMAD.X R20, R18, 0x1, R16, P2 ;  /* 0x0000000112147824 */ /* 0x001fe200010e0610 */
[----:B------:R-:W-:-:S02]  /*1af40*/  IADD3 R21, P0, R157, R7, RZ ;  /* 0x000000079d157210 */ /* 0x000fc40007f1e0ff */
[----:B------:R-:W-:Y:S01]  /*1af50*/  IADD3 R152, P2, R2, R152, RZ ;  /* 0x0000009802987210 */ /* 0x000fe20007f5e0ff */
[----:B------:R-:W-:Y:S01]  /*1af60*/  IMAD.X R155, R4, 0x1, R20, P1 ;  /* 0x00000001049b7824 */ /* 0x000fe200008e0614 */
[----:B------:R-:W-:Y:S01]  /*1af70*/  IADD3 R20, P1, R2, R21, RZ ;  /* 0x0000001502147210 */ /* 0x000fe20007f3e0ff */
[----:B------:R-:W-:Y:S02]  /*1af80*/  IMAD.X R18, R5, 0x1, R15, P0 ;  /* 0x0000000105127824 */ /* 0x000fe400000e060f */
[C---:B------:R-:W-:Y:S01]  /*1af90*/  IMAD.X R153, R4.reuse, 0x1, R153, P2 ;  /* 0x0000000104997824 */ /* 0x040fe200010e0699 */
[----:B------:R0:W3:Y:S01]  /*1afa0*/  LDG.E.U8 R24, desc[UR4][R154.64] ;  /* 0x000000049a187981 */ /* 0x0000e2000c1e1100 */
[----:B------:R-:W-:-:S03]  /*1afb0*/  IMAD.X R21, R4, 0x1, R18, P1 ;  /* 0x0000000104157824 */ /* 0x000fc600008e0612 */
[----:B------:R1:W3:Y:S04]  /*1afc0*/  LDG.E.U8 R14, desc[UR4][R152.64] ;  /* 0x00000004980e7981 */ /* 0x0002e8000c1e1100 */
[----:B------:R4:W3:Y:S01]  /*1afd0*/  LDG.E.U8 R12, desc[UR4][R20.64] ;  /* 0x00000004140c7981 */ /* 0x0008e2000c1e1100 */
[----:B------:R-:W-:Y:S01]  /*1afe0*/  IMAD R156, R3, 0x2a, RZ ;  /* 0x0000002a039c7824 */ /* 0x000fe200078e02ff */
[C---:B0-----:R-:W-:Y:S02]  /*1aff0*/  IADD3 R154, P2, R157.reuse, R6, RZ ;  /* 0x000000069d9a7210 */ /* 0x041fe40007f5e0ff */
[C---:B------:R-:W-:Y:S02]  /*1b000*/  IADD3 R22, P4, R157.reuse, R9, RZ ;  /* 0x000000099d167210 */ /* 0x040fe40007f9e0ff */
[----:B-1----:R-:W-:-:S02]  /*1b010*/  IADD3 R152, P3, R157, R8, RZ ;  /* 0x000000089d987210 */ /* 0x002fc40007f7e0ff */
[----:B------:R-:W-:Y:S01]  /*1b020*/  IADD3 R154, P1, R2, R154, RZ ;  /* 0x0000009a029a7210 */ /* 0x000fe20007f3e0ff */
[C---:B----4-:R-:W-:Y:S01]  /*1b030*/  IMAD.X R20, R5.reuse, 0x1, R16, P2 ;  /* 0x0000000105147824 */ /* 0x050fe200010e0610 */
[----:B------:R-:W-:Y:S02]  /*1b040*/  IADD3 R21, P0, R156, R7, RZ ;  /* 0x000000079c157210 */ /* 0x000fe40007f1e0ff */
[----:B------:R-:W-:Y:S01]  /*1b050*/  SHF.R.S32.HI R18, RZ, 0x1f, R156 ;  /* 0x0000001fff127819 */ /* 0x000fe2000001149c */
[C---:B------:R-:W-:Y:S01]  /*1b060*/  IMAD.X R153, R5.reuse, 0x1, R17, P3 ;  /* 0x0000000105997824 */ /* 0x040fe200018e0611 */
[----:B------:R-:W-:Y:S01]  /*1b070*/  IADD3 R152, P2, R2, R152, RZ ;  /* 0x0000009802987210 */ /* 0x000fe20007f5e0ff */
[----:B------:R-:W-:Y:S01]  /*1b080*/  IMAD.X R155, R4, 0x1, R20, P1 ;  /* 0x00000001049b7824 */ /* 0x000fe200008e0614 */
[C---:B------:R-:W-:Y:S01]  /*1b090*/  IADD3 R22, P3, R2.reuse, R22, RZ ;  /* 0x0000001602167210 */ /* 0x040fe20007f7e0ff */
[----:B------:R-:W-:Y:S01]  /*1b0a0*/  IMAD.X R23, R5, 0x1, R19, P4 ;  /* 0x0000000105177824 */ /* 0x000fe200020e0613 */
[----:B------:R-:W-:Y:S01]  /*1b0b0*/  IADD3 R20, P1, R2, R21, RZ ;  /* 0x0000001502147210 */ /* 0x000fe20007f3e0ff */
[----:B------:R-:W-:Y:S01]  /*1b0c0*/  IMAD.X R5, R18, 0x1, R15, P0 ;  /* 0x0000000112057824 */ /* 0x000fe200000e060f */
[----:B------:R-:W-:Y:S01]  /*1b0d0*/  STL [R1+0x20c0], R109 ;  /* 0x0020c06d01007387 */ /* 0x000fe20000100800 */
[----:B------:R-:W-:-:S03]  /*1b0e0*/  IMAD.X R153, R4, 0x1, R153, P2 ;  /* 0x0000000104997824 */ /* 0x000fc600010e0699 */
[----:B------:R-:W-:Y:S01]  /*1b0f0*/  STL [R1+0x20c4], R108 ;  /* 0x0020c46c01007387 */ /* 0x000fe20000100800 */
[C---:B------:R-:W-:Y:S02]  /*1b100*/  IMAD.X R23, R4.reuse, 0x1, R23, P3 ;  /* 0x0000000104177824 */ /* 0x040fe400018e0617 */
[----:B------:R-:W-:Y:S01]  /*1b110*/  IMAD.X R21, R4, 0x1, R5, P1 ;  /* 0x0000000104157824 */ /* 0x000fe200008e0605 */
[----:B------:R-:W-:Y:S01]  /*1b120*/  STL [R1+0x20c8], R107 ;  /* 0x0020c86b01007387 */ /* 0x000fe20000100800 */
[----:B------:R-:W-:-:S03]  /*1b130*/  IMAD R157, R3, 0x2b, RZ ;  /* 0x0000002b039d7824 */ /* 0x000fc600078e02ff */
[----:B------:R-:W-:Y:S04]  /*1b140*/  STL [R1+0x20cc], R59 ;  /* 0x0020cc3b01007387 */ /* 0x000fe80000100800 */
[----:B------:R0:W4:Y:S04]  /*1b150*/  LDG.E.U8 R25, desc[UR4][R154.64] ;  /* 0x000000049a197981 */ /* 0x000128000c1e1100 */
[----:B--2---:R-:W-:Y:S04]  /*1b160*/  STL [R1+0x20d0], R58 ;  /* 0x0020d03a01007387 */ /* 0x004fe80000100800 */
[----:B------:R-:W-:Y:S01]  /*1b170*/  STL [R1+0x20d4], R57 ;  /* 0x0020d43901007387 */ /* 0x000fe20000100800 */
[----:B0-----:R-:W-:-:S03]  /*1b180*/  IADD3 R154, P2, R156, R6, RZ ;  /* 0x000000069c9a7210 */ /* 0x001fc60007f5e0ff */
[----:B------:R-:W-:Y:S01]  /*1b190*/  STL [R1+0x20d8], R56 ;  /* 0x0020d83801007387 */ /* 0x000fe20000100800 */
[----:B------:R-:W-:-:S03]  /*1b1a0*/  IADD3 R154, P1, R2, R154, RZ ;  /* 0x0000009a029a7210 */ /* 0x000fc60007f3e0ff */
[----:B------:R0:W2:Y:S01]  /*1b1b0*/  LDG.E.U8 R11, desc[UR4][R152.64] ;  /* 0x00000004980b7981 */ /* 0x0000a2000c1e1100 */
[----:B------:R-:W-:-:S03]  /*1b1c0*/  SHF.R.S32.HI R5, RZ, 0x1f, R157 ;  /* 0x0000001fff057819 */ /* 0x000fc6000001149d */
[----:B------:R1:W2:Y:S01]  /*1b1d0*/  LDG.E.U8 R10, desc[UR4][R22.64] ;  /* 0x00000004160a7981 */ /* 0x0002a2000c1e1100 */
[C---:B0-----:R-:W-:Y:S02]  /*1b1e0*/  IADD3 R152, P3, R156.reuse, R8, RZ ;  /* 0x000000089c987210 */ /* 0x041fe40007f7e0ff */
[----:B-1----:R-:W-:-:S03]  /*1b1f0*/  IADD3 R22, P4, R156, R9, RZ ;  /* 0x000000099c167210 */ /* 0x002fc60007f9e0ff */
[----:B------:R-:W-:Y:S01]  /*1b200*/  IMAD.X R153, R18, 0x1, R17, P3 ;  /* 0x0000000112997824 */ /* 0x000fe200018e0611 */
[----:B------:R-:W-:Y:S01]  /*1b210*/  IADD3 R22, P3, R2, R22, RZ ;  /* 0x0000001602167210 */ /* 0x000fe20007f7e0ff */
[----:B------:R-:W-:Y:S02]  /*1b220*/  IMAD.X R23, R18, 0x1, R19, P4 ;  /* 0x0000000112177824 */ /* 0x000fe400020e0613 */
[----:B------:R-:W-:Y:S02]  /*1b230*/  IMAD R156, R3, 0x2c, RZ ;  /* 0x0000002c039c7824 */ /* 0x000fe400078e02ff */
[----:B------:R-:W-:Y:S01]  /*1b240*/  IMAD.X R23, R4, 0x1, R23, P3 ;  /* 0x0000000104177824 */ /* 0x000fe200018e0617 */
[----:B---3--:R0:W-:Y:S04]  /*1b250*/  STL [R1+0x63c], R0 ;  /* 0x00063c0001007387 */ /* 0x0081e80000100800 */
[----:B0-----:R0:W3:Y:S02]  /*1b260*/  LDG.E.U8 R0, desc[UR4][R20.64] ;  /* 0x0000000414007981 */ /* 0x0010e4000c1e1100 */
[----:B0-----:R-:W-:Y:S01]  /*1b270*/  IMAD.X R20, R18, 0x1, R16, P2 ;  /* 0x0000000112147824 */ /* 0x001fe200010e0610 */
[----:B------:R-:W-:-:S02]  /*1b280*/  IADD3 R21, P0, R157, R7, RZ ;  /* 0x000000079d157210 */ /* 0x000fc40007f1e0ff */
[----:B------:R-:W-:Y:S01]  /*1b290*/  IADD3 R152, P2, R2, R152, RZ ;  /* 0x0000009802987210 */ /* 0x000fe20007f5e0ff */
[----:B------:R-:W-:Y:S01]  /*1b2a0*/  IMAD.X R155, R4, 0x1, R20, P1 ;  /* 0x00000001049b7824 */ /* 0x000fe200008e0614 */
[----:B------:R-:W-:Y:S01]  /*1b2b0*/  IADD3 R20, P1, R2, R21, RZ ;  /* 0x0000001502147210 */ /* 0x000fe20007f3e0ff */
[----:B------:R-:W-:Y:S01]  /*1b2c0*/  IMAD.X R18, R5, 0x1, R15, P0 ;  /* 0x0000000105127824 */ /* 0x000fe200000e060f */
[----:B------:R0:W-:Y:S01]  /*1b2d0*/  STL [R1+0x638], R24 ;  /* 0x0006381801007387 */ /* 0x0001e20000100800 */
[C---:B------:R-:W-:Y:S02]  /*1b2e0*/  IMAD.X R153, R4.reuse, 0x1, R153, P2 ;  /* 0x0000000104997824 */ /* 0x040fe400010e0699 */
[----:B------:R-:W-:Y:S01]  /*1b2f0*/  IMAD.X R21, R4, 0x1, R18, P1 ;  /* 0x0000000104157824 */ /* 0x000fe200008e0612 */
[----:B------:R1:W-:Y:S04]  /*1b300*/  STL [R1+0x634], R14 ;  /* 0x0006340e01007387 */ /* 0x0003e80000100800 */
[----:B0-----:R0:W3:Y:S04]  /*1b310*/  LDG.E.U8 R24, desc[UR4][R154.64] ;  /* 0x000000049a187981 */ /* 0x0010e8000c1e1100 */
[----:B------:R0:W-:Y:S01]  /*1b320*/  STL [R1+0x630], R13 ;  /* 0x0006300d01007387 */ /* 0x0001e20000100800 */
[----:B------:R-:W-:-:S03]  /*1b330*/  SHF.R.S32.HI R18, RZ, 0x1f, R156 ;  /* 0x0000001fff127819 */ /* 0x000fc6000001149c */
[----:B-1----:R1:W3:Y:S01]  /*1b340*/  LDG.E.U8 R14, desc[UR4][R152.64] ;  /* 0x00000004980e7981 */ /* 0x0022e2000c1e1100 */
[----:B0-----:R-:W-:-:S03]  /*1b350*/  IADD3 R154, P2, R157, R6, RZ ;  /* 0x000000069d9a7210 */ /* 0x001fc60007f5e0ff */
[----:B------:R0:W-:Y:S01]  /*1b360*/  STL [R1+0x62c], R12 ;  /* 0x00062c0c01007387 */ /* 0x0001e20000100800 */
[----:B------:R-:W-:-:S03]  /*1b370*/  IADD3 R154, P1, R2, R154, RZ ;  /* 0x0000009a029a7210 */ /* 0x000fc60007f3e0ff */
[----:B------:R4:W3:Y:S01]  /*1b380*/  LDG.E.U8 R13, desc[UR4][R22.64] ;  /* 0x00000004160d7981 */ /* 0x0008e2000c1e1100 */
[----:B-1----:R-:W-:-:S03]  /*1b390*/  IADD3 R152, P3, R157, R8, RZ ;  /* 0x000000089d987210 */ /* 0x002fc60007f7e0ff */
[----:B0-----:R0:W3:Y:S01]  /*1b3a0*/  LDG.E.U8 R12, desc[UR4][R20.64] ;  /* 0x00000004140c7981 */ /* 0x0010e2000c1e1100 */
[----:B----4-:R-:W-:Y:S01]  /*1b3b0*/  IADD3 R22, P4, R157, R9, RZ ;  /* 0x000000099d167210 */ /* 0x010fe20007f9e0ff */
[C---:B------:R-:W-:Y:S02]  /*1b3c0*/  IMAD.X R153, R5.reuse, 0x1, R17, P3 ;  /* 0x0000000105997824 */ /* 0x040fe400018e0611 */
[C---:B0-----:R-:W-:Y:S01]  /*1b3d0*/  IMAD.X R20, R5.reuse, 0x1, R16, P2 ;  /* 0x0000000105147824 */ /* 0x041fe200010e0610 */
[----:B------:R-:W-:Y:S01]  /*1b3e0*/  IADD3 R21, P0, R156, R7, RZ ;  /* 0x000000079c157210 */ /* 0x000fe20007f1e0ff */
[----:B------:R-:W-:Y:S02]  /*1b3f0*/  IMAD.X R23, R5, 0x1, R19, P4 ;  /* 0x0000000105177824 */ /* 0x000fe400020e0613 */
[----:B------:R-:W-:Y:S01]  /*1b400*/  IMAD.X R155, R4, 0x1, R20, P1 ;  /* 0x00000001049b7824 */ /* 0x000fe200008e0614 */
[----:B------:R-:W-:Y:S01]  /*1b410*/  IADD3 R20, P1, R2, R21, RZ ;  /* 0x0000001502147210 */ /* 0x000fe20007f3e0ff */
[----:B------:R-:W-:-:S04]  /*1b420*/  IMAD.X R5, R18, 0x1, R15, P0 ;  /* 0x0000000112057824 */ /* 0x000fc800000e060f */
[----:B------:R-:W-:-:S05]  /*1b430*/  IMAD.X R21, R4, 0x1, R5, P1 ;  /* 0x0000000104157824 */ /* 0x000fca00008e0605 */
[----:B------:R-:W4:Y:S01]  /*1b440*/  LDG.E.U8 R57, desc[UR4][R20.64] ;  /* 0x0000000414397981 */ /* 0x000f22000c1e1100 */
[C---:B------:R-:W-:Y:S02]  /*1b450*/  IADD3 R152, P2, R2.reuse, R152, RZ ;  /* 0x0000009802987210 */ /* 0x040fe40007f5e0ff */
[----:B------:R-:W-:Y:S01]  /*1b460*/  IADD3 R22, P3, R2, R22, RZ ;  /* 0x0000001602167210 */ /* 0x000fe20007f7e0ff */
[----:B------:R-:W-:Y:S02]  /*1b470*/  STL [R1+0x628], R25 ;  /* 0x0006281901007387 */ /* 0x000fe40000100800 */
[C---:B------:R-:W-:Y:S02]  /*1b480*/  IMAD.X R153, R4.reuse, 0x1, R153, P2 ;  /* 0x0000000104997824 */ /* 0x040fe400010e0699 */
[----:B--2---:R0:W-:Y:S01]  /*1b490*/  STL [R1+0x624], R11 ;  /* 0x0006240b01007387 */ /* 0x0041e20000100800 */
[----:B------:R-:W-:Y:S02]  /*1b4a0*/  IMAD.X R23, R4, 0x1, R23, P3 ;  /* 0x0000000104177824 */ /* 0x000fe400018e0617 */
[----:B------:R-:W-:Y:S01]  /*1b4b0*/  IMAD R157, R3, 0x2d, RZ ;  /* 0x0000002d039d7824 */ /* 0x000fe200078e02ff */
[----:B------:R1:W-:Y:S04]  /*1b4c0*/  STL [R1+0x620], R10 ;  /* 0x0006200a01007387 */ /* 0x0003e80000100800 */
[----:B0-----:R0:W2:Y:S04]  /*1b4d0*/  LDG.E.U8 R11, desc[UR4][R154.64] ;  /* 0x000000049a0b7981 */ /* 0x0010a8000c1e1100 */
[----:B-1----:R1:W2:Y:S01]  /*1b4e0*/  LDG.E.U8 R10, desc[UR4][R152.64] ;  /* 0x00000004980a7981 */ /* 0x0022a2000c1e1100 */
        /* <DEDUP_REMOVED lines=11> */
[----:B------:R-:W2:Y:S04]  /*1b5a0*/  LDG.E.U8 R58, desc[UR4][R154.64] ;  /* 0x000000049a3a7981 */ /* 0x000ea8000c1e1100 */
[----:B------:R-:W2:Y:S04]  /*1b5b0*/  LDG.E.U8 R59, desc[UR4][R152.64] ;  /* 0x00000004983b7981 */ /* 0x000ea8000c1e1100 */
[----:B---3--:R0:W-:Y:S04]  /*1b5c0*/  STL [R1+0x61c], R0 ;  /* 0x00061c0001007387 */ /* 0x0081e80000100800 */
[----:B0-----:R0:W3:Y:S02]  /*1b5d0*/  LDG.E.U8 R0, desc[UR4][R22.64] ;  /* 0x0000000416007981 */ /* 0x0010e4000c1e1100 */
[----:B0-----:R-:W-:-:S04]  /*1b5e0*/  IADD3 R22, P4, R156, R9, RZ ;  /* 0x000000099c167210 */ /* 0x001fc80007f9e0ff */
[----:B------:R-:W-:Y:S01]  /*1b5f0*/  IADD3 R22, P3, R2, R22, RZ ;  /* 0x0000001602167210 */ /* 0x000fe20007f7e0ff */
[----:B------:R-:W-:Y:S02]  /*1b600*/  IMAD.X R23, R18, 0x1, R19, P4 ;  /* 0x0000000112177824 */ /* 0x000fe400020e0613 */
[----:B------:R-:W-:Y:S02]  /*1b610*/  IMAD.X R18, R5, 0x1, R15, P0 ;  /* 0x0000000105127824 */ /* 0x000fe400000e060f */
[C---:B------:R-:W-:Y:S02]  /*1b620*/  IMAD.X R23, R4.reuse, 0x1, R23, P3 ;  /* 0x0000000104177824 */ /* 0x040fe400018e0617 */
[----:B------:R-:W-:-:S03]  /*1b630*/  IMAD.X R21, R4, 0x1, R18, P1 ;  /* 0x0000000104157824 */ /* 0x000fc600008e0612 */
[----:B------:R0:W3:Y:S04]  /*1b640*/  LDG.E.U8 R107, desc[UR4][R22.64] ;  /* 0x00000004166b7981 */ /* 0x0000e8000c1e1100 */
[----:B----4-:R-:W-:Y:S04]  /*1b650*/  STL [R1+0x20dc], R57 ;  /* 0x0020dc3901007387 */ /* 0x010fe80000100800 */
[----:B------:R1:W-:Y:S04]  /*1b660*/  STL [R1+0x618], R24 ;  /* 0x0006181801007387 */ /* 0x0003e80000100800 */
[----:B-1----:R1:W4:Y:S01]  /*1b670*/  LDG.E.U8 R24, desc[UR4][R20.64] ;  /* 0x0000000414187981 */ /* 0x002322000c1e1100 */
[----:B------:R-:W-:-:S02]  /*1b680*/  IADD3 R154, P2, R157, R6, RZ ;  /* 0x000000069d9a7210 */ /* 0x000fc40007f5e0ff */
[C---:B------:R-:W-:Y:S02]  /*1b690*/  IADD3 R152, P3, R157.reuse, R8, RZ ;  /* 0x000000089d987210 */ /* 0x040fe40007f7e0ff */
[----:B0-----:R-:W-:Y:S02]  /*1b6a0*/  IADD3 R22, P4, R157, R9, RZ ;  /* 0x000000099d167210 */ /* 0x001fe40007f9e0ff */
[C---:B------:R-:W-:Y:S01]  /*1b6b0*/  IADD3 R154, P1, R2.reuse, R154, RZ ;  /* 0x0000009a029a7210 */ /* 0x040fe20007f3e0ff */
[C---:B------:R-:W-:Y:S02]  /*1b6c0*/  IMAD.X R153, R5.reuse, 0x1, R17, P3 ;  /* 0x0000000105997824 */ /* 0x040fe400018e0611 */
[C---:B-1----:R-:W-:Y:S01]  /*1b6d0*/  IMAD.X R20, R5.reuse, 0x1, R16, P2 ;  /* 0x0000000105147824 */ /* 0x042fe200010e0610 */
[C---:B------:R-:W-:Y:S01]  /*1b6e0*/  IADD3 R152, P2, R2.reuse, R152, RZ ;  /* 0x0000009802987210 */ /* 0x040fe20007f5e0ff */
[----:B------:R-:W-:Y:S01]  /*1b6f0*/  STL [R1+0x614], R14 ;  /* 0x0006140e01007387 */ /* 0x000fe20000100800 */
[----:B------:R-:W-:Y:S01]  /*1b700*/  IADD3 R22, P3, R2, R22, RZ ;  /* 0x0000001602167210 */ /* 0x000fe20007f7e0ff */
[----:B------:R-:W-:-:S02]  /*1b710*/  IMAD.X R23, R5, 0x1, R19, P4 ;  /* 0x0000000105177824 */ /* 0x000fc400020e0613 */
[----:B------:R-:W-:Y:S01]  /*1b720*/  STL [R1+0x610], R13 ;  /* 0x0006100d01007387 */ /* 0x000fe20000100800 */
[----:B------:R-:W-:-:S03]  /*1b730*/  IMAD.X R155, R4, 0x1, R20, P1 ;  /* 0x00000001049b7824 */ /* 0x000fc600008e0614 */
[----:B------:R-:W-:Y:S01]  /*1b740*/  STL [R1+0x60c], R12 ;  /* 0x00060c0c01007387 */ /* 0x000fe20000100800 */
[C---:B------:R-:W-:Y:S02]  /*1b750*/  IMAD.X R153, R4.reuse, 0x1, R153, P2 ;  /* 0x0000000104997824 */ /* 0x040fe400010e0699 */
[----:B------:R-:W-:Y:S01]  /*1b760*/  IMAD.X R23, R4, 0x1, R23, P3 ;  /* 0x0000000104177824 */ /* 0x000fe200018e0617 */
[----:B------:R0:W4:Y:S04]  /*1b770*/  LDG.E.U8 R25, desc[UR4][R154.64] ;  /* 0x000000049a197981 */ /* 0x000128000c1e1100 */
[----:B------:R1:W4:Y:S04]  /*1b780*/  LDG.E.U8 R26, desc[UR4][R152.64] ;  /* 0x00000004981a7981 */ /* 0x000328000c1e1100 */
[----:B--2---:R-:W-:Y:S04]  /*1b790*/  STL [R1+0x20e0], R58 ;  /* 0x0020e03a01007387 */ /* 0x004fe80000100800 */
[----:B------:R-:W-:Y:S04]  /*1b7a0*/  STL [R1+0x20e4], R59 ;  /* 0x0020e43b01007387 */ /* 0x000fe80000100800 */
[----:B---3--:R-:W-:Y:S04]  /*1b7b0*/  STL [R1+0x20ec], R107 ;  /* 0x0020ec6b01007387 */ /* 0x008fe80000100800 */
[----:B------:R-:W-:Y:S04]  /*1b7c0*/  STL [R1+0x608], R11 ;  /* 0x0006080b01007387 */ /* 0x000fe80000100800 */
[----:B----4-:R-:W-:Y:S04]  /*1b7d0*/  STL [R1+0x20f0], R24 ;  /* 0x0020f01801007387 */ /* 0x010fe80000100800 */
[----:B------:R-:W-:Y:S04]  /*1b7e0*/  STL [R1+0x604], R10 ;  /* 0x0006040a01007387 */ /* 0x000fe80000100800 */
[----:B------:R2:W-:Y:S04]  /*1b7f0*/  STL [R1+0x600], R0 ;  /* 0x0006000001007387 */ /* 0x0005e80000100800 */
[----:B--2---:R2:W3:Y:S01]  /*1b800*/  LDG.E.U8 R0, desc[UR4][R22.64] ;  /* 0x0000000416007981 */ /* 0x0044e2000c1e1100 */
[----:B------:R-:W-:-:S05]  /*1b810*/  IMAD R156, R3, 0x2e, RZ ;  /* 0x0000002e039c7824 */ /* 0x000fca00078e02ff */
[----:B------:R-:W-:Y:S02]  /*1b820*/  IADD3 R21, P0, R156, R7, RZ ;  /* 0x000000079c157210 */ /* 0x000fe40007f1e0ff */
[----:B------:R-:W-:Y:S02]  /*1b830*/  SHF.R.S32.HI R18, RZ, 0x1f, R156 ;  /* 0x0000001fff127819 */ /* 0x000fe4000001149c */
[----:B------:R-:W-:-:S03]  /*1b840*/  IADD3 R20, P1, R2, R21, RZ ;  /* 0x0000001502147210 */ /* 0x000fc60007f3e0ff */
[----:B------:R-:W-:Y:S01]  /*1b850*/  IMAD.X R5, R18, 0x1, R15, P0 ;  /* 0x0000000112057824 */ /* 0x000fe200000e060f */
[----:B0-----:R-:W-:Y:S01]  /*1b860*/  IADD3 R154, P2, R156, R6, RZ ;  /* 0x000000069c9a7210 */ /* 0x001fe20007f5e0ff */
[----:B------:R-:W-:Y:S02]  /*1b870*/  IMAD R157, R3, 0x2f, RZ ;  /* 0x0000002f039d7824 */ /* 0x000fe400078e02ff */
[----:B------:R-:W-:Y:S01]  /*1b880*/  IMAD.X R21, R4, 0x1, R5, P1 ;  /* 0x0000000104157824 */ /* 0x000fe200008e0605 */
[----:B-1----:R-:W-:Y:S02]  /*1b890*/  IADD3 R152, P3, R156, R8, RZ ;  /* 0x000000089c987210 */ /* 0x002fe40007f7e0ff */
[----:B------:R-:W-:Y:S02]  /*1b8a0*/  IADD3 R154, P1, R2, R154, RZ ;  /* 0x0000009a029a7210 */ /* 0x000fe40007f3e0ff */
[----:B------:R0:W4:Y:S01]  /*1b8b0*/  LDG.E.U8 R106, desc[UR4][R20.64] ;  /* 0x00000004146a7981 */ /* 0x000122000c1e1100 */
[----:B--2---:R-:W-:-:S02]  /*1b8c0*/  IADD3 R22, P4, R156, R9, RZ ;  /* 0x000000099c167210 */ /* 0x004fc40007f9e0ff */
[----:B------:R-:W-:Y:S01]  /*1b8d0*/  SHF.R.S32.HI R5, RZ, 0x1f, R157 ;  /* 0x0000001fff057819 */ /* 0x000fe2000001149d */
[----:B------:R-:W-:Y:S01]  /*1b8e0*/  IMAD.X R153, R18, 0x1, R17, P3 ;  /* 0x0000000112997824 */ /* 0x000fe200018e0611 */
[----:B------:R-:W-:Y:S01]  /*1b8f0*/  IADD3 R22, P3, R2, R22, RZ ;  /* 0x0000001602167210 */ /* 0x000fe20007f7e0ff */
[----:B0-----:R-:W-:Y:S01]  /*1b900*/  IMAD.X R20, R18, 0x1, R16, P2 ;  /* 0x0000000112147824 */ /* 0x001fe200010e0610 */
[----:B------:R-:W-:Y:S02]  /*1b910*/  IADD3 R21, P0, R157, R7, RZ ;  /* 0x000000079d157210 */ /* 0x000fe40007f1e0ff */
[----:B------:R-:W-:Y:S01]  /*1b920*/  IADD3 R152, P2, R2, R152, RZ ;  /* 0x0000009802987210 */ /* 0x000fe20007f5e0ff */
[----:B------:R-:W-:Y:S01]  /*1b930*/  IMAD.X R155, R4, 0x1, R20, P1 ;  /* 0x00000001049b7824 */ /* 0x000fe200008e0614 */
[----:B------:R-:W-:Y:S01]  /*1b940*/  IADD3 R20, P1, R2, R21, RZ ;  /* 0x0000001502147210 */ /* 0x000fe20007f3e0ff */
[----:B------:R-:W-:Y:S02]  /*1b950*/  IMAD.X R23, R18, 0x1, R19, P4 ;  /* 0x0000000112177824 */ /* 0x000fe400020e0613 */
[----:B------:R-:W-:Y:S01]  /*1b960*/  IMAD.X R18, R5, 0x1, R15, P0 ;  /* 0x0000000105127824 */ /* 0x000fe200000e060f */
[----:B------:R0:W2:Y:S01]  /*1b970*/  LDG.E.U8 R105, desc[UR4][R154.64] ;  /* 0x000000049a697981 */ /* 0x0000a2000c1e1100 */
[----:B------:R-:W-:-:S02]  /*1b980*/  IMAD.X R153, R4, 0x1, R153, P2 ;  /* 0x0000000104997824 */ /* 0x000fc400010e0699 */
[C---:B------:R-:W-:Y:S02]  /*1b990*/  IMAD.X R23, R4.reuse, 0x1, R23, P3 ;  /* 0x0000000104177824 */ /* 0x040fe400018e0617 */
[----:B------:R-:W-:Y:S01]  /*1b9a0*/  IMAD.X R21, R4, 0x1, R18, P1 ;  /* 0x0000000104157824 */ /* 0x000fe200008e0612 */
[----:B------:R1:W2:Y:S01]  /*1b9b0*/  LDG.E.U8 R104, desc[UR4][R152.64] ;  /* 0x0000000498687981 */ /* 0x0002a2000c1e1100 */
[----:B------:R-:W-:Y:S01]  /*1b9c0*/  IMAD R156, R3, 0x30, RZ ;  /* 0x00000030039c7824 */ /* 0x000fe200078e02ff */
[C---:B0-----:R-:W-:Y:S02]  /*1b9d0*/  IADD3 R154, P2, R157.reuse, R6, RZ ;  /* 0x000000069d9a7210 */ /* 0x041fe40007f5e0ff */
[----:B------:R0:W2:Y:S02]  /*1b9e0*/  LDG.E.U8 R103, desc[UR4][R22.64] ;  /* 0x0000000416677981 */ /* 0x0000a4000c1e1100 */
[----:B------:R-:W-:Y:S02]  /*1b9f0*/  SHF.R.S32.HI R18, RZ, 0x1f, R156 ;  /* 0x0000001fff127819 */ /* 0x000fe4000001149c */
[----:B------:R-:W-:Y:S01]  /*1ba00*/  IADD3 R154, P1, R2, R154, RZ ;  /* 0x0000009a029a7210 */ /* 0x000fe20007f3e0ff */
[----:B------:R0:W2:Y:S01]  /*1ba10*/  LDG.E.U8 R55, desc[UR4][R20.64] ;  /* 0x0000000414377981 */ /* 0x0000a2000c1e1100 */
        /* <DEDUP_REMOVED lines=14> */
[----:B------:R0:W2:Y:S01]  /*1bb00*/  LDG.E.U8 R54, desc[UR4][R154.64] ;  /* 0x000000049a367981 */ /* 0x0000a2000c1e1100 */
[----:B------:R-:W-:-:S03]  /*1bb10*/  IMAD.X R21, R4, 0x1, R5, P1 ;  /* 0x0000000104157824 */ /* 0x000fc600008e0605 */
[----:B------:R-:W-:Y:S04]  /*1bb20*/  STL [R1+0x20f8], R26 ;  /* 0x0020f81a01007387 */ /* 0x000fe80000100800 */
[----:B------:R1:W2:Y:S04]  /*1bb30*/  LDG.E.U8 R53, desc[UR4][R152.64] ;  /* 0x0000000498357981 */ /* 0x0002a8000c1e1100 */
[----:B------:R1:W2:Y:S04]  /*1bb40*/  LDG.E.U8 R52, desc[UR4][R22.64] ;  /* 0x0000000416347981 */ /* 0x0002a8000c1e1100 */
[----:B---3--:R3:W-:Y:S04]  /*1bb50*/  STL [R1+0x20fc], R0 ;  /* 0x0020fc0001007387 */ /* 0x0087e80000100800 */
[----:B---3--:R3:W2:Y:S01]  /*1bb60*/  LDG.E.U8 R0, desc[UR4][R20.64] ;  /* 0x0000000414007981 */ /* 0x0086a2000c1e1100 */
[C---:B0-----:R-:W-:Y:S01]  /*1bb70*/  IADD3 R154, P2, R156.reuse, R6, RZ ;  /* 0x000000069c9a7210 */ /* 0x041fe20007f5e0ff */
[----:B------:R-:W-:Y:S01]  /*1bb80*/  IMAD R157, R3, 0x31, RZ ;  /* 0x00000031039d7824 */ /* 0x000fe200078e02ff */
[----:B-1----:R-:W-:-:S02]  /*1bb90*/  IADD3 R152, P3, R156, R8, RZ ;  /* 0x000000089c987210 */ /* 0x002fc40007f7e0ff */
[----:B------:R-:W-:Y:S02]  /*1bba0*/  IADD3 R154, P1, R2, R154, RZ ;  /* 0x0000009a029a7210 */ /* 0x000fe40007f3e0ff */
[----:B------:R-:W-:Y:S02]  /*1bbb0*/  IADD3 R22, P4, R156, R9, RZ ;  /* 0x000000099c167210 */ /* 0x000fe40007f9e0ff */
[----:B------:R-:W-:Y:S01]  /*1bbc0*/  SHF.R.S32.HI R5, RZ, 0x1f, R157 ;  /* 0x0000001fff057819 */ /* 0x000fe2000001149d */
[C---:B---3--:R-:W-:Y:S01]  /*1bbd0*/  IMAD.X R20, R18.reuse, 0x1, R16, P2 ;  /* 0x0000000112147824 */ /* 0x048fe200010e0610 */
        /* <DEDUP_REMOVED lines=13> */
[----:B------:R-:W-:Y:S01]  /*1bcb0*/  IMAD R156, R3, 0x32, RZ ;  /* 0x00000032039c7824 */ /* 0x000fe200078e02ff */
        /* <DEDUP_REMOVED lines=8> */
[C---:B----4-:R-:W-:Y:S01]  /*1bd40*/  IMAD.X R20, R5.reuse, 0x1, R16, P2 ;  /* 0x0000000105147824 */ /* 0x050fe200010e0610 */
[----:B------:R-:W-:Y:S02]  /*1bd50*/  IADD3 R21, P0, R156, R7, RZ ;  /* 0x000000079c157210 */ /* 0x000fe40007f1e0ff */
[C---:B------:R-:W-:Y:S01]  /*1bd60*/  IADD3 R152, P2, R2.reuse, R152, RZ ;  /* 0x0000009802987210 */ /* 0x040fe20007f5e0ff */
[----:B------:R-:W-:Y:S01]  /*1bd70*/  IMAD.X R23, R5, 0x1, R19, P4 ;  /* 0x0000000105177824 */ /* 0x000fe200020e0613 */
[----:B------:R-:W-:Y:S01]  /*1bd80*/  IADD3 R22, P3, R2, R22, RZ ;  /* 0x0000001602167210 */ /* 0x000fe20007f7e0ff */
[----:B------:R-:W-:Y:S01]  /*1bd90*/  IMAD.X R155, R4, 0x1, R20, P1 ;  /* 0x00000001049b7824 */ /* 0x000fe200008e0614 */
[----:B------:R-:W-:Y:S01]  /*1bda0*/  IADD3 R20, P1, R2, R21, RZ ;  /* 0x0000001502147210 */ /* 0x000fe20007f3e0ff */
[----:B------:R-:W-:Y:S01]  /*1bdb0*/  STL [R1+0x2100], R106 ;  /* 0x0021006a01007387 */ /* 0x000fe20000100800 */
[----:B------:R-:W-:-:S02]  /*1bdc0*/  IMAD.X R5, R18, 0x1, R15, P0 ;  /* 0x0000000112057824 */ /* 0x000fc400000e060f */
[C---:B------:R-:W-:Y:S01]  /*1bdd0*/  IMAD.X R153, R4.reuse, 0x1, R153, P2 ;  /* 0x0000000104997824 */ /* 0x040fe200010e0699 */
[----:B--2---:R-:W-:Y:S01]  /*1bde0*/  STL [R1+0x2104], R105 ;  /* 0x0021046901007387 */ /* 0x004fe20000100800 */
[----:B------:R-:W-:-:S03]  /*1bdf0*/  IMAD.X R23, R4, 0x1, R23, P3 ;  /* 0x0000000104177824 */ /* 0x000fc600018e0617 */
[----:B------:R-:W-:Y:S01]  /*1be00*/  STL [R1+0x2108], R104 ;  /* 0x0021086801007387 */ /* 0x000fe20000100800 */
[----:B------:R-:W-:-:S03]  /*1be10*/  IMAD.X R21, R4, 0x1, R5, P1 ;  /* 0x0000000104157824 */ /* 0x000fc600008e0605 */
[----:B------:R-:W-:Y:S04]  /*1be20*/  STL [R1+0x210c], R103 ;  /* 0x00210c6701007387 */ /* 0x000fe80000100800 */
[----:B------:R-:W-:Y:S04]  /*1be30*/  STL [R1+0x2110], R55 ;  /* 0x0021103701007387 */ /* 0x000fe80000100800 */
[----:B------:R-:W-:Y:S04]  /*1be40*/  STL [R1+0x2114], R54 ;  /* 0x0021143601007387 */ /* 0x000fe80000100800 */
[----:B------:R0:W2:Y:S04]  /*1be50*/  LDG.E.U8 R25, desc[UR4][R154.64] ;  /* 0x000000049a197981 */ /* 0x0000a8000c1e1100 */
[----:B------:R-:W-:Y:S04]  /*1be60*/  STL [R1+0x2118], R53 ;  /* 0x0021183501007387 */ /* 0x000fe80000100800 */
[----:B------:R1:W4:Y:S04]  /*1be70*/  LDG.E.U8 R11, desc[UR4][R152.64] ;  /* 0x00000004980b7981 */ /* 0x000328000c1e1100 */
[----:B------:R-:W-:Y:S04]  /*1be80*/  STL [R1+0x211c], R52 ;  /* 0x00211c3401007387 */ /* 0x000fe80000100800 */
        /* <DEDUP_REMOVED lines=18> */
[----:B---3--:R0:W-:Y:S01]  /*1bfb0*/  STL [R1+0x5b8], R24 ;  /* 0x0005b81801007387 */ /* 0x0081e20000100800 */
[----:B------:R-:W-:-:S02]  /*1bfc0*/  IMAD.X R153, R4, 0x1, R153, P2 ;  /* 0x0000000104997824 */ /* 0x000fc400010e0699 */
[C---:B------:R-:W-:Y:S02]  /*1bfd0*/  IMAD.X R23, R4.reuse, 0x1, R23, P3 ;  /* 0x0000000104177824 */ /* 0x040fe400018e0617 */
[----:B------:R-:W-:Y:S01]  /*1bfe0*/  IMAD.X R21, R4, 0x1, R18, P1 ;  /* 0x0000000104157824 */ /* 0x000fe200008e0612 */
[----:B------:R1:W-:Y:S01]  /*1bff0*/  STL [R1+0x5b4], R14 ;  /* 0x0005b40e01007387 */ /* 0x0003e20000100800 */
[----:B------:R-:W-:-:S03]  /*1c000*/  IMAD R156, R3, 0x34, RZ ;  /* 0x00000034039c7824 */ /* 0x000fc600078e02ff */
[----:B0-----:R0:W3:Y:S04]  /*1c010*/  LDG.E.U8 R24, desc[UR4][R154.64] ;  /* 0x000000049a187981 */ /* 0x0010e8000c1e1100 */
[----:B------:R0:W-:Y:S04]  /*1c020*/  STL [R1+0x5b0], R13 ;  /* 0x0005b00d01007387 */ /* 0x0001e80000100800 */
[----:B-1----:R1:W3:Y:S01]  /*1c030*/  LDG.E.U8 R14, desc[UR4][R152.64] ;  /* 0x00000004980e7981 */ /* 0x0022e2000c1e1100 */
[----:B0-----:R-:W-:-:S03]  /*1c040*/  IADD3 R154, P2, R157, R6, RZ ;  /* 0x000000069d9a7210 */ /* 0x001fc60007f5e0ff */
[----:B------:R0:W-:Y:S01]  /*1c050*/  STL [R1+0x5ac], R12 ;  /* 0x0005ac0c01007387 */ /* 0x0001e20000100800 */
[----:B------:R-:W-:-:S03]  /*1c060*/  IADD3 R154, P1, R2, R154, RZ ;  /* 0x0000009a029a7210 */ /* 0x000fc60007f3e0ff */
[----:B------:R0:W3:Y:S01]  /*1c070*/  LDG.E.U8 R13, desc[UR4][R22.64] ;  /* 0x00000004160d7981 */ /* 0x0000e2000c1e1100 */
[C---:B-1----:R-:W-:Y:S02]  /*1c080*/  IADD3 R152, P3, R157.reuse, R8, RZ ;  /* 0x000000089d987210 */ /* 0x042fe40007f7e0ff */
[----:B------:R-:W-:Y:S01]  /*1c090*/  SHF.R.S32.HI R18, RZ, 0x1f, R156 ;  /* 0x0000001fff127819 */ /* 0x000fe2000001149c */
[----:B0-----:R0:W3:Y:S01]  /*1c0a0*/  LDG.E.U8 R12, desc[UR4][R20.64] ;  /* 0x00000004140c7981 */ /* 0x0010e2000c1e1100 */
[----:B------:R-:W-:Y:S01]  /*1c0b0*/  IADD3 R22, P4, R157, R9, RZ ;  /* 0x000000099d167210 */ /* 0x000fe20007f9e0ff */
[C---:B------:R-:W-:Y:S02]  /*1c0c0*/  IMAD.X R153, R5.reuse, 0x1, R17, P3 ;  /* 0x0000000105997824 */ /* 0x040fe400018e0611 */
[C---:B0-----:R-:W-:Y:S01]  /*1c0d0*/  IMAD.X R20, R5.reuse, 0x1, R16, P2 ;  /* 0x0000000105147824 */ /* 0x041fe200010e0610 */
[----:B------:R-:W-:Y:S02]  /*1c0e0*/  IADD3 R21, P0, R156, R7, RZ ;  /* 0x000000079c157210 */ /* 0x000fe40007f1e0ff */
[----:B------:R-:W-:Y:S01]  /*1c0f0*/  IADD3 R152, P2, R2, R152, RZ ;  /* 0x0000009802987210 */ /* 0x000fe20007f5e0ff */
[----:B------:R-:W-:Y:S01]  /*1c100*/  IMAD.X R155, R4, 0x1, R20, P1 ;  /* 0x00000001049b7824 */ /* 0x000fe200008e0614 */
[C---:B------:R-:W-:Y:S01]  /*1c110*/  IADD3 R22, P3, R2.reuse, R22, RZ ;  /* 0x0000001602167210 */ /* 0x040fe20007f7e0ff */
[----:B------:R-:W-:Y:S01]  /*1c120*/  IMAD.X R23, R5, 0x1, R19, P4 ;  /* 0x0000000105177824 */ /* 0x000fe200020e0613 */
[----:B------:R-:W-:Y:S01]  /*1c130*/  IADD3 R20, P1, R2, R21, RZ ;  /* 0x0000001502147210 */ /* 0x000fe20007f3e0ff */
[----:B------:R-:W-:-:S02]  /*1c140*/  IMAD.X R5, R18, 0x1, R15, P0 ;  /* 0x0000000112057824 */ /* 0x000fc400000e060f */
[C---:B------:R-:W-:Y:S01]  /*1c150*/  IMAD.X R153, R4.reuse, 0x1, R153, P2 ;  /* 0x0000000104997824 */ /* 0x040fe200010e0699 */
[----:B--2---:R-:W-:Y:S01]  /*1c160*/  STL [R1+0x5a8], R25 ;  /* 0x0005a81901007387 */ /* 0x004fe20000100800 */
[C---:B------:R-:W-:Y:S02]  /*1c170*/  IMAD.X R23, R4.reuse, 0x1, R23, P3 ;  /* 0x0000000104177824 */ /* 0x040fe400018e0617 */
[----:B------:R-:W-:Y:S01]  /*1c180*/  IMAD.X R21, R4, 0x1, R5, P1 ;  /* 0x0000000104157824 */ /* 0x000fe200008e0605 */
[----:B----4-:R0:W-:Y:S01]  /*1c190*/  STL [R1+0x5a4], R11 ;  /* 0x0005a40b01007387 */ /* 0x0101e20000100800 */
[----:B------:R-:W-:-:S03]  /*1c1a0*/  IMAD R157, R3, 0x35, RZ ;  /* 0x00000035039d7824 */ /* 0x000fc600078e02ff */
[----:B------:R-:W2:Y:S04]  /*1c1b0*/  LDG.E.U8 R108, desc[UR4][R20.64] ;  /* 0x00000004146c7981 */ /* 0x000ea8000c1e1100 */
[----:B------:R1:W-:Y:S04]  /*1c1c0*/  STL [R1+0x5a0], R10 ;  /* 0x0005a00a01007387 */ /* 0x0003e80000100800 */
        /* <DEDUP_REMOVED lines=26> */
[----:B------:R-:W-:Y:S01]  /*1c370*/  IMAD R156, R3, 0x36, RZ ;  /* 0x00000036039c7824 */ /* 0x000fe200078e02ff */
        /* <DEDUP_REMOVED lines=25> */
[----:B0-----:R-:W-:Y:S01]  /*1c510*/  IADD3 R22, P4, R156, R9, RZ ;  /* 0x000000099c167210 */ /* 0x001fe20007f9e0ff */
        /* <DEDUP_REMOVED lines=23> */
[C---:B--2---:R-:W-:Y:S01]  /*1c690*/  IMAD.X R20, R5.reuse, 0x1, R16, P2 ;  /* 0x0000000105147824 */ /* 0x044fe200010e0610 */
        /* <DEDUP_REMOVED lines=12> */
[----:B------:R-:W-:Y:S01]  /*1c760*/  STL [R1+0x598], R24 ;  /* 0x0005981801007387 */ /* 0x000fe20000100800 */
[----:B------:R-:W-:-:S03]  /*1c770*/  IMAD R157, R3, 0x39, RZ ;  /* 0x00000039039d7824 */ /* 0x000fc600078e02ff */
[----:B------:R-:W-:Y:S01]  /*1c780*/  STL [R1+0x594], R14 ;  /* 0x0005940e01007387 */ /* 0x000fe20000100800 */
[----:B0-----:R-:W-:-:S03]  /*1c790*/  IADD3 R154, P2, R156, R6, RZ ;  /* 0x000000069c9a7210 */ /* 0x001fc60007f5e0ff */
[----:B------:R0:W2:Y:S04]  /*1c7a0*/  LDG.E.U8 R49, desc[UR4][R152.64] ;  /* 0x0000000498317981 */ /* 0x0000a8000c1e1100 */
[----:B------:R-:W-:Y:S01]  /*1c7b0*/  STL [R1+0x590], R13 ;  /* 0x0005900d01007387 */ /* 0x000fe20000100800 */
[----:B------:R-:W-:-:S03]  /*1c7c0*/  IADD3 R154, P1, R2, R154, RZ ;  /* 0x0000009a029a7210 */ /* 0x000fc60007f3e0ff */
[----:B------:R1:W-:Y:S01]  /*1c7d0*/  STL [R1+0x58c], R12 ;  /* 0x00058c0c01007387 */ /* 0x0003e20000100800 */
[----:B0-----:R-:W-:-:S03]  /*1c7e0*/  IADD3 R152, P3, R156, R8, RZ ;  /* 0x000000089c987210 */ /* 0x001fc60007f7e0ff */
[----:B------:R0:W2:Y:S01]  /*1c7f0*/  LDG.E.U8 R48, desc[UR4][R22.64] ;  /* 0x0000000416307981 */ /* 0x0000a2000c1e1100 */
[----:B------:R-:W-:Y:S01]  /*1c800*/  SHF.R.S32.HI R5, RZ, 0x1f, R157 ;  /* 0x0000001fff057819 */ /* 0x000fe2000001149d */
        /* <DEDUP_REMOVED lines=16> */
[----:B------:R0:W4:Y:S04]  /*1c910*/  LDG.E.U8 R25, desc[UR4][R154.64] ;  /* 0x000000049a197981 */ /* 0x000128000c1e1100 */
[----:B------:R-:W-:Y:S04]  /*1c920*/  STL [R1+0x212c], R75 ;  /* 0x00212c4b01007387 */ /* 0x000fe80000100800 */
[----:B------:R1:W-:Y:S04]  /*1c930*/  STL [R1+0x588], R11 ;  /* 0x0005880b01007387 */ /* 0x0003e80000100800 */
[----:B------:R-:W-:Y:S04]  /*1c940*/  STL [R1+0x2130], R221 ;  /* 0x002130dd01007387 */ /* 0x000fe80000100800 */
[----:B------:R0:W-:Y:S04]  /*1c950*/  STL [R1+0x584], R10 ;  /* 0x0005840a01007387 */ /* 0x0001e80000100800 */
[----:B-1----:R1:W4:Y:S04]  /*1c960*/  LDG.E.U8 R11, desc[UR4][R152.64] ;  /* 0x00000004980b7981 */ /* 0x002328000c1e1100 */
[----:B------:R1:W-:Y:S04]  /*1c970*/  STL [R1+0x580], R0 ;  /* 0x0005800001007387 */ /* 0x0003e80000100800 */
[----:B0-----:R0:W4:Y:S04]  /*1c980*/  LDG.E.U8 R10, desc[UR4][R22.64] ;  /* 0x00000004160a7981 */ /* 0x001128000c1e1100 */
[----:B-1----:R1:W4:Y:S01]  /*1c990*/  LDG.E.U8 R0, desc[UR4][R20.64] ;  /* 0x0000000414007981 */ /* 0x002322000c1e1100 */
        /* <DEDUP_REMOVED lines=8> */
[----:B------:R-:W-:Y:S01]  /*1ca20*/  STL [R1+0x2134], R220 ;  /* 0x002134dc01007387 */ /* 0x000fe20000100800 */
[C---:B------:R-:W-:Y:S01]  /*1ca30*/  IMAD.X R153, R5.reuse, 0x1, R17, P3 ;  /* 0x0000000105997824 */ /* 0x040fe200018e0611 */
[----:B------:R-:W-:Y:S01]  /*1ca40*/  IADD3 R152, P2, R2, R152, RZ ;  /* 0x0000009802987210 */ /* 0x000fe20007f5e0ff */
[----:B------:R-:W-:Y:S01]  /*1ca50*/  IMAD.X R155, R4, 0x1, R20, P1 ;  /* 0x00000001049b7824 */ /* 0x000fe200008e0614 */
[----:B------:R-:W-:Y:S01]  /*1ca60*/  STL [R1+0x2138], R247 ;  /* 0x002138f701007387 */ /* 0x000fe20000100800 */
[----:B------:R-:W-:Y:S01]  /*1ca70*/  IMAD.X R23, R5, 0x1, R19, P4 ;  /* 0x0000000105177824 */ /* 0x000fe200020e0613 */
[----:B------:R-:W-:Y:S01]  /*1ca80*/  IADD3 R22, P3, R2, R22, RZ ;  /* 0x0000001602167210 */ /* 0x000fe20007f7e0ff */
[----:B------:R-:W-:Y:S01]  /*1ca90*/  IMAD.X R5, R18, 0x1, R15, P0 ;  /* 0x0000000112057824 */ /* 0x000fe200000e060f */
[----:B------:R-:W-:Y:S01]  /*1caa0*/  STL [R1+0x213c], R151 ;  /* 0x00213c9701007387 */ /* 0x000fe20000100800 */
[----:B------:R-:W-:-:S03]  /*1cab0*/  IADD3 R20, P1, R2, R21, RZ ;  /* 0x0000001502147210 */ /* 0x000fc60007f3e0ff */
[----:B------:R-:W-:Y:S01]  /*1cac0*/  STL [R1+0x2140], R102 ;  /* 0x0021406601007387 */ /* 0x000fe20000100800 */
[----:B------:R-:W-:-:S03]  /*1cad0*/  IMAD.X R153, R4, 0x1, R153, P2 ;  /* 0x0000000104997824 */ /* 0x000fc600010e0699 */
[----:B---3--:R-:W-:Y:S01]  /*1cae0*/  STL [R1+0x2144], R101 ;  /* 0x0021446501007387 */ /* 0x008fe20000100800 */
[C---:B------:R-:W-:Y:S02]  /*1caf0*/  IMAD.X R23, R4.reuse, 0x1, R23, P3 ;  /* 0x0000000104177824 */ /* 0x040fe400018e0617 */
[----:B------:R-:W-:Y:S01]  /*1cb00*/  IMAD.X R21, R4, 0x1, R5, P1 ;  /* 0x0000000104157824 */ /* 0x000fe200008e0605 */
[----:B------:R0:W3:Y:S04]  /*1cb10*/  LDG.E.U8 R24, desc[UR4][R154.64] ;  /* 0x000000049a187981 */ /* 0x0000e8000c1e1100 */
[----:B------:R-:W-:Y:S01]  /*1cb20*/  STL [R1+0x2148], R100 ;  /* 0x0021486401007387 */ /* 0x000fe20000100800 */
[----:B------:R-:W-:-:S03]  /*1cb30*/  IMAD R157, R3, 0x3b, RZ ;  /* 0x0000003b039d7824 */ /* 0x000fc600078e02ff */
[----:B------:R-:W-:Y:S01]  /*1cb40*/  STL [R1+0x214c], R99 ;  /* 0x00214c6301007387 */ /* 0x000fe20000100800 */
[----:B0-----:R-:W-:-:S03]  /*1cb50*/  IADD3 R154, P2, R156, R6, RZ ;  /* 0x000000069c9a7210 */ /* 0x001fc60007f5e0ff */
[----:B------:R-:W-:Y:S01]  /*1cb60*/  STL [R1+0x2150], R51 ;  /* 0x0021503301007387 */ /* 0x000fe20000100800 */
[----:B------:R-:W-:-:S03]  /*1cb70*/  IADD3 R154, P1, R2, R154, RZ ;  /* 0x0000009a029a7210 */ /* 0x000fc60007f3e0ff */
[----:B------:R0:W3:Y:S01]  /*1cb80*/  LDG.E.U8 R14, desc[UR4][R152.64] ;  /* 0x00000004980e7981 */ /* 0x0000e2000c1e1100 */
[----:B------:R-:W-:-:S03]  /*1cb90*/  SHF.R.S32.HI R5, RZ, 0x1f, R157 ;  /* 0x0000001fff057819 */ /* 0x000fc6000001149d */
[----:B------:R1:W3:Y:S01]  /*1cba0*/  LDG.E.U8 R13, desc[UR4][R22.64] ;  /* 0x00000004160d7981 */ /* 0x0002e2000c1e1100 */
[----:B0-----:R-:W-:-:S03]  /*1cbb0*/  IADD3 R152, P3, R156, R8, RZ ;  /* 0x000000089c987210 */ /* 0x001fc60007f7e0ff */
[----:B--2---:R-:W-:Y:S01]  /*1cbc0*/  STL [R1+0x2154], R50 ;  /* 0x0021543201007387 */ /* 0x004fe20000100800 */
[----:B-1----:R-:W-:Y:S01]  /*1cbd0*/  IADD3 R22, P4, R156, R9, RZ ;  /* 0x000000099c167210 */ /* 0x002fe20007f9e0ff */
[C---:B------:R-:W-:Y:S02]  /*1cbe0*/  IMAD.X R153, R18.reuse, 0x1, R17, P3 ;  /* 0x0000000112997824 */ /* 0x040fe400018e0611 */
[----:B------:R-:W-:Y:S02]  /*1cbf0*/  STL [R1+0x215c], R49 ;  /* 0x00215c3101007387 */ /* 0x000fe40000100800 */
[----:B------:R-:W-:Y:S01]  /*1cc00*/  IMAD.X R23, R18, 0x1, R19, P4 ;  /* 0x0000000112177824 */ /* 0x000fe200020e0613 */
[----:B------:R-:W-:Y:S01]  /*1cc10*/  IADD3 R22, P3, R2, R22, RZ ;  /* 0x0000001602167210 */ /* 0x000fe20007f7e0ff */
[----:B------:R-:W-:Y:S04]  /*1cc20*/  STL [R1+0x2160], R48 ;  /* 0x0021603001007387 */ /* 0x000fe80000100800 */
[----:B------:R0:W-:Y:S04]  /*1cc30*/  STL [R1+0x53c], R12 ;  /* 0x00053c0c01007387 */ /* 0x0001e80000100800 */
[----:B0-----:R0:W2:Y:S02]  /*1cc40*/  LDG.E.U8 R12, desc[UR4][R20.64] ;  /* 0x00000004140c7981 */ /* 0x0010a4000c1e1100 */
[----:B0-----:R-:W-:Y:S01]  /*1cc50*/  IMAD.X R20, R18, 0x1, R16, P2 ;  /* 0x0000000112147824 */ /* 0x001fe200010e0610 */
[----:B------:R-:W-:-:S02]  /*1cc60*/  IADD3 R21, P0, R157, R7, RZ ;  /* 0x000000079d157210 */ /* 0x000fc40007f1e0ff */
[----:B------:R-:W-:Y:S01]  /*1cc70*/  IADD3 R152, P2, R2, R152, RZ ;  /* 0x0000009802987210 */ /* 0x000fe20007f5e0ff */
[----:B------:R-:W-:Y:S01]  /*1cc80*/  IMAD.X R155, R4, 0x1, R20, P1 ;  /* 0x00000001049b7824 */ /* 0x000fe200008e0614 */
[----:B------:R-:W-:Y:S01]  /*1cc90*/  IADD3 R20, P1, R2, R21, RZ ;  /* 0x0000001502147210 */ /* 0x000fe20007f3e0ff */
[----:B------:R-:W-:Y:S01]  /*1cca0*/  IMAD.X R18, R5, 0x1, R15, P0 ;  /* 0x0000000105127824 */ /* 0x000fe200000e060f */
[----:B----4-:R-:W-:Y:S01]  /*1ccb0*/  STL [R1+0x538], R25 ;  /* 0x0005381901007387 */ /* 0x010fe20000100800 */
[C---:B------:R-:W-:Y:S02]  /*1ccc0*/  IMAD.X R153, R4.reuse, 0x1, R153, P2 ;  /* 0x0000000104997824 */ /* 0x040fe400010e0699 */
[C---:B------:R-:W-:Y:S02]  /*1ccd0*/  IMAD.X R23, R4.reuse, 0x1, R23, P3 ;  /* 0x0000000104177824 */ /* 0x040fe400018e0617 */
[----:B------:R-:W-:Y:S02]  /*1cce0*/  IMAD.X R21, R4, 0x1, R18, P1 ;  /* 0x0000000104157824 */ /* 0x000fe400008e0612 */
[----:B------:R-:W-:-:S03]  /*1ccf0*/  IMAD R156, R3, 0x3c, RZ ;  /* 0x0000003c039c7824 */ /* 0x000fc600078e02ff */
[----:B------:R0:W4:Y:S02]  /*1cd00*/  LDG.E.U8 R101, desc[UR4][R20.64] ;  /* 0x0000000414657981 */ /* 0x000124000c1e1100 */
[----:B------:R-:W-:Y:S02]  /*1cd10*/  SHF.R.S32.HI R18, RZ, 0x1f, R156 ;  /* 0x0000001fff127819 */ /* 0x000fe4000001149c */
[----:B0-----:R-:W-:Y:S01]  /*1cd20*/  IADD3 R21, P0, R156, R7, RZ ;  /* 0x000000079c157210 */ /* 0x001fe20007f1e0ff */
[----:B------:R-:W-:Y:S01]  /*1cd30*/  IMAD R158, R3, 0x3d, RZ ;  /* 0x0000003d039e7824 */ /* 0x000fe200078e02ff */
[----:B------:R0:W-:Y:S04]  /*1cd40*/  STL [R1+0x534], R11 ;  /* 0x0005340b01007387 */ /* 0x0001e80000100800 */
[----:B------:R1:W-:Y:S04]  /*1cd50*/  STL [R1+0x530], R10 ;  /* 0x0005300a01007387 */ /* 0x0003e80000100800 */
[----:B0-----:R0:W2:Y:S04]  /*1cd60*/  LDG.E.U8 R11, desc[UR4][R154.64] ;  /* 0x000000049a0b7981 */ /* 0x0010a8000c1e1100 */
[----:B------:R0:W-:Y:S04]  /*1cd70*/  STL [R1+0x52c], R0 ;  /* 0x00052c0001007387 */ /* 0x0001e80000100800 */
[----:B-1----:R1:W2:Y:S01]  /*1cd80*/  LDG.E.U8 R10, desc[UR4][R152.64] ;  /* 0x00000004980a7981 */ /* 0x0022a2000c1e1100 */
[----:B0-----:R-:W-:-:S03]  /*1cd90*/  IADD3 R154, P2, R157, R6, RZ ;  /* 0x000000069d9a7210 */ /* 0x001fc60007f5e0ff */
[----:B------:R0:W2:Y:S01]  /*1cda0*/  LDG.E.U8 R0, desc[UR4][R22.64] ;  /* 0x0000000416007981 */ /* 0x0000a2000c1e1100 */
[----:B------:R-:W-:Y:S01]  /*1cdb0*/  IADD3 R154, P1, R2, R154, RZ ;  /* 0x0000009a029a7210 */ /* 0x000fe20007f3e0ff */
[----:B------:R-:W-:Y:S01]  /*1cdc0*/  IMAD.X R20, R5, 0x1, R16, P2 ;  /* 0x0000000105147824 */ /* 0x000fe200010e0610 */
[----:B-1----:R-:W-:-:S03]  /*1cdd0*/  IADD3 R152, P3, R157, R8, RZ ;  /* 0x000000089d987210 */ /* 0x002fc60007f7e0ff */
[----:B------:R-:W-:Y:S01]  /*1cde0*/  IMAD.X R155, R4, 0x1, R20, P1 ;  /* 0x00000001049b7824 */ /* 0x000fe200008e0614 */
[C---:B------:R-:W-:Y:S02]  /*1cdf0*/  IADD3 R152, P2, R2.reuse, R152, RZ ;  /* 0x0000009802987210 */ /* 0x040fe40007f5e0ff */
[----:B0-----:R-:W-:Y:S01]  /*1ce00*/  IADD3 R22, P4, R157, R9, RZ ;  /* 0x000000099d167210 */ /* 0x001fe20007f9e0ff */
[C---:B------:R-:W-:Y:S01]  /*1ce10*/  IMAD.X R153, R5.reuse, 0x1, R17, P3 ;  /* 0x0000000105997824 */ /* 0x040fe200018e0611 */
[C---:B------:R-:W-:Y:S01]  /*1ce20*/  IADD3 R20, P1, R2.reuse, R21, RZ ;  /* 0x0000001502147210 */ /* 0x040fe20007f3e0ff */
[----:B------:R0:W2:Y:S01]  /*1ce30*/  LDG.E.U8 R102, desc[UR4][R154.64] ;  /* 0x000000049a667981 */ /* 0x0000a2000c1e1100 */
[----:B------:R-:W-:Y:S01]  /*1ce40*/  IADD3 R22, P3, R2, R22, RZ ;  /* 0x0000001602167210 */ /* 0x000fe20007f7e0ff */
[----:B------:R-:W-:Y:S02]  /*1ce50*/  IMAD.X R23, R5, 0x1, R19, P4 ;  /* 0x0000000105177824 */ /* 0x000fe400020e0613 */
[----:B------:R-:W-:-:S02]  /*1ce60*/  IMAD.X R5, R18, 0x1, R15, P0 ;  /* 0x0000000112057824 */ /* 0x000fc400000e060f */
[C---:B------:R-:W-:Y:S02]  /*1ce70*/  IMAD.X R153, R4.reuse, 0x1, R153, P2 ;  /* 0x0000000104997824 */ /* 0x040fe400010e0699 */
[C---:B------:R-:W-:Y:S02]  /*1ce80*/  IMAD.X R23, R4.reuse, 0x1, R23, P3 ;  /* 0x0000000104177824 */ /* 0x040fe400018e0617 */
[----:B------:R-:W-:Y:S01]  /*1ce90*/  IMAD.X R21, R4, 0x1, R5, P1 ;  /* 0x0000000104157824 */ /* 0x000fe200008e0605 */
[----:B0-----:R-:W-:Y:S01]  /*1cea0*/  IADD3 R154, P2, R156, R6, RZ ;  /* 0x000000069c9a7210 */ /* 0x001fe20007f5e0ff */
[----:B------:R0:W2:Y:S01]  /*1ceb0*/  LDG.E.U8 R151, desc[UR4][R152.64] ;  /* 0x0000000498977981 */ /* 0x0000a2000c1e1100 */
[----:B------:R-:W-:Y:S02]  /*1cec0*/  SHF.R.S32.HI R5, RZ, 0x1f, R158 ;  /* 0x0000001fff057819 */ /* 0x000fe4000001149e */
[----:B------:R-:W-:Y:S01]  /*1ced0*/  IADD3 R154, P1, R2, R154, RZ ;  /* 0x0000009a029a7210 */ /* 0x000fe20007f3e0ff */
[----:B------:R1:W2:Y:S04]  /*1cee0*/  LDG.E.U8 R247, desc[UR4][R22.64] ;  /* 0x0000000416f77981 */ /* 0x0002a8000c1e1100 */
[----:B------:R3:W2:Y:S01]  /*1cef0*/  LDG.E.U8 R74, desc[UR4][R20.64] ;  /* 0x00000004144a7981 */ /* 0x0006a2000c1e1100 */
[----:B0-----:R-:W-:-:S02]  /*1cf00*/  IADD3 R152, P3, R156, R8, RZ ;  /* 0x000000089c987210 */ /* 0x001fc40007f7e0ff */
[----:B-1----:R-:W-:-:S03]  /*1cf10*/  IADD3 R22, P4, R156, R9, RZ ;  /* 0x000000099c167210 */ /* 0x002fc60007f9e0ff */
[C---:B------:R-:W-:Y:S02]  /*1cf20*/  IMAD.X R153, R18.reuse, 0x1, R17, P3 ;  /* 0x0000000112997824 */ /* 0x040fe400018e0611 */
[----:B---3--:R-:W-:Y:S01]  /*1cf30*/  IMAD.X R20, R18, 0x1, R16, P2 ;  /* 0x0000000112147824 */ /* 0x008fe200010e0610 */
        /* <DEDUP_REMOVED lines=8> */
[----:B------:R0:W3:Y:S01]  /*1cfc0*/  LDG.E.U8 R73, desc[UR4][R154.64] ;  /* 0x000000049a497981 */ /* 0x0000e2000c1e1100 */
[C---:B------:R-:W-:Y:S02]  /*1cfd0*/  IMAD.X R23, R4.reuse, 0x1, R23, P3 ;  /* 0x0000000104177824 */ /* 0x040fe400018e0617 */
[----:B------:R-:W-:Y:S01]  /*1cfe0*/  IMAD.X R21, R4, 0x1, R18, P1 ;  /* 0x0000000104157824 */ /* 0x000fe200008e0612 */
[----:B------:R1:W3:Y:S01]  /*1cff0*/  LDG.E.U8 R72, desc[UR4][R152.64] ;  /* 0x0000000498487981 */ /* 0x0002e2000c1e1100 */
[----:B------:R-:W-:-:S03]  /*1d000*/  IMAD R157, R3, 0x3e, RZ ;  /* 0x0000003e039d7824 */ /* 0x000fc600078e02ff */
[----:B------:R1:W3:Y:S01]  /*1d010*/  LDG.E.U8 R60, desc[UR4][R22.64] ;  /* 0x00000004163c7981 */ /* 0x0002e2000c1e1100 */
[----:B0-----:R-:W-:-:S03]  /*1d020*/  IADD3 R154, P2, R158, R6, RZ ;  /* 0x000000069e9a7210 */ /* 0x001fc60007f5e0ff */
[----:B------:R0:W3:Y:S01]  /*1d030*/  LDG.E.U8 R150, desc[UR4][R20.64] ;  /* 0x0000000414967981 */ /* 0x0000e2000c1e1100 */
[----:B-1----:R-:W-:Y:S01]  /*1d040*/  IADD3 R152, P3, R158, R8, RZ ;  /* 0x000000089e987210 */ /* 0x002fe20007f7e0ff */
[C---:B------:R-:W-:Y:S01]  /*1d050*/  IMAD.X R18, R5.reuse, 0x1, R16, P2 ;  /* 0x0000000105127824 */ /* 0x040fe200010e0610 */
[----:B------:R-:W-:Y:S02]  /*1d060*/  IADD3 R154, P1, R2, R154, RZ ;  /* 0x0000009a029a7210 */ /* 0x000fe40007f3e0ff */
[----:B------:R-:W-:Y:S01]  /*1d070*/  IADD3 R22, P4, R158, R9, RZ ;  /* 0x000000099e167210 */ /* 0x000fe20007f9e0ff */
[----:B------:R-:W-:Y:S01]  /*1d080*/  IMAD.X R23, R5, 0x1, R17, P3 ;  /* 0x0000000105177824 */ /* 0x000fe200018e0611 */
[----:B------:R-:W-:Y:S02]  /*1d090*/  SHF.R.S32.HI R156, RZ, 0x1f, R157 ;  /* 0x0000001fff9c7819 */ /* 0x000fe4000001149d */
[----:B0-----:R-:W-:Y:S02]  /*1d0a0*/  IADD3 R20, P0, R157, R7, RZ ;  /* 0x000000079d147210 */ /* 0x001fe40007f1e0ff */
[C---:B------:R-:W-:Y:S01]  /*1d0b0*/  IADD3 R152, P2, R2.reuse, R152, RZ ;  /* 0x0000009802987210 */ /* 0x040fe20007f5e0ff */
        /* <DEDUP_REMOVED lines=14> */
[C---:B-1----:R-:W-:Y:S01]  /*1d1a0*/  IADD3 R152, P3, R157.reuse, R8, RZ ;  /* 0x000000089d987210 */ /* 0x042fe20007f7e0ff */
[----:B------:R-:W-:Y:S01]  /*1d1b0*/  IMAD.X R5, R156, 0x1, R16, P2 ;  /* 0x000000019c057824 */ /* 0x000fe200010e0610 */
[----:B------:R-:W-:Y:S02]  /*1d1c0*/  IADD3 R154, P1, R2, R154, RZ ;  /* 0x0000009a029a7210 */ /* 0x000fe40007f3e0ff */
[----:B------:R-:W-:Y:S02]  /*1d1d0*/  IADD3 R22, P4, R157, R9, RZ ;  /* 0x000000099d167210 */ /* 0x000fe40007f9e0ff */
[----:B------:R-:W-:Y:S02]  /*1d1e0*/  SHF.R.S32.HI R18, RZ, 0x1f, R158 ;  /* 0x0000001fff127819 */ /* 0x000fe4000001149e */
[----:B0-----:R-:W-:Y:S01]  /*1d1f0*/  IADD3 R20, P0, R158, R7, RZ ;  /* 0x000000079e147210 */ /* 0x001fe20007f1e0ff */
        /* <DEDUP_REMOVED lines=11> */
[----:B------:R1:W3:Y:S04]  /*1d2b0*/  LDG.E.U8 R96, desc[UR4][R152.64] ;  /* 0x0000000498607981 */ /* 0x0002e8000c1e1100 */
[----:B------:R4:W3:Y:S01]  /*1d2c0*/  LDG.E.U8 R95, desc[UR4][R22.64] ;  /* 0x00000004165f7981 */ /* 0x0008e2000c1e1100 */
[----:B0-----:R-:W-:-:S03]  /*1d2d0*/  IADD3 R154, P2, R158, R6, RZ ;  /* 0x000000069e9a7210 */ /* 0x001fc60007f5e0ff */
[----:B------:R0:W3:Y:S01]  /*1d2e0*/  LDG.E.U8 R47, desc[UR4][R20.64] ;  /* 0x00000004142f7981 */ /* 0x0000e2000c1e1100 */
[----:B-1----:R-:W-:Y:S02]  /*1d2f0*/  IADD3 R152, P3, R158, R8, RZ ;  /* 0x000000089e987210 */ /* 0x002fe40007f7e0ff */
[----:B------:R-:W-:Y:S02]  /*1d300*/  IADD3 R154, P1, R2, R154, RZ ;  /* 0x0000009a029a7210 */ /* 0x000fe40007f3e0ff */
[----:B----4-:R-:W-:Y:S01]  /*1d310*/  IADD3 R22, P4, R158, R9, RZ ;  /* 0x000000099e167210 */ /* 0x010fe20007f9e0ff */
[C---:B------:R-:W-:Y:S02]  /*1d320*/  IMAD.X R153, R18.reuse, 0x1, R17, P3 ;  /* 0x0000000112997824 */ /* 0x040fe400018e0611 */
[----:B0-----:R-:W-:Y:S01]  /*1d330*/  IMAD.X R20, R18, 0x1, R16, P2 ;  /* 0x0000000112147824 */ /* 0x001fe200010e0610 */
[----:B------:R-:W-:Y:S01]  /*1d340*/  IADD3 R152, P2, R2, R152, RZ ;  /* 0x0000009802987210 */ /* 0x000fe20007f5e0ff */
[----:B------:R-:W-:Y:S01]  /*1d350*/  IMAD.X R23, R18, 0x1, R19, P4 ;  /* 0x0000000112177824 */ /* 0x000fe200020e0613 */
[----:B------:R-:W-:Y:S01]  /*1d360*/  IADD3 R22, P3, R2, R22, RZ ;  /* 0x0000001602167210 */ /* 0x000fe20007f7e0ff */
[----:B------:R-:W-:-:S02]  /*1d370*/  IMAD.X R155, R4, 0x1, R20, P1 ;  /* 0x00000001049b7824 */ /* 0x000fc400008e0614 */
[C---:B------:R-:W-:Y:S02]  /*1d380*/  IMAD.X R153, R4.reuse, 0x1, R153, P2 ;  /* 0x0000000104997824 */ /* 0x040fe400010e0699 */
[----:B------:R-:W-:Y:S01]  /*1d390*/  IMAD.X R23, R4, 0x1, R23, P3 ;  /* 0x0000000104177824 */ /* 0x000fe200018e0617 */
[----:B------:R0:W4:Y:S04]  /*1d3a0*/  LDG.E.U8 R46, desc[UR4][R154.64] ;  /* 0x000000049a2e7981 */ /* 0x000128000c1e1100 */
[----:B------:R-:W4:Y:S04]  /*1d3b0*/  LDG.E.U8 R45, desc[UR4][R152.64] ;  /* 0x00000004982d7981 */ /* 0x000f28000c1e1100 */
[----:B------:R1:W4:Y:S04]  /*1d3c0*/  LDG.E.U8 R44, desc[UR4][R22.64] ;  /* 0x00000004162c7981 */ /* 0x000328000c1e1100 */
[----:B------:R-:W-:Y:S04]  /*1d3d0*/  STL [R1+0x2164], R101 ;  /* 0x0021646501007387 */ /* 0x000fe80000100800 */
[----:B------:R-:W-:Y:S04]  /*1d3e0*/  STL [R1+0x528], R24 ;  /* 0x0005281801007387 */ /* 0x000fe80000100800 */
[----:B------:R-:W-:Y:S04]  /*1d3f0*/  STL [R1+0x524], R14 ;  /* 0x0005240e01007387 */ /* 0x000fe80000100800 */
[----:B------:R-:W-:Y:S04]  /*1d400*/  STL [R1+0x520], R13 ;  /* 0x0005200d01007387 */ /* 0x000fe80000100800 */
[----:B--2---:R-:W-:Y:S01]  /*1d410*/  STL [R1+0x51c], R12 ;  /* 0x00051c0c01007387 */ /* 0x004fe20000100800 */
[----:B------:R-:W-:-:S05]  /*1d420*/  IMAD.SHL.U32 R157, R3, 0x40, RZ ;  /* 0x00000040039d7824 */ /* 0x000fca00078e00ff */
[----:B------:R-:W-:Y:S02]  /*1d430*/  IADD3 R21, P0, R157, R7, RZ ;  /* 0x000000079d157210 */ /* 0x000fe40007f1e0ff */
[----:B------:R-:W-:Y:S02]  /*1d440*/  SHF.R.S32.HI R5, RZ, 0x1f, R157 ;  /* 0x0000001fff057819 */ /* 0x000fe4000001149d */
[----:B------:R-:W-:-:S03]  /*1d450*/  IADD3 R20, P1, R2, R21, RZ ;  /* 0x0000001502147210 */ /* 0x000fc60007f3e0ff */
[----:B------:R-:W-:Y:S01]  /*1d460*/  IMAD.X R18, R5, 0x1, R15, P0 ;  /* 0x0000000105127824 */ /* 0x000fe200000e060f */
[----:B0-----:R-:W-:Y:S01]  /*1d470*/  IADD3 R154, P3, R157, R8, RZ ;  /* 0x000000089d9a7210 */ /* 0x001fe20007f7e0ff */
[----:B------:R-:W-:Y:S02]  /*1d480*/  IMAD R168, R3, 0x41, RZ ;  /* 0x0000004103a87824 */ /* 0x000fe400078e02ff */
[----:B------:R-:W-:Y:S01]  /*1d490*/  IMAD.X R21, R4, 0x1, R18, P1 ;  /* 0x0000000104157824 */ /* 0x000fe200008e0612 */
[C---:B------:R-:W-:Y:S02]  /*1d4a0*/  IADD3 R156, P2, R157.reuse, R6, RZ ;  /* 0x000000069d9c7210 */ /* 0x040fe40007f5e0ff */
[----:B-1----:R-:W-:Y:S02]  /*1d4b0*/  IADD3 R22, P5, R168, R7, RZ ;  /* 0x00000007a8167210 */ /* 0x002fe40007fbe0ff */
[----:B------:R-:W-:Y:S02]  /*1d4c0*/  SHF.R.S32.HI R159, RZ, 0x1f, R168 ;  /* 0x0000001fff9f7819 */ /* 0x000fe400000114a8 */
[----:B------:R-:W-:Y:S01]  /*1d4d0*/  IADD3 R152, P4, R157, R9, RZ ;  /* 0x000000099d987210 */ /* 0x000fe20007f9e0ff */
[----:B------:R-:W-:-:S02]  /*1d4e0*/  IMAD.X R18, R5, 0x1, R16, P2 ;  /* 0x0000000105127824 */ /* 0x000fc400010e0610 */
[----:B------:R-:W-:Y:S01]  /*1d4f0*/  IMAD.X R23, R159, 0x1, R15, P5 ;  /* 0x000000019f177824 */ /* 0x000fe200028e060f */
[C---:B------:R-:W-:Y:S01]  /*1d500*/  IADD3 R154, P5, R2.reuse, R154, RZ ;  /* 0x0000009a029a7210 */ /* 0x040fe20007fbe0ff */
[----:B------:R-:W-:Y:S01]  /*1d510*/  IMAD R166, R3, 0x6, RZ ;  /* 0x0000000603a67824 */ /* 0x000fe200078e02ff */
[----:B------:R-:W-:-:S05]  /*1d520*/  IADD3 R156, P2, R2, R156, RZ ;  /* 0x0000009c029c7210 */ /* 0x000fca0007f5e0ff */
[----:B------:R-:W-:Y:S01]  /*1d530*/  IMAD.X R157, R4, 0x1, R18, P2 ;  /* 0x00000001049d7824 */ /* 0x000fe200010e0612 */
[----:B------:R-:W-:Y:S02]  /*1d540*/  IADD3 R161, P2, R166, R8, RZ ;  /* 0x00000008a6a17210 */ /* 0x000fe40007f5e0ff */
[----:B------:R-:W-:Y:S02]  /*1d550*/  SHF.R.S32.HI R18, RZ, 0x1f, R166 ;  /* 0x0000001fff127819 */ /* 0x000fe400000114a6 */
[----:B------:R-:W2:Y:S04]  /*1d560*/  LDG.E.U8 R25, desc[UR4][R156.64] ;  /* 0x000000049c197981 */ /* 0x000ea8000c1e1100 */
[----:B------:R-:W-:Y:S04]  /*1d570*/  STL [R1+0x2168], R102 ;  /* 0x0021686601007387 */ /* 0x000fe80000100800 */
[----:B------:R-:W-:Y:S04]  /*1d580*/  STL [R1+0x216c], R151 ;  /* 0x00216c9701007387 */ /* 0x000fe80000100800 */
[----:B------:R-:W-:Y:S04]  /*1d590*/  STL [R1+0x2170], R247 ;  /* 0x002170f701007387 */ /* 0x000fe80000100800 */
[----:B------:R0:W-:Y:S04]  /*1d5a0*/  STL [R1+0x518], R11 ;  /* 0x0005180b01007387 */ /* 0x0001e80000100800 */
[----:B------:R-:W-:Y:S04]  /*1d5b0*/  STL [R1+0x2174], R74 ;  /* 0x0021744a01007387 */ /* 0x000fe80000100800 */
[----:B------:R-:W-:Y:S04]  /*1d5c0*/  STL [R1+0x514], R10 ;  /* 0x0005140a01007387 */ /* 0x000fe80000100800 */
[----:B------:R1:W-:Y:S04]  /*1d5d0*/  STL [R1+0x510], R0 ;  /* 0x0005100001007387 */ /* 0x0003e80000100800 */
[----:B0-----:R0:W2:Y:S04]  /*1d5e0*/  LDG.E.U8 R11, desc[UR4][R20.64] ;  /* 0x00000004140b7981 */ /* 0x0010a8000c1e1100 */
[----:B---3--:R-:W-:Y:S04]  /*1d5f0*/  STL [R1+0x2178], R73 ;  /* 0x0021784901007387 */ /* 0x008fe80000100800 */
        /* <DEDUP_REMOVED lines=11> */
[----:B----4-:R-:W-:Y:S04]  /*1d6b0*/  STL [R1+0x21a8], R46 ;  /* 0x0021a82e01007387 */ /* 0x010fe80000100800 */
[----:B------:R3:W-:Y:S04]  /*1d6c0*/  STL [R1+0x21ac], R45 ;  /* 0x0021ac2d01007387 */ /* 0x0007e80000100800 */
[----:B------:R-:W-:Y:S04]  /*1d6d0*/  STL [R1+0x21b0], R44 ;  /* 0x0021b02c01007387 */ /* 0x000fe80000100800 */
[----:B-1----:R-:W4:Y:S01]  /*1d6e0*/  LDL R0, [R1+0xaac] ;  /* 0x000aac0001007983 */ /* 0x002f220000100800 */
[C---:B0-----:R-:W-:Y:S01]  /*1d6f0*/  IMAD.X R20, R5.reuse, 0x1, R17, P3 ;  /* 0x0000000105147824 */ /* 0x041fe200018e0611 */
[C---:B------:R-:W-:Y:S01]  /*1d700*/  IADD3 R21, P3, R168.reuse, R6, RZ ;  /* 0x00000006a8157210 */ /* 0x040fe20007f7e0ff */
[----:B------:R-:W-:Y:S01]  /*1d710*/  IMAD.X R5, R5, 0x1, R19, P4 ;  /* 0x0000000105057824 */ /* 0x000fe200020e0613 */
[----:B------:R-:W-:-:S03]  /*1d720*/  IADD3 R158, P4, R168, R8, RZ ;  /* 0x00000008a89e7210 */ /* 0x000fc60007f9e0ff */
[C---:B------:R-:W-:Y:S01]  /*1d730*/  IMAD.X R160, R159.reuse, 0x1, R16, P3 ;  /* 0x000000019fa07824 */ /* 0x040fe200018e0610 */
[----:B------:R-:W-:Y:S01]  /*1d740*/  IADD3 R152, P3, R2, R152, RZ ;  /* 0x0000009802987210 */ /* 0x000fe20007f7e0ff */
[----:B------:R-:W-:Y:S01]  /*1d750*/  IMAD.X R155, R4, 0x1, R20, P5 ;  /* 0x00000001049b7824 */ /* 0x000fe200028e0614 */
[----:B------:R-:W-:Y:S01]  /*1d760*/  IADD3 R158, P5, R2, R158, RZ ;  /* 0x0000009e029e7210 */ /* 0x000fe20007fbe0ff */
[----:B------:R-:W-:Y:S02]  /*1d770*/  IMAD.X R159, R159, 0x1, R17, P4 ;  /* 0x000000019f9f7824 */ /* 0x000fe400020e0611 */
[----:B------:R-:W-:Y:S01]  /*1d780*/  IMAD.X R153, R4, 0x1, R5, P3 ;  /* 0x0000000104997824 */ /* 0x000fe200018e0605 */
[----:B------:R-:W-:Y:S01]  /*1d790*/  IADD3 R20, P3, R2, R21, RZ ;  /* 0x0000001502147210 */ /* 0x000fe20007f7e0ff */
[----:B------:R-:W-:Y:S01]  /*1d7a0*/  IMAD.X R159, R4, 0x1, R159, P5 ;  /* 0x00000001049f7824 */ /* 0x000fe200028e069f */
[----:B------:R0:W4:Y:S01]  /*1d7b0*/  LDG.E.U8 R24, desc[UR4][R154.64] ;  /* 0x000000049a187981 */ /* 0x000122000c1e1100 */
[----:B------:R-:W-:-:S02]  /*1d7c0*/  IMAD.X R5, R18, 0x1, R17, P2 ;  /* 0x0000000112057824 */ /* 0x000fc400010e0611 */
[----:B------:R-:W-:Y:S01]  /*1d7d0*/  IMAD.X R21, R4, 0x1, R160, P3 ;  /* 0x0000000104157824 */ /* 0x000fe200018e06a0 */
[C---:B------:R-:W-:Y:S01]  /*1d7e0*/  IADD3 R160, P5, R2.reuse, R161, RZ ;  /* 0x000000a102a07210 */ /* 0x040fe20007fbe0ff */
[C---:B------:R-:W-:Y:S01]  /*1d7f0*/  IMAD R10, R3.reuse, 0x7f, RZ ;  /* 0x0000007f030a7824 */ /* 0x040fe200078e02ff */
[----:B------:R-:W-:Y:S01]  /*1d800*/  IADD3 R22, P4, R2, R22, RZ ;  /* 0x0000001602167210 */ /* 0x000fe20007f9e0ff */
[----:B------:R-:W-:Y:S01]  /*1d810*/  IMAD.SHL.U32 R163, R3, 0x2, RZ ;  /* 0x0000000203a37824 */ /* 0x000fe200078e00ff */
[----:B------:R-:W-:Y:S01]  /*1d820*/  IADD3 RZ, P1, R166, R7, RZ ;  /* 0x00000007a6ff7210 */ /* 0x000fe20007f3e0ff */
[----:B------:R-:W-:Y:S01]  /*1d830*/  IMAD.X R161, R4, 0x1, R5, P5 ;  /* 0x0000000104a17824 */ /* 0x000fe200028e0605 */
[----:B------:R-:W-:Y:S01]  /*1d840*/  IADD3 RZ, P0, R166, R6, RZ ;  /* 0x00000006a6ff7210 */ /* 0x000fe20007f1e0ff */
[----:B------:R-:W4:Y:S04]  /*1d850*/  LDG.E.U8 R12, desc[UR4][R20.64] ;  /* 0x00000004140c7981 */ /* 0x000f28000c1e1100 */
[----:B------:R-:W4:Y:S01]  /*1d860*/  LDG.E.U8 R124, desc[UR4][R160.64] ;  /* 0x00000004a07c7981 */ /* 0x000f22000c1e1100 */
[----:B------:R-:W-:-:S03]  /*1d870*/  IMAD.IADD R164, R10, 0x1, R9 ;  /* 0x000000010aa47824 */ /* 0x000fc600078e0209 */
[----:B------:R-:W4:Y:S02]  /*1d880*/  LDG.E.U8 R14, desc[UR4][R152.64] ;  /* 0x00000004980e7981 */ /* 0x000f24000c1e1100 */
[----:B------:R-:W-:Y:S01]  /*1d890*/  IADD3 R164, P5, R2, R164, RZ ;  /* 0x000000a402a47210 */ /* 0x000fe20007fbe0ff */
[----:B------:R-:W-:Y:S01]  /*1d8a0*/  IMAD.X R23, R4, 0x1, R23, P4 ;  /* 0x0000000104177824 */ /* 0x000fe200020e0617 */
[----:B------:R-:W-:Y:S02]  /*1d8b0*/  IADD3 R166, P4, R166, R9, RZ ;  /* 0x00000009a6a67210 */ /* 0x000fe40007f9e0ff */
[----:B------:R-:W-:Y:S02]  /*1d8c0*/  IADD3 RZ, P3, R163, R7, RZ ;  /* 0x00000007a3ff7210 */ /* 0x000fe40007f7e0ff */
[----:B------:R-:W-:Y:S01]  /*1d8d0*/  IADD3 R166, P2, R2, R166, RZ ;  /* 0x000000a602a67210 */ /* 0x000fe20007f5e0ff */
[----:B------:R-:W-:Y:S01]  /*1d8e0*/  IMAD.X R162, R18, 0x1, R19, P4 ;  /* 0x0000000112a27824 */ /* 0x000fe200020e0613 */
[----:B------:R-:W-:Y:S01]  /*1d8f0*/  SHF.R.S32.HI R5, RZ, 0x1f, R163 ;  /* 0x0000001fff057819 */ /* 0x000fe200000114a3 */
[----:B------:R1:W4:Y:S02]  /*1d900*/  LDG.E.U8 R13, desc[UR4][R22.64] ;  /* 0x00000004160d7981 */ /* 0x000324000c1e1100 */
[----:B------:R-:W-:-:S02]  /*1d910*/  IMAD.X R167, R4, 0x1, R162, P2 ;  /* 0x0000000104a77824 */ /* 0x000fc400010e06a2 */
[----:B0-----:R-:W-:Y:S01]  /*1d920*/  IMAD.X R154, R5, 0x1, R15, P3 ;  /* 0x00000001059a7824 */ /* 0x001fe200018e060f */
[C---:B------:R-:W-:Y:S02]  /*1d930*/  IADD3 RZ, P4, R163.reuse, R6, RZ ;  /* 0x00000006a3ff7210 */ /* 0x040fe40007f9e0ff */
[----:B------:R-:W-:Y:S01]  /*1d940*/  IADD3 RZ, P2, R163, R8, RZ ;  /* 0x00000008a3ff7210 */ /* 0x000fe20007f5e0ff */
[----:B------:R-:W-:Y:S01]  /*1d950*/  IMAD.SHL.U32 R10, R3, 0x2, RZ ;  /* 0x00000002030a7824 */ /* 0x000fe200078e00ff */
[----:B------:R-:W4:Y:S01]  /*1d960*/  LDG.E.U8 R123, desc[UR4][R166.64] ;  /* 0x00000004a67b7981 */ /* 0x000f22000c1e1100 */
[C---:B-1----:R-:W-:Y:S02]  /*1d970*/  IMAD.X R22, R5.reuse, 0x1, R16, P4 ;  /* 0x0000000105167824 */ /* 0x042fe400020e0610 */
[----:B------:R-:W-:Y:S02]  /*1d980*/  IMAD.IADD R10, R10, 0x1, R8 ;  /* 0x000000010a0a7824 */ /* 0x000fe400078e0208 */
[----:B------:R-:W-:-:S02]  /*1d990*/  IMAD.X R20, R5, 0x1, R17, P2 ;  /* 0x0000000105147824 */ /* 0x000fc400010e0611 */
[----:B------:R-:W-:Y:S01]  /*1d9a0*/  IMAD R21, R3, 0x3, RZ ;  /* 0x0000000303157824 */ /* 0x000fe200078e02ff */
[----:B------:R-:W-:-:S04]  /*1d9b0*/  IADD3 R152, P4, R2, R10, RZ ;  /* 0x0000000a02987210 */ /* 0x000fc80007f9e0ff */
[C---:B------:R-:W-:Y:S01]  /*1d9c0*/  IADD3 RZ, P2, R21.reuse, R7, RZ ;  /* 0x0000000715ff7210 */ /* 0x040fe20007f5e0ff */
[----:B------:R-:W-:Y:S01]  /*1d9d0*/  IMAD.X R153, R4, 0x1, R20, P4 ;  /* 0x0000000104997824 */ /* 0x000fe200020e0614 */
[----:B------:R-:W-:Y:S01]  /*1d9e0*/  IADD3 RZ, P4, R21, R8, RZ ;  /* 0x0000000815ff7210 */ /* 0x000fe20007f9e0ff */
[----:B------:R-:W-:-:S03]  /*1d9f0*/  IMAD R10, R3, 0x3, RZ ;  /* 0x00000003030a7824 */ /* 0x000fc600078e02ff */
[----:B---3--:R-:W3:Y:S01]  /*1da00*/  LDG.E.U8 R45, desc[UR4][R152.64] ;  /* 0x00000004982d7981 */ /* 0x008ee2000c1e1100 */
[----:B------:R-:W-:-:S03]  /*1da10*/  IMAD.IADD R10, R10, 0x1, R8 ;  /* 0x000000010a0a7824 */ /* 0x000fc600078e0208 */
[----:B--2---:R0:W-:Y:S04]  /*1da20*/  STL [R1+0x4bc], R11 ;  /* 0x0004bc0b01007387 */ /* 0x0041e80000100800 */
[----:B------:R-:W-:Y:S04]  /*1da30*/  STL [R1+0x4b8], R25 ;  /* 0x0004b81901007387 */ /* 0x000fe80000100800 */
[----:B0-----:R0:W2:Y:S02]  /*1da40*/  LDG.E.U8 R11, desc[UR4][R158.64] ;  /* 0x000000049e0b7981 */ /* 0x0010a4000c1e1100 */
[----:B0-----:R-:W-:-:S02]  /*1da50*/  IMAD.SHL.U32 R159, R3, 0x4, RZ ;  /* 0x00000004039f7824 */ /* 0x001fc400078e00ff */
[----:B----4-:R-:W-:Y:S02]  /*1da60*/  IMAD.X R165, R4, 0x1, R0, P5 ;  /* 0x0000000104a57824 */ /* 0x010fe400028e0600 */
[----:B------:R-:W-:Y:S01]  /*1da70*/  IMAD.SHL.U32 R0, R3, 0x2, RZ ;  /* 0x0000000203007824 */ /* 0x000fe200078e00ff */
[----:B------:R-:W-:Y:S02]  /*1da80*/  IADD3 RZ, P5, R163, R9, RZ ;  /* 0x00000009a3ff7210 */ /* 0x000fe40007fbe0ff */
[----:B------:R-:W4:Y:S01]  /*1da90*/  LDG.E.U8 R27, desc[UR4][R164.64] ;  /* 0x00000004a41b7981 */ /* 0x000f22000c1e1100 */
[----:B------:R-:W-:-:S05]  /*1daa0*/  IMAD.IADD R0, R0, 0x1, R7 ;  /* 0x0000000100007824 */ /* 0x000fca00078e0207 */
[----:B------:R-:W-:Y:S01]  /*1dab0*/  IADD3 R162, P3, R2, R0, RZ ;  /* 0x0000000002a27210 */ /* 0x000fe20007f7e0ff */
[----:B------:R-:W-:-:S04]  /*1dac0*/  IMAD.SHL.U32 R0, R3, 0x2, RZ ;  /* 0x0000000203007824 */ /* 0x000fc800078e00ff */
[----:B------:R-:W-:Y:S02]  /*1dad0*/  IMAD.IADD R0, R0, 0x1, R6 ;  /* 0x0000000100007824 */ /* 0x000fe400078e0206 */
[----:B------:R-:W-:-:S03]  /*1dae0*/  IMAD.X R163, R4, 0x1, R154, P3 ;  /* 0x0000000104a37824 */ /* 0x000fc600018e069a */
[----:B------:R-:W-:Y:S01]  /*1daf0*/  IADD3 R156, P3, R2, R0, RZ ;  /* 0x00000000029c7210 */ /* 0x000fe20007f7e0ff */
[----:B------:R-:W-:-:S04]  /*1db00*/  IMAD.SHL.U32 R0, R3, 0x2, RZ ;  /* 0x0000000203007824 */ /* 0x000fc800078e00ff */
[----:B------:R-:W-:Y:S02]  /*1db10*/  IMAD.IADD R0, R0, 0x1, R9 ;  /* 0x0000000100007824 */ /* 0x000fe400078e0209 */
[----:B------:R-:W-:Y:S02]  /*1db20*/  IMAD.X R157, R4, 0x1, R22, P3 ;  /* 0x00000001049d7824 */ /* 0x000fe400018e0616 */
[----:B------:R-:W-:Y:S01]  /*1db30*/  IMAD.X R5, R5, 0x1, R19, P5 ;  /* 0x0000000105057824 */ /* 0x000fe200028e0613 */
[----:B------:R-:W-:Y:S01]  /*1db40*/  IADD3 R22, P3, R2, R0, RZ ;  /* 0x0000000002167210 */ /* 0x000fe20007f7e0ff */
[----:B------:R-:W-:Y:S01]  /*1db50*/  IMAD R0, R3, 0x3, RZ ;  /* 0x0000000303007824 */ /* 0x000fe200078e02ff */
[----:B------:R-:W-:Y:S03]  /*1db60*/  STL [R1+0x4b4], R24 ;  /* 0x0004b41801007387 */ /* 0x000fe60000100800 */
[----:B------:R-:W-:Y:S01]  /*1db70*/  IMAD.X R23, R4, 0x1, R5, P3 ;  /* 0x0000000104177824 */ /* 0x000fe200018e0605 */
[----:B------:R-:W-:Y:S01]  /*1db80*/  SHF.R.S32.HI R5, RZ, 0x1f, R21 ;  /* 0x0000001fff057819 */ /* 0x000fe20000011415 */
[----:B------:R-:W-:Y:S01]  /*1db90*/  IMAD.IADD R0, R0, 0x1, R7 ;  /* 0x0000000100007824 */ /* 0x000fe200078e0207 */
[C---:B------:R-:W-:Y:S01]  /*1dba0*/  IADD3 RZ, P5, R21.reuse, R6, RZ ;  /* 0x0000000615ff7210 */ /* 0x040fe20007fbe0ff */
[----:B------:R-:W3:Y:S01]  /*1dbb0*/  LDG.E.U8 R44, desc[UR4][R156.64] ;  /* 0x000000049c2c7981 */ /* 0x000ee2000c1e1100 */
[----:B------:R-:W-:Y:S01]  /*1dbc0*/  IADD3 RZ, P3, R21, R9, RZ ;  /* 0x0000000915ff7210 */ /* 0x000fe20007f7e0ff */
[----:B------:R-:W-:Y:S01]  /*1dbd0*/  IMAD.X R21, R5, 0x1, R15, P2 ;  /* 0x0000000105157824 */ /* 0x000fe200010e060f */
[----:B------:R-:W-:Y:S01]  /*1dbe0*/  IADD3 R20, P2, R2, R0, RZ ;  /* 0x0000000002147210 */ /* 0x000fe20007f5e0ff */
[----:B------:R-:W-:Y:S01]  /*1dbf0*/  IMAD R0, R3, 0x3, RZ ;  /* 0x0000000303007824 */ /* 0x000fe200078e02ff */
[----:B------:R0:W-:Y:S03]  /*1dc00*/  STL [R1+0x21b4], R124 ;  /* 0x0021b47c01007387 */ /* 0x0001e60000100800 */
[----:B------:R-:W-:Y:S01]  /*1dc10*/  IMAD.IADD R0, R0, 0x1, R6 ;  /* 0x0000000100007824 */ /* 0x000fe200078e0206 */
[----:B------:R-:W3:Y:S01]  /*1dc20*/  LDG.E.U8 R46, desc[UR4][R22.64] ;  /* 0x00000004162e7981 */ /* 0x000ee2000c1e1100 */
[----:B------:R-:W-:-:S03]  /*1dc30*/  IMAD.X R21, R4, 0x1, R21, P2 ;  /* 0x0000000104157824 */ /* 0x000fc600010e0615 */
[----:B------:R-:W-:Y:S01]  /*1dc40*/  IADD3 R154, P2, R2, R0, RZ ;  /* 0x00000000029a7210 */ /* 0x000fe20007f5e0ff */
[----:B------:R-:W-:Y:S01]  /*1dc50*/  IMAD R0, R3, 0x3, RZ ;  /* 0x0000000303007824 */ /* 0x000fe200078e02ff */
[----:B0-----:R0:W2:Y:S01]  /*1dc60*/  LDG.E.U8 R124, desc[UR4][R162.64] ;  /* 0x00000004a27c7981 */ /* 0x0010a2000c1e1100 */
[C---:B------:R-:W-:Y:S02]  /*1dc70*/  IMAD.X R155, R5.reuse, 0x1, R16, P5 ;  /* 0x00000001059b7824 */ /* 0x040fe400028e0610 */
[----:B------:R-:W-:Y:S01]  /*1dc80*/  IMAD.IADD R0, R0, 0x1, R9 ;  /* 0x0000000100007824 */ /* 0x000fe200078e0209 */
[----:B------:R1:W3:Y:S01]  /*1dc90*/  LDG.E.U8 R50, desc[UR4][R20.64] ;  /* 0x0000000414327981 */ /* 0x0002e2000c1e1100 */
[----:B------:R-:W-:Y:S02]  /*1dca0*/  IMAD.X R155, R4, 0x1, R155, P2 ;  /* 0x00000001049b7824 */ /* 0x000fe400010e069b */
[C---:B------:R-:W-:Y:S01]  /*1dcb0*/  IMAD.X R158, R5.reuse, 0x1, R17, P4 ;  /* 0x00000001059e7824 */ /* 0x040fe200020e0611 */
[C---:B------:R-:W-:Y:S01]  /*1dcc0*/  IADD3 R160, P2, R2.reuse, R0, RZ ;  /* 0x0000000002a07210 */ /* 0x040fe20007f5e0ff */
[----:B------:R-:W-:Y:S01]  /*1dcd0*/  IMAD.X R5, R5, 0x1, R19, P3 ;  /* 0x0000000105057824 */ /* 0x000fe200018e0613 */
[----:B0-----:R-:W-:Y:S01]  /*1dce0*/  IADD3 R162, P5, R2, R10, RZ ;  /* 0x0000000a02a27210 */ /* 0x001fe20007fbe0ff */
[----:B------:R-:W-:Y:S01]  /*1dcf0*/  IMAD.SHL.U32 R0, R3, 0x4, RZ ;  /* 0x0000000403007824 */ /* 0x000fe200078e00ff */
[----:B------:R-:W-:Y:S01]  /*1dd00*/  IADD3 RZ, P4, R159, R7, RZ ;  /* 0x000000079fff7210 */ /* 0x000fe20007f9e0ff */
[----:B------:R-:W-:Y:S01]  /*1dd10*/  IMAD.X R161, R4, 0x1, R5, P2 ;  /* 0x0000000104a17824 */ /* 0x000fe200010e0605 */
[----:B------:R-:W-:Y:S01]  /*1dd20*/  SHF.R.S32.HI R5, RZ, 0x1f, R159 ;  /* 0x0000001fff057819 */ /* 0x000fe2000001149f */
[----:B------:R-:W-:Y:S01]  /*1dd30*/  IMAD.IADD R0, R0, 0x1, R7 ;  /* 0x0000000100007824 */ /* 0x000fe200078e0207 */
[----:B------:R0:W3:Y:S01]  /*1dd40*/  LDG.E.U8 R51, desc[UR4][R154.64] ;  /* 0x000000049a337981 */ /* 0x0000e2000c1e1100 */
[----:B------:R-:W-:-:S02]  /*1dd50*/  IMAD.X R163, R4, 0x1, R158, P5 ;  /* 0x0000000104a37824 */ /* 0x000fc400028e069e */
[----:B------:R-:W-:Y:S01]  /*1dd60*/  IMAD.X R152, R5, 0x1, R15, P4 ;  /* 0x0000000105987824 */ /* 0x000fe200020e060f */
[----:B------:R-:W-:Y:S01]  /*1dd70*/  IADD3 R158, P4, R2, R0, RZ ;  /* 0x00000000029e7210 */ /* 0x000fe20007f9e0ff */
[C---:B------:R-:W-:Y:S02]  /*1dd80*/  IMAD.SHL.U32 R0, R3.reuse, 0x4, RZ ;  /* 0x0000000403007824 */ /* 0x040fe400078e00ff */
[----:B------:R-:W-:Y:S01]  /*1dd90*/  IMAD.SHL.U32 R10, R3, 0x4, RZ ;  /* 0x00000004030a7824 */ /* 0x000fe200078e00ff */
[C---:B------:R-:W-:Y:S01]  /*1dda0*/  IADD3 RZ, P3, R159.reuse, R6, RZ ;  /* 0x000000069fff7210 */ /* 0x040fe20007f7e0ff */
[----:B------:R-:W-:Y:S01]  /*1ddb0*/  IMAD.IADD R0, R0, 0x1, R6 ;  /* 0x0000000100007824 */ /* 0x000fe200078e0206 */
[C---:B------:R-:W-:Y:S01]  /*1ddc0*/  IADD3 RZ, P5, R159.reuse, R8, RZ ;  /* 0x000000089fff7210 */ /* 0x040fe20007fbe0ff */
[----:B------:R-:W-:Y:S01]  /*1ddd0*/  IMAD.IADD R10, R10, 0x1, R8 ;  /* 0x000000010a0a7824 */ /* 0x000fe200078e0208 */
[----:B------:R-:W-:Y:S01]  /*1dde0*/  IADD3 RZ, P2, R159, R9, RZ ;  /* 0x000000099fff7210 */ /* 0x000fe20007f5e0ff */
[----:B------:R-:W-:Y:S01]  /*1ddf0*/  IMAD.X R159, R4, 0x1, R152, P4 ;  /* 0x00000001049f7824 */ /* 0x000fe200020e0698 */
[C---:B-1----:R-:W-:Y:S01]  /*1de00*/  IADD3 R20, P4, R2.reuse, R0, RZ ;  /* 0x0000000002147210 */ /* 0x042fe20007f9e0ff */
[C---:B------:R-:W-:Y:S01]  /*1de10*/  IMAD.X R21, R5.reuse, 0x1, R16, P3 ;  /* 0x0000000105157824 */ /* 0x040fe200018e0610 */
[----:B------:R-:W-:Y:S01]  /*1de20*/  IADD3 R152, P3, R2, R10, RZ ;  /* 0x0000000a02987210 */ /* 0x000fe20007f7e0ff */
[----:B------:R-:W-:Y:S01]  /*1de30*/  IMAD.X R22, R5, 0x1, R17, P5 ;  /* 0x0000000105167824 */ /* 0x000fe200028e0611 */
[----:B------:R-:W3:Y:S01]  /*1de40*/  LDG.E.U8 R99, desc[UR4][R162.64] ;  /* 0x00000004a2637981 */ /* 0x000ee2000c1e1100 */
[----:B------:R-:W-:-:S02]  /*1de50*/  IMAD.X R21, R4, 0x1, R21, P4 ;  /* 0x0000000104157824 */ /* 0x000fc400020e0615 */
[----:B------:R-:W-:Y:S01]  /*1de60*/  IMAD.X R153, R4, 0x1, R22, P3 ;  /* 0x0000000104997824 */ /* 0x000fe200018e0616 */
[----:B------:R-:W3:Y:S04]  /*1de70*/  LDG.E.U8 R100, desc[UR4][R160.64] ;  /* 0x00000004a0647981 */ /* 0x000ee8000c1e1100 */
[----:B------:R-:W3:Y:S04]  /*1de80*/  LDG.E.U8 R59, desc[UR4][R158.64] ;  /* 0x000000049e3b7981 */ /* 0x000ee8000c1e1100 */
[----:B------:R1:W3:Y:S04]  /*1de90*/  LDG.E.U8 R58, desc[UR4][R20.64] ;  /* 0x00000004143a7981 */ /* 0x0002e8000c1e1100 */
[----:B------:R1:W3:Y:S01]  /*1dea0*/  LDG.E.U8 R57, desc[UR4][R152.64] ;  /* 0x0000000498397981 */ /* 0x0002e2000c1e1100 */
[----:B------:R-:W-:-:S04]  /*1deb0*/  IMAD.SHL.U32 R0, R3, 0x4, RZ ;  /* 0x0000000403007824 */ /* 0x000fc800078e00ff */
[----:B------:R-:W-:Y:S02]  /*1dec0*/  IMAD.IADD R0, R0, 0x1, R9 ;  /* 0x0000000100007824 */ /* 0x000fe400078e0209 */
[----:B------:R-:W-:Y:S02]  /*1ded0*/  IMAD R23, R3, 0x5, RZ ;  /* 0x0000000503177824 */ /* 0x000fe400078e02ff */
[----:B------:R-:W-:Y:S01]  /*1dee0*/  IMAD.X R5, R5, 0x1, R19, P2 ;  /* 0x0000000105057824 */ /* 0x000fe200010e0613 */
[----:B------:R-:W-:Y:S01]  /*1def0*/  IADD3 R156, P4, R2, R0, RZ ;  /* 0x00000000029c7210 */ /* 0x000fe20007f9e0ff */
[----:B------:R-:W-:Y:S01]  /*1df00*/  IMAD R0, R3, 0x5, RZ ;  /* 0x0000000503007824 */ /* 0x000fe200078e02ff */
[----:B------:R-:W-:-:S03]  /*1df10*/  IADD3 RZ, P5, R23, R7, RZ ;  /* 0x0000000717ff7210 */ /* 0x000fc60007fbe0ff */
[----:B------:R-:W-:Y:S01]  /*1df20*/  IMAD.X R157, R4, 0x1, R5, P4 ;  /* 0x00000001049d7824 */ /* 0x000fe200020e0605 */
[----:B------:R-:W-:Y:S01]  /*1df30*/  SHF.R.S32.HI R5, RZ, 0x1f, R23 ;  /* 0x0000001fff057819 */ /* 0x000fe20000011417 */
[----:B------:R-:W-:Y:S01]  /*1df40*/  IMAD.IADD R0, R0, 0x1, R7 ;  /* 0x0000000100007824 */ /* 0x000fe200078e0207 */
[C---:B------:R-:W-:Y:S02]  /*1df50*/  IADD3 RZ, P2, R23.reuse, R6, RZ ;  /* 0x0000000617ff7210 */ /* 0x040fe40007f5e0ff */
[----:B------:R-:W-:Y:S01]  /*1df60*/  IADD3 RZ, P3, R23, R8, RZ ;  /* 0x0000000817ff7210 */ /* 0x000fe20007f7e0ff */
[----:B------:R-:W-:Y:S01]  /*1df70*/  IMAD.X R22, R5, 0x1, R15, P5 ;  /* 0x0000000105167824 */ /* 0x000fe200028e060f */
[----:B0-----:R-:W-:Y:S01]  /*1df80*/  IADD3 R154, P5, R2, R0, RZ ;  /* 0x00000000029a7210 */ /* 0x001fe20007fbe0ff */
[----:B------:R-:W-:Y:S01]  /*1df90*/  IMAD R0, R3, 0x5, RZ ;  /* 0x0000000503007824 */ /* 0x000fe200078e02ff */
[----:B------:R-:W-:Y:S01]  /*1dfa0*/  IADD3 RZ, P4, R23, R9, RZ ;  /* 0x0000000917ff7210 */ /* 0x000fe20007f9e0ff */
[----:B------:R-:W3:Y:S02]  /*1dfb0*/  LDG.E.U8 R56, desc[UR4][R156.64] ;  /* 0x000000049c387981 */ /* 0x000ee4000c1e1100 */
[----:B------:R-:W-:-:S02]  /*1dfc0*/  IMAD.IADD R0, R0, 0x1, R6 ;  /* 0x0000000100007824 */ /* 0x000fc400078e0206 */
[----:B------:R-:W-:-:S03]  /*1dfd0*/  IMAD.X R155, R4, 0x1, R22, P5 ;  /* 0x00000001049b7824 */ /* 0x000fc600028e0616 */
[----:B------:R-:W-:Y:S01]  /*1dfe0*/  IADD3 R22, P5, R2, R0, RZ ;  /* 0x0000000002167210 */ /* 0x000fe20007fbe0ff */
[----:B------:R-:W-:Y:S01]  /*1dff0*/  IMAD R0, R3, 0x5, RZ ;  /* 0x0000000503007824 */ /* 0x000fe200078e02ff */
[----:B------:R-:W-:Y:S03]  /*1e000*/  STL [R1+0x4b0], R14 ;  /* 0x0004b00e01007387 */ /* 0x000fe60000100800 */
[----:B------:R-:W-:Y:S01]  /*1e010*/  IMAD.IADD R0, R0, 0x1, R8 ;  /* 0x0000000100007824 */ /* 0x000fe200078e0208 */
[----:B------:R-:W3:Y:S01]  /*1e020*/  LDG.E.U8 R68, desc[UR4][R154.64] ;  /* 0x000000049a447981 */ /* 0x000ee2000c1e1100 */
[----:B------:R-:W-:-:S03]  /*1e030*/  IMAD.X R23, R5, 0x1, R16, P2 ;  /* 0x0000000105177824 */ /* 0x000fc600010e0610 */
[----:B-1----:R-:W-:Y:S01]  /*1e040*/  IADD3 R20, P2, R2, R0, RZ ;  /* 0x0000000002147210 */ /* 0x002fe20007f5e0ff */
[----:B------:R-:W-:Y:S02]  /*1e050*/  IMAD R0, R3, 0x5, RZ ;  /* 0x0000000503007824 */ /* 0x000fe400078e02ff */
[----:B------:R-:W-:Y:S02]  /*1e060*/  IMAD.X R21, R5, 0x1, R17, P3 ;  /* 0x0000000105157824 */ /* 0x000fe400018e0611 */
[----:B------:R-:W-:Y:S02]  /*1e070*/  IMAD.IADD R0, R0, 0x1, R9 ;  /* 0x0000000100007824 */ /* 0x000fe400078e0209 */
[C---:B------:R-:W-:Y:S02]  /*1e080*/  IMAD.X R23, R4.reuse, 0x1, R23, P5 ;  /* 0x0000000104177824 */ /* 0x040fe400028e0617 */
[----:B------:R-:W-:Y:S01]  /*1e090*/  IMAD.X R21, R4, 0x1, R21, P2 ;  /* 0x0000000104157824 */ /* 0x000fe200010e0615 */
[----:B------:R-:W-:Y:S01]  /*1e0a0*/  IADD3 R152, P2, R2, R0, RZ ;  /* 0x0000000002987210 */ /* 0x000fe20007f5e0ff */
[----:B------:R-:W-:Y:S01]  /*1e0b0*/  IMAD R0, R3, 0x6, RZ ;  /* 0x0000000603007824 */ /* 0x000fe200078e02ff */
[----:B------:R-:W-:Y:S03]  /*1e0c0*/  STL [R1+0x21bc], R123 ;  /* 0x0021bc7b01007387 */ /* 0x000fe60000100800 */
[----:B------:R-:W-:Y:S01]  /*1e0d0*/  IMAD.IADD R0, R0, 0x1, R7 ;  /* 0x0000000100007824 */ /* 0x000fe200078e0207 */
[----:B------:R0:W3:Y:S04]  /*1e0e0*/  LDG.E.U8 R69, desc[UR4][R22.64] ;  /* 0x0000000416457981 */ /* 0x0000e8000c1e1100 */
[----:B------:R-:W-:Y:S04]  /*1e0f0*/  STL [R1+0x4ac], R13 ;  /* 0x0004ac0d01007387 */ /* 0x000fe80000100800 */
[----:B------:R1:W3:Y:S01]  /*1e100*/  LDG.E.U8 R70, desc[UR4][R20.64] ;  /* 0x0000000414467981 */ /* 0x0002e2000c1e1100 */
[----:B------:R-:W-:Y:S01]  /*1e110*/  IMAD.X R5, R5, 0x1, R19, P4 ;  /* 0x0000000105057824 */ /* 0x000fe200020e0613 */
[----:B0-----:R-:W-:-:S03]  /*1e120*/  IADD3 R22, P3, R2, R0, RZ ;  /* 0x0000000002167210 */ /* 0x001fc60007f7e0ff */
[----:B------:R-:W-:Y:S02]  /*1e130*/  IMAD.X R153, R4, 0x1, R5, P2 ;  /* 0x0000000104997824 */ /* 0x000fe400010e0605 */
[----:B-1----:R-:W-:-:S03]  /*1e140*/  IMAD.X R21, R18, 0x1, R15, P1 ;  /* 0x0000000112157824 */ /* 0x002fc600008e060f */
[----:B------:R0:W3:Y:S01]  /*1e150*/  LDG.E.U8 R71, desc[UR4][R152.64] ;  /* 0x0000000498477981 */ /* 0x0000e2000c1e1100 */
[----:B------:R-:W-:-:S05]  /*1e160*/  IMAD.X R23, R4, 0x1, R21, P3 ;  /* 0x0000000104177824 */ /* 0x000fca00018e0615 */
[----:B------:R-:W3:Y:S04]  /*1e170*/  LDG.E.U8 R126, desc[UR4][R22.64] ;  /* 0x00000004167e7981 */ /* 0x000ee8000c1e1100 */
[----:B----4-:R-:W-:Y:S04]  /*1e180*/  STL [R1+0x21c0], R27 ;  /* 0x0021c01b01007387 */ /* 0x010fe80000100800 */
[----:B------:R-:W-:Y:S04]  /*1e190*/  STL [R1+0x4a8], R12 ;  /* 0x0004a80c01007387 */ /* 0x000fe80000100800 */
[----:B--2---:R-:W-:Y:S04]  /*1e1a0*/  STL [R1+0x21c4], R124 ;  /* 0x0021c47c01007387 */ /* 0x004fe80000100800 */
[----:B------:R1:W-:Y:S04]  /*1e1b0*/  STL [R1+0x4a4], R11 ;  /* 0x0004a40b01007387 */ /* 0x0003e80000100800 */
        /* <DEDUP_REMOVED lines=10> */
[----:B------:R-:W2:Y:S04]  /*1e260*/  LDL R10, [R1+0xa0c] ;  /* 0x000a0c00010a7983 */ /* 0x000ea80000100800 */
[----:B------:R-:W-:Y:S01]  /*1e270*/  STL [R1+0x21f0], R17 ;  /* 0x0021f01101007387 */ /* 0x000fe20000100800 */
[----:B-1----:R-:W-:-:S02]  /*1e280*/  IMAD R11, R3, 0x6, RZ ;  /* 0x00000006030b7824 */ /* 0x002fc400078e02ff */
[----:B------:R-:W-:Y:S02]  /*1e290*/  IMAD.IADD R5, R168, 0x1, R9 ;  /* 0x00000001a8057824 */ /* 0x000fe400078e0209 */
[----:B------:R-:W-:Y:S01]  /*1e2a0*/  IMAD.IADD R11, R11, 0x1, R6 ;  /* 0x000000010b0b7824 */ /* 0x000fe200078e0206 */
[----:B------:R-:W-:Y:S04]  /*1e2b0*/  STL [R1+0x21f4], R56 ;  /* 0x0021f43801007387 */ /* 0x000fe80000100800 */
[----:B------:R-:W-:Y:S01]  /*1e2c0*/  IADD3 R20, P1, R2, R11, RZ ;  /* 0x0000000b02147210 */ /* 0x000fe20007f3e0ff */
[----:B------:R-:W-:Y:S01]  /*1e2d0*/  IMAD.X R18, R18, 0x1, R16, P0 ;  /* 0x0000000112127824 */ /* 0x000fe200000e0610 */
[----:B------:R1:W-:Y:S01]  /*1e2e0*/  STL [R1+0x21f8], R68 ;  /* 0x0021f84401007387 */ /* 0x0003e20000100800 */
[----:B0-----:R-:W-:-:S02]  /*1e2f0*/  IADD3 R152, P0, R2, R5, RZ ;  /* 0x0000000502987210 */ /* 0x001fc40007f1e0ff */
[----:B------:R-:W-:-:S05]  /*1e300*/  IMAD.X R21, R4, 0x1, R18, P1 ;  /* 0x0000000104157824 */ /* 0x000fca00008e0612 */
[----:B------:R0:W3:Y:S04]  /*1e310*/  LDG.E.U8 R125, desc[UR4][R20.64] ;  /* 0x00000004147d7981 */ /* 0x0000e8000c1e1100 */
[----:B------:R-:W-:Y:S04]  /*1e320*/  STL [R1+0x21fc], R69 ;  /* 0x0021fc4501007387 */ /* 0x000fe80000100800 */
[----:B------:R-:W-:Y:S04]  /*1e330*/  STL [R1+0x2200], R19 ;  /* 0x0022001301007387 */ /* 0x000fe80000100800 */
[----:B------:R-:W-:Y:S04]  /*1e340*/  STL [R1+0x2204], R70 ;  /* 0x0022044601007387 */ /* 0x000fe80000100800 */
[----:B------:R-:W4:Y:S04]  /*1e350*/  LDL R0, [R1+0xa10] ;  /* 0x000a100001007983 */ /* 0x000f280000100800 */
[----:B------:R4:W-:Y:S04]  /*1e360*/  STL [R1+0x2208], R15 ;  /* 0x0022080f01007387 */ /* 0x0009e80000100800 */
[----:B------:R-:W4:Y:S04]  /*1e370*/  LDL R12, [R1+0xa14] ;  /* 0x000a1400010c7983 */ /* 0x000f280000100800 */
[----:B------:R-:W4:Y:S04]  /*1e380*/  LDL R14, [R1+0xa18] ;  /* 0x000a1800010e7983 */ /* 0x000f280000100800 */
[----:B------:R-:W4:Y:S04]  /*1e390*/  LDL R11, [R1+0xa1c] ;  /* 0x000a1c00010b7983 */ /* 0x000f280000100800 */
[----:B------:R-:W-:Y:S04]  /*1e3a0*/  STL [R1+0x220c], R16 ;  /* 0x00220c1001007387 */ /* 0x000fe80000100800 */
[----:B------:R-:W-:Y:S04]  /*1e3b0*/  STL [R1+0x2210], R71 ;  /* 0x0022104701007387 */ /* 0x000fe80000100800 */
[----:B------:R-:W-:Y:S04]  /*1e3c0*/  STL [R1+0x2214], R126 ;  /* 0x0022147e01007387 */ /* 0x000fe80000100800 */
[----:B------:R-:W4:Y:S01]  /*1e3d0*/  LDL R13, [R1+0xa24] ;  /* 0x000a2400010d7983 */ /* 0x000f220000100800 */
[----:B--2---:R-:W-:-:S03]  /*1e3e0*/  IMAD.X R153, R4, 0x1, R10, P0 ;  /* 0x0000000104997824 */ /* 0x004fc600000e060a */
[----:B------:R-:W2:Y:S04]  /*1e3f0*/  LDL R10, [R1+0xa20] ;  /* 0x000a2000010a7983 */ /* 0x000ea80000100800 */
[----:B-1----:R1:W2:Y:S01]  /*1e400*/  LDG.E.U8 R68, desc[UR4][R152.64] ;  /* 0x0000000498447981 */ /* 0x0022a2000c1e1100 */
[----:B------:R-:W-:-:S04]  /*1e410*/  IMAD R154, R3, 0x42, RZ ;  /* 0x00000042039a7824 */ /* 0x000fc800078e02ff */
[C---:B------:R-:W-:Y:S02]  /*1e420*/  IMAD.IADD R5, R154.reuse, 0x1, R7 ;  /* 0x000000019a057824 */ /* 0x040fe400078e0207 */
[----:B------:R-:W-:-:S03]  /*1e430*/  IMAD.IADD R22, R154, 0x1, R6 ;  /* 0x000000019a167824 */ /* 0x000fc600078e0206 */
[----:B0-----:R-:W-:Y:S01]  /*1e440*/  IADD3 R20, P0, R2, R5, RZ ;  /* 0x0000000502147210 */ /* 0x001fe20007f1e0ff */
[----:B-1----:R-:W-:Y:S01]  /*1e450*/  IMAD.IADD R152, R154, 0x1, R8 ;  /* 0x000000019a987824 */ /* 0x002fe200078e0208 */
[----:B------:R-:W-:Y:S01]  /*1e460*/  IADD3 R22, P1, R2, R22, RZ ;  /* 0x0000001602167210 */ /* 0x000fe20007f3e0ff */
[----:B------:R-:W-:Y:S02]  /*1e470*/  IMAD R155, R3, 0x43, RZ ;  /* 0x00000043039b7824 */ /* 0x000fe400078e02ff */
[----:B------:R-:W-:Y:S02]  /*1e480*/  IMAD.IADD R5, R154, 0x1, R9 ;  /* 0x000000019a057824 */ /* 0x000fe400078e0209 */
[----:B------:R-:W-:Y:S01]  /*1e490*/  IMAD.IADD R18, R155, 0x1, R7 ;  /* 0x000000019b127824 */ /* 0x000fe200078e0207 */
[----:B---3--:R-:W-:Y:S01]  /*1e4a0*/  STL [R1+0x2218], R125 ;  /* 0x0022187d01007387 */ /* 0x008fe20000100800 */
[----:B----4-:R-:W-:Y:S01]  /*1e4b0*/  IMAD.X R21, R4, 0x1, R0, P0 ;  /* 0x0000000104157824 */ /* 0x010fe200000e0600 */
[----:B------:R-:W-:-:S04]  /*1e4c0*/  IADD3 R152, P0, R2, R152, RZ ;  /* 0x0000009802987210 */ /* 0x000fc80007f1e0ff */
[----:B------:R0:W3:Y:S01]  /*1e4d0*/  LDG.E.U8 R47, desc[UR4][R20.64] ;  /* 0x00000004142f7981 */ /* 0x0000e2000c1e1100 */
[C---:B------:R-:W-:Y:S02]  /*1e4e0*/  IMAD.X R23, R4.reuse, 0x1, R12, P1 ;  /* 0x0000000104177824 */ /* 0x040fe400008e060c */
[----:B------:R-:W-:-:S03]  /*1e4f0*/  IMAD.X R153, R4, 0x1, R14, P0 ;  /* 0x0000000104997824 */ /* 0x000fc600000e060e */
[----:B------:R1:W4:Y:S01]  /*1e500*/  LDG.E.U8 R95, desc[UR4][R22.64] ;  /* 0x00000004165f7981 */ /* 0x000322000c1e1100 */
[----:B0-----:R-:W-:Y:S01]  /*1e510*/  IADD3 R20, P1, R2, R5, RZ ;  /* 0x0000000502147210 */ /* 0x001fe20007f3e0ff */
[----:B------:R-:W-:Y:S02]  /*1e520*/  IMAD.IADD R5, R155, 0x1, R6 ;  /* 0x000000019b057824 */ /* 0x000fe400078e0206 */
[----:B------:R0:W4:Y:S02]  /*1e530*/  LDG.E.U8 R96, desc[UR4][R152.64] ;  /* 0x0000000498607981 */ /* 0x000124000c1e1100 */
[----:B------:R-:W-:Y:S01]  /*1e540*/  IMAD.X R21, R4, 0x1, R11, P1 ;  /* 0x0000000104157824 */ /* 0x000fe200008e060b */
[----:B-1----:R-:W-:-:S04]  /*1e550*/  IADD3 R22, P0, R2, R18, RZ ;  /* 0x0000001202167210 */ /* 0x002fc80007f1e0ff */
[----:B------:R1:W4:Y:S01]  /*1e560*/  LDG.E.U8 R97, desc[UR4][R20.64] ;  /* 0x0000000414617981 */ /* 0x000322000c1e1100 */
[----:B0-----:R-:W-:-:S05]  /*1e570*/  IADD3 R152, P1, R2, R5, RZ ;  /* 0x0000000502987210 */ /* 0x001fca0007f3e0ff */
[----:B------:R-:W-:-:S05]  /*1e580*/  IMAD.X R153, R4, 0x1, R13, P1 ;  /* 0x0000000104997824 */ /* 0x000fca00008e060d */
[----:B------:R-:W4:Y:S01]  /*1e590*/  LDG.E.U8 R221, desc[UR4][R152.64] ;  /* 0x0000000498dd7981 */ /* 0x000f22000c1e1100 */
[----:B--2---:R-:W-:-:S03]  /*1e5a0*/  IMAD.X R23, R4, 0x1, R10, P0 ;  /* 0x0000000104177824 */ /* 0x004fc600000e060a */
[----:B------:R-:W-:Y:S04]  /*1e5b0*/  STL [R1+0x221c], R68 ;  /* 0x00221c4401007387 */ /* 0x000fe80000100800 */
[----:B------:R-:W2:Y:S04]  /*1e5c0*/  LDL R0, [R1+0xa28] ;  /* 0x000a280001007983 */ /* 0x000ea80000100800 */
[----:B------:R0:W2:Y:S04]  /*1e5d0*/  LDG.E.U8 R220, desc[UR4][R22.64] ;  /* 0x0000000416dc7981 */ /* 0x0000a8000c1e1100 */
[----:B------:R-:W2:Y:S01]  /*1e5e0*/  LDL R12, [R1+0xa2c] ;  /* 0x000a2c00010c7983 */ /* 0x000ea20000100800 */
[----:B------:R-:W-:-:S02]  /*1e5f0*/  IMAD.IADD R18, R155, 0x1, R8 ;  /* 0x000000019b127824 */ /* 0x000fc400078e0208 */
[----:B------:R-:W-:-:S03]  /*1e600*/  IMAD.IADD R5, R155, 0x1, R9 ;  /* 0x000000019b057824 */ /* 0x000fc600078e0209 */
[C---:B-1----:R-:W-:Y:S02]  /*1e610*/  IADD3 R20, P0, R2.reuse, R18, RZ ;  /* 0x0000001202147210 */ /* 0x042fe40007f1e0ff */
[----:B0-----:R-:W-:Y:S01]  /*1e620*/  IADD3 R22, P1, R2, R5, RZ ;  /* 0x0000000502167210 */ /* 0x001fe20007f3e0ff */
[----:B---3--:R-:W-:Y:S04]  /*1e630*/  STL [R1+0x2220], R47 ;  /* 0x0022202f01007387 */ /* 0x008fe80000100800 */
[----:B----4-:R-:W-:Y:S04]  /*1e640*/  STL [R1+0x2224], R95 ;  /* 0x0022245f01007387 */ /* 0x010fe80000100800 */
[----:B------:R-:W3:Y:S04]  /*1e650*/  LDL R11, [R1+0xa30] ;  /* 0x000a3000010b7983 */ /* 0x000ee80000100800 */
[----:B------:R-:W-:Y:S04]  /*1e660*/  STL [R1+0x2228], R96 ;  /* 0x0022286001007387 */ /* 0x000fe80000100800 */
[----:B------:R-:W4:Y:S04]  /*1e670*/  LDL R10, [R1+0xa34] ;  /* 0x000a3400010a7983 */ /* 0x000f280000100800 */
[----:B------:R-:W-:Y:S04]  /*1e680*/  STL [R1+0x222c], R97 ;  /* 0x00222c6101007387 */ /* 0x000fe80000100800 */
[----:B------:R-:W4:Y:S01]  /*1e690*/  LDL R14, [R1+0xa38] ;  /* 0x000a3800010e7983 */ /* 0x000f220000100800 */
[----:B--2---:R-:W-:-:S03]  /*1e6a0*/  IMAD.X R21, R4, 0x1, R0, P0 ;  /* 0x0000000104157824 */ /* 0x004fc600000e0600 */
[----:B------:R-:W-:Y:S04]  /*1e6b0*/  STL [R1+0x2230], R220 ;  /* 0x002230dc01007387 */ /* 0x000fe80000100800 */
[----:B------:R-:W2:Y:S01]  /*1e6c0*/  LDL R0, [R1+0xa3c] ;  /* 0x000a3c0001007983 */ /* 0x000ea20000100800 */
[----:B------:R-:W-:-:S03]  /*1e6d0*/  IMAD.X R23, R4, 0x1, R12, P1 ;  /* 0x0000000104177824 */ /* 0x000fc600008e060c */
[----:B------:R-:W-:Y:S04]  /*1e6e0*/  STL [R1+0x2234], R221 ;  /* 0x002234dd01007387 */ /* 0x000fe80000100800 */
[----:B------:R-:W2:Y:S04]  /*1e6f0*/  LDL R12, [R1+0xa40] ;  /* 0x000a4000010c7983 */ /* 0x000ea80000100800 */
[----:B------:R0:W2:Y:S04]  /*1e700*/  LDG.E.U8 R75, desc[UR4][R20.64] ;  /* 0x00000004144b7981 */ /* 0x0000a8000c1e1100 */
[----:B------:R1:W2:Y:S01]  /*1e710*/  LDG.E.U8 R110, desc[UR4][R22.64] ;  /* 0x00000004166e7981 */ /* 0x0002a2000c1e1100 */
[----:B------:R-:W-:-:S02]  /*1e720*/  IMAD R18, R3, 0x44, RZ ;  /* 0x0000004403127824 */ /* 0x000fc400078e02ff */
[----:B------:R-:W-:Y:S01]  /*1e730*/  IMAD R154, R3, 0x45, RZ ;  /* 0x00000045039a7824 */ /* 0x000fe200078e02ff */
[----:B------:R-:W2:Y:S01]  /*1e740*/  LDL R13, [R1+0xa44] ;  /* 0x000a4400010d7983 */ /* 0x000ea20000100800 */
[C---:B------:R-:W-:Y:S02]  /*1e750*/  IMAD.IADD R5, R18.reuse, 0x1, R7 ;  /* 0x0000000112057824 */ /* 0x040fe400078e0207 */
[----:B0-----:R-:W-:-:S03]  /*1e760*/  IMAD.IADD R21, R18, 0x1, R6 ;  /* 0x0000000112157824 */ /* 0x001fc600078e0206 */
[----:B------:R-:W-:Y:S01]  /*1e770*/  IADD3 R20, P0, R2, R5, RZ ;  /* 0x0000000502147210 */ /* 0x000fe20007f1e0ff */
[----:B------:R-:W-:Y:S01]  /*1e780*/  IMAD.IADD R152, R18, 0x1, R8 ;  /* 0x0000000112987824 */ /* 0x000fe200078e0208 */
[----:B-1----:R-:W-:Y:S01]  /*1e790*/  IADD3 R22, P1, R2, R21, RZ ;  /* 0x0000001502167210 */ /* 0x002fe20007f3e0ff */
[----:B------:R-:W-:Y:S02]  /*1e7a0*/  IMAD.IADD R5, R18, 0x1, R9 ;  /* 0x0000000112057824 */ /* 0x000fe400078e0209 */
[----:B------:R-:W-:Y:S02]  /*1e7b0*/  IMAD.IADD R18, R154, 0x1, R7 ;  /* 0x000000019a127824 */ /* 0x000fe400078e0207 */
[----:B---3--:R-:W-:Y:S01]  /*1e7c0*/  IMAD.X R21, R4, 0x1, R11, P0 ;  /* 0x0000000104157824 */ /* 0x008fe200000e060b */
[----:B------:R-:W-:-:S04]  /*1e7d0*/  IADD3 R152, P0, R2, R152, RZ ;  /* 0x0000009802987210 */ /* 0x000fc80007f1e0ff */
[----:B------:R0:W3:Y:S01]  /*1e7e0*/  LDG.E.U8 R61, desc[UR4][R20.64] ;  /* 0x00000004143d7981 */ /* 0x0000e2000c1e1100 */
[----:B----4-:R-:W-:-:S05]  /*1e7f0*/  IMAD.X R23, R4, 0x1, R10, P1 ;  /* 0x0000000104177824 */ /* 0x010fca00008e060a */
[----:B------:R1:W4:Y:S01]  /*1e800*/  LDG.E.U8 R62, desc[UR4][R22.64] ;  /* 0x00000004163e7981 */ /* 0x000322000c1e1100 */
[----:B0-----:R-:W-:Y:S01]  /*1e810*/  IADD3 R20, P1, R2, R5, RZ ;  /* 0x0000000502147210 */ /* 0x001fe20007f3e0ff */
[----:B------:R-:W-:-:S05]  /*1e820*/  IMAD.X R153, R4, 0x1, R14, P0 ;  /* 0x0000000104997824 */ /* 0x000fca00000e060e */
[----:B------:R0:W4:Y:S01]  /*1e830*/  LDG.E.U8 R63, desc[UR4][R152.64] ;  /* 0x00000004983f7981 */ /* 0x000122000c1e1100 */
[----:B-1----:R-:W-:Y:S01]  /*1e840*/  IADD3 R22, P0, R2, R18, RZ ;  /* 0x0000001202167210 */ /* 0x002fe20007f1e0ff */
[----:B--2---:R-:W-:-:S05]  /*1e850*/  IMAD.X R21, R4, 0x1, R0, P1 ;  /* 0x0000000104157824 */ /* 0x004fca00008e0600 */
[----:B------:R1:W2:Y:S01]  /*1e860*/  LDG.E.U8 R111, desc[UR4][R20.64] ;  /* 0x00000004146f7981 */ /* 0x0002a2000c1e1100 */
[----:B------:R-:W-:-:S03]  /*1e870*/  IMAD.X R23, R4, 0x1, R12, P0 ;  /* 0x0000000104177824 */ /* 0x000fc600000e060c */
[----:B------:R-:W-:Y:S04]  /*1e880*/  STL [R1+0x223c], R75 ;  /* 0x00223c4b01007387 */ /* 0x000fe80000100800 */
[----:B------:R-:W-:Y:S04]  /*1e890*/  STL [R1+0x2240], R110 ;  /* 0x0022406e01007387 */ /* 0x000fe80000100800 */
[----:B------:R-:W2:Y:S04]  /*1e8a0*/  LDL R11, [R1+0xa48] ;  /* 0x000a4800010b7983 */ /* 0x000ea80000100800 */
[----:B------:R1:W2:Y:S04]  /*1e8b0*/  LDG.E.U8 R146, desc[UR4][R22.64] ;  /* 0x0000000416927981 */ /* 0x0002a8000c1e1100 */
[----:B------:R-:W2:Y:S01]  /*1e8c0*/  LDL R10, [R1+0xa4c] ;  /* 0x000a4c00010a7983 */ /* 0x000ea20000100800 */
[----:B------:R-:W-:-:S02]  /*1e8d0*/  IMAD.IADD R5, R154, 0x1, R6 ;  /* 0x000000019a057824 */ /* 0x000fc400078e0206 */
[----:B------:R-:W-:-:S03]  /*1e8e0*/  IMAD.IADD R18, R154, 0x1, R8 ;  /* 0x000000019a127824 */ /* 0x000fc600078e0208 */
[C---:B0-----:R-:W-:Y:S02]  /*1e8f0*/  IADD3 R152, P1, R2.reuse, R5, RZ ;  /* 0x0000000502987210 */ /* 0x041fe40007f3e0ff */
[----:B-1----:R-:W-:Y:S01]  /*1e900*/  IADD3 R20, P0, R2, R18, RZ ;  /* 0x0000001202147210 */ /* 0x002fe20007f1e0ff */
[----:B------:R-:W-:Y:S02]  /*1e910*/  IMAD.IADD R5, R154, 0x1, R9 ;  /* 0x000000019a057824 */ /* 0x000fe400078e0209 */
[----:B------:R-:W-:-:S03]  /*1e920*/  IMAD.X R153, R4, 0x1, R13, P1 ;  /* 0x0000000104997824 */ /* 0x000fc600008e060d */
[----:B------:R-:W-:Y:S02]  /*1e930*/  IADD3 R22, P1, R2, R5, RZ ;  /* 0x0000000502167210 */ /* 0x000fe40007f3e0ff */
[----:B------:R-:W2:Y:S04]  /*1e940*/  LDG.E.U8 R145, desc[UR4][R152.64] ;  /* 0x0000000498917981 */ /* 0x000ea8000c1e1100 */
[----:B---3--:R0:W-:Y:S04]  /*1e950*/  STL [R1+0x2244], R61 ;  /* 0x0022443d01007387 */ /* 0x0081e80000100800 */
[----:B----4-:R-:W-:Y:S04]  /*1e960*/  STL [R1+0x2248], R62 ;  /* 0x0022483e01007387 */ /* 0x010fe80000100800 */
[----:B------:R-:W3:Y:S04]  /*1e970*/  LDL R0, [R1+0xa50] ;  /* 0x000a500001007983 */ /* 0x000ee80000100800 */
[----:B------:R-:W-:Y:S04]  /*1e980*/  STL [R1+0x224c], R63 ;  /* 0x00224c3f01007387 */ /* 0x000fe80000100800 */
[----:B------:R-:W4:Y:S04]  /*1e990*/  LDL R12, [R1+0xa54] ;  /* 0x000a5400010c7983 */ /* 0x000f280000100800 */
[----:B--2---:R-:W-:Y:S04]  /*1e9a0*/  STL [R1+0x2250], R111 ;  /* 0x0022506f01007387 */ /* 0x004fe80000100800 */
[----:B------:R-:W2:Y:S01]  /*1e9b0*/  LDL R14, [R1+0xa58] ;  /* 0x000a5800010e7983 */ /* 0x000ea20000100800 */
[----:B------:R-:W-:-:S03]  /*1e9c0*/  IMAD.X R21, R4, 0x1, R11, P0 ;  /* 0x0000000104157824 */ /* 0x000fc600000e060b */
[----:B------:R-:W-:Y:S04]  /*1e9d0*/  STL [R1+0x2254], R146 ;  /* 0x0022549201007387 */ /* 0x000fe80000100800 */
[----:B------:R-:W2:Y:S01]  /*1e9e0*/  LDL R11, [R1+0xa5c] ;  /* 0x000a5c00010b7983 */ /* 0x000ea20000100800 */
[----:B------:R-:W-:-:S03]  /*1e9f0*/  IMAD.X R23, R4, 0x1, R10, P1 ;  /* 0x0000000104177824 */ /* 0x000fc600008e060a */
[----:B------:R1:W2:Y:S04]  /*1ea00*/  LDG.E.U8 R144, desc[UR4][R20.64] ;  /* 0x0000000414907981 */ /* 0x0002a8000c1e1100 */
[----:B------:R0:W2:Y:S01]  /*1ea10*/  LDG.E.U8 R143, desc[UR4][R22.64] ;  /* 0x00000004168f7981 */ /* 0x0000a2000c1e1100 */
[----:B------:R-:W-:-:S04]  /*1ea20*/  IMAD R18, R3, 0x46, RZ ;  /* 0x0000004603127824 */ /* 0x000fc800078e02ff */
[C---:B------:R-:W-:Y:S02]  /*1ea30*/  IMAD.IADD R5, R18.reuse, 0x1, R7 ;  /* 0x0000000112057824 */ /* 0x040fe400078e0207 */
[----:B-1----:R-:W-:-:S03]  /*1ea40*/  IMAD.IADD R21, R18, 0x1, R6 ;  /* 0x0000000112157824 */ /* 0x002fc600078e0206 */
[----:B------:R-:W-:Y:S01]  /*1ea50*/  IADD3 R20, P0, R2, R5, RZ ;  /* 0x0000000502147210 */ /* 0x000fe20007f1e0ff */
[----:B------:R-:W-:Y:S01]  /*1ea60*/  IMAD.IADD R152, R18, 0x1, R8 ;  /* 0x0000000112987824 */ /* 0x000fe200078e0208 */
[----:B0-----:R-:W-:Y:S01]  /*1ea70*/  IADD3 R22, P1, R2, R21, RZ ;  /* 0x0000001502167210 */ /* 0x001fe20007f3e0ff */
[----:B------:R-:W-:Y:S01]  /*1ea80*/  IMAD.IADD R5, R18, 0x1, R9 ;  /* 0x0000000112057824 */ /* 0x000fe200078e0209 */
[----:B------:R-:W-:Y:S04]  /*1ea90*/  STL [R1+0x2258], R145 ;  /* 0x0022589101007387 */ /* 0x000fe80000100800 */
[----:B------:R-:W2:Y:S04]  /*1eaa0*/  LDL R10, [R1+0xa60] ;  /* 0x000a6000010a7983 */ /* 0x000ea80000100800 */
[----:B------:R-:W2:Y:S01]  /*1eab0*/  LDL R13, [R1+0xa64] ;  /* 0x000a6400010d7983 */ /* 0x000ea20000100800 */
[----:B---3--:R-:W-:Y:S01]  /*1eac0*/  IMAD.X R21, R4, 0x1, R0, P0 ;  /* 0x0000000104157824 */ /* 0x008fe200000e0600 */
[----:B------:R-:W-:-:S04]  /*1ead0*/  IADD3 R152, P0, R2, R152, RZ ;  /* 0x0000009802987210 */ /* 0x000fc80007f1e0ff */
[----:B------:R0:W3:Y:S01]  /*1eae0*/  LDG.E.U8 R94, desc[UR4][R20.64] ;  /* 0x00000004145e7981 */ /* 0x0000e2000c1e1100 */
[----:B----4-:R-:W-:-:S05]  /*1eaf0*/  IMAD.X R23, R4, 0x1, R12, P1 ;  /* 0x0000000104177824 */ /* 0x010fca00008e060c */
[----:B------:R1:W4:Y:S01]  /*1eb00*/  LDG.E.U8 R93, desc[UR4][R22.64] ;  /* 0x00000004165d7981 */ /* 0x000322000c1e1100 */
[----:B0-----:R-:W-:Y:S01]  /*1eb10*/  IADD3 R20, P1, R2, R5, RZ ;  /* 0x0000000502147210 */ /* 0x001fe20007f3e0ff */
[----:B--2---:R-:W-:-:S05]  /*1eb20*/  IMAD.X R153, R4, 0x1, R14, P0 ;  /* 0x0000000104997824 */ /* 0x004fca00000e060e */
[----:B------:R0:W2:Y:S01]  /*1eb30*/  LDG.E.U8 R92, desc[UR4][R152.64] ;  /* 0x00000004985c7981 */ /* 0x0000a2000c1e1100 */
[----:B------:R-:W-:-:S05]  /*1eb40*/  IMAD.X R21, R4, 0x1, R11, P1 ;  /* 0x0000000104157824 */ /* 0x000fca00008e060b */
[----:B------:R0:W2:Y:S04]  /*1eb50*/  LDG.E.U8 R91, desc[UR4][R20.64] ;  /* 0x00000004145b7981 */ /* 0x0000a8000c1e1100 */
[----:B------:R-:W-:Y:S04]  /*1eb60*/  STL [R1+0x225c], R144 ;  /* 0x00225c9001007387 */ /* 0x000fe80000100800 */
[----:B------:R-:W-:Y:S04]  /*1eb70*/  STL [R1+0x2260], R143 ;  /* 0x0022608f01007387 */ /* 0x000fe80000100800 */
[----:B------:R-:W2:Y:S04]  /*1eb80*/  LDL R0, [R1+0xa68] ;  /* 0x000a680001007983 */ /* 0x000ea80000100800 */
[----:B------:R-:W2:Y:S01]  /*1eb90*/  LDL R12, [R1+0xa6c] ;  /* 0x000a6c00010c7983 */ /* 0x000ea20000100800 */
[----:B------:R-:W-:-:S04]  /*1eba0*/  IMAD R154, R3, 0x47, RZ ;  /* 0x00000047039a7824 */ /* 0x000fc800078e02ff */
[C---:B------:R-:W-:Y:S02]  /*1ebb0*/  IMAD.IADD R18, R154.reuse, 0x1, R7 ;  /* 0x000000019a127824 */ /* 0x040fe400078e0207 */
[----:B------:R-:W-:-:S03]  /*1ebc0*/  IMAD.IADD R5, R154, 0x1, R6 ;  /* 0x000000019a057824 */ /* 0x000fc600078e0206 */
[C---:B-1----:R-:W-:Y:S02]  /*1ebd0*/  IADD3 R22, P0, R2.reuse, R18, RZ ;  /* 0x0000001202167210 */ /* 0x042fe40007f1e0ff */
[----:B0-----:R-:W-:Y:S01]  /*1ebe0*/  IADD3 R152, P1, R2, R5, RZ ;  /* 0x0000000502987210 */ /* 0x001fe20007f3e0ff */
[----:B------:R-:W-:Y:S02]  /*1ebf0*/  IMAD.IADD R18, R154, 0x1, R8 ;  /* 0x000000019a127824 */ /* 0x000fe400078e0208 */
[----:B------:R-:W-:Y:S02]  /*1ec00*/  IMAD.X R23, R4, 0x1, R10, P0 ;  /* 0x0000000104177824 */ /* 0x000fe400000e060a */
[----:B------:R-:W-:Y:S02]  /*1ec10*/  IMAD.IADD R5, R154, 0x1, R9 ;  /* 0x000000019a057824 */ /* 0x000fe400078e0209 */
[----:B------:R-:W-:Y:S01]  /*1ec20*/  IMAD.X R153, R4, 0x1, R13, P1 ;  /* 0x0000000104997824 */ /* 0x000fe200008e060d */
[----:B------:R0:W2:Y:S01]  /*1ec30*/  LDG.E.U8 R43, desc[UR4][R22.64] ;  /* 0x00000004162b7981 */ /* 0x0000a2000c1e1100 */
[----:B------:R-:W-:-:S03]  /*1ec40*/  IADD3 R20, P0, R2, R18, RZ ;  /* 0x0000001202147210 */ /* 0x000fc60007f1e0ff */
[----:B------:R-:W2:Y:S04]  /*1ec50*/  LDG.E.U8 R42, desc[UR4][R152.64] ;  /* 0x00000004982a7981 */ /* 0x000ea8000c1e1100 */
[----:B---3--:R-:W-:Y:S04]  /*1ec60*/  STL [R1+0x2264], R94 ;  /* 0x0022645e01007387 */ /* 0x008fe80000100800 */
[----:B----4-:R-:W-:Y:S04]  /*1ec70*/  STL [R1+0x2268], R93 ;  /* 0x0022685d01007387 */ /* 0x010fe80000100800 */
[----:B------:R-:W3:Y:S01]  /*1ec80*/  LDL R11, [R1+0xa70] ;  /* 0x000a7000010b7983 */ /* 0x000ee20000100800 */
[----:B0-----:R-:W-:-:S03]  /*1ec90*/  IADD3 R22, P1, R2, R5, RZ ;  /* 0x0000000502167210 */ /* 0x001fc60007f3e0ff */
[----:B--2---:R-:W-:Y:S04]  /*1eca0*/  STL [R1+0x226c], R92 ;  /* 0x00226c5c01007387 */ /* 0x004fe80000100800 */
[----:B------:R-:W2:Y:S04]  /*1ecb0*/  LDL R10, [R1+0xa74] ;  /* 0x000a7400010a7983 */ /* 0x000ea80000100800 */
[----:B------:R-:W-:Y:S04]  /*1ecc0*/  STL [R1+0x2270], R91 ;  /* 0x0022705b01007387 */ /* 0x000fe80000100800 */
[----:B------:R-:W4:Y:S01]  /*1ecd0*/  LDL R14, [R1+0xa78] ;  /* 0x000a7800010e7983 */ /* 0x000f220000100800 */
[----:B------:R-:W-:-:S02]  /*1ece0*/  IMAD.X R21, R4, 0x1, R0, P0 ;  /* 0x0000000104157824 */ /* 0x000fc400000e0600 */
[----:B------:R-:W-:-:S03]  /*1ecf0*/  IMAD.X R23, R4, 0x1, R12, P1 ;  /* 0x0000000104177824 */ /* 0x000fc600008e060c */
[----:B------:R0:W4:Y:S04]  /*1ed00*/  LDG.E.U8 R41, desc[UR4][R20.64] ;  /* 0x0000000414297981 */ /* 0x000128000c1e1100 */
[----:B------:R1:W4:Y:S01]  /*1ed10*/  LDG.E.U8 R40, desc[UR4][R22.64] ;  /* 0x0000000416287981 */ /* 0x000322000c1e1100 */
[----:B------:R-:W-:-:S04]  /*1ed20*/  IMAD R18, R3, 0x48, RZ ;  /* 0x0000004803127824 */ /* 0x000fc800078e02ff */
[C---:B------:R-:W-:Y:S02]  /*1ed30*/  IMAD.IADD R5, R18.reuse, 0x1, R7 ;  /* 0x0000000112057824 */ /* 0x040fe400078e0207 */
[C---:B0-----:R-:W-:Y:S02]  /*1ed40*/  IMAD.IADD R21, R18.reuse, 0x1, R6 ;  /* 0x0000000112157824 */ /* 0x041fe400078e0206 */
[----:B------:R-:W-:Y:S01]  /*1ed50*/  IMAD.IADD R152, R18, 0x1, R8 ;  /* 0x0000000112987824 */ /* 0x000fe200078e0208 */
[C---:B------:R-:W-:Y:S02]  /*1ed60*/  IADD3 R20, P0, R2.reuse, R5, RZ ;  /* 0x0000000502147210 */ /* 0x040fe40007f1e0ff */
[----:B-1----:R-:W-:Y:S01]  /*1ed70*/  IADD3 R22, P1, R2, R21, RZ ;  /* 0x0000001502167210 */ /* 0x002fe20007f3e0ff */
[----:B------:R-:W-:Y:S04]  /*1ed80*/  STL [R1+0x2274], R43 ;  /* 0x0022742b01007387 */ /* 0x000fe80000100800 */
[----:B------:R-:W4:Y:S04]  /*1ed90*/  LDL R0, [R1+0xa7c] ;  /* 0x000a7c0001007983 */ /* 0x000f280000100800 */
[----:B------:R-:W-:Y:S04]  /*1eda0*/  STL [R1+0x2278], R42 ;  /* 0x0022782a01007387 */ /* 0x000fe80000100800 */
[----:B------:R-:W4:Y:S04]  /*1edb0*/  LDL R13, [R1+0xa80] ;  /* 0x000a8000010d7983 */ /* 0x000f280000100800 */
[----:B------:R-:W4:Y:S01]  /*1edc0*/  LDL R12, [R1+0xa84] ;  /* 0x000a8400010c7983 */ /* 0x000f220000100800 */
[----:B---3--:R-:W-:Y:S01]  /*1edd0*/  IMAD.X R21, R4, 0x1, R11, P0 ;  /* 0x0000000104157824 */ /* 0x008fe200000e060b */
[----:B------:R-:W-:-:S04]  /*1ede0*/  IADD3 R152, P0, R2, R152, RZ ;  /* 0x0000009802987210 */ /* 0x000fc80007f1e0ff */
[----:B------:R0:W3:Y:S01]  /*1edf0*/  LDG.E.U8 R15, desc[UR4][R20.64] ;  /* 0x00000004140f7981 */ /* 0x0000e2000c1e1100 */
[----:B--2---:R-:W-:-:S05]  /*1ee00*/  IMAD.X R23, R4, 0x1, R10, P1 ;  /* 0x0000000104177824 */ /* 0x004fca00008e060a */
[----:B------:R1:W2:Y:S01]  /*1ee10*/  LDG.E.U8 R61, desc[UR4][R22.64] ;  /* 0x00000004163d7981 */ /* 0x0002a2000c1e1100 */
[----:B----4-:R-:W-:-:S05]  /*1ee20*/  IMAD.X R153, R4, 0x1, R14, P0 ;  /* 0x0000000104997824 */ /* 0x010fca00000e060e */
[----:B------:R4:W2:Y:S04]  /*1ee30*/  LDG.E.U8 R110, desc[UR4][R152.64] ;  /* 0x00000004986e7981 */ /* 0x0008a8000c1e1100 */
[----:B------:R-:W-:Y:S04]  /*1ee40*/  STL [R1+0x227c], R41 ;  /* 0x00227c2901007387 */ /* 0x000fe80000100800 */
[----:B------:R-:W-:Y:S04]  /*1ee50*/  STL [R1+0x2280], R40 ;  /* 0x0022802801007387 */ /* 0x000fe80000100800 */
[----:B------:R-:W2:Y:S04]  /*1ee60*/  LDL R11, [R1+0xa88] ;  /* 0x000a8800010b7983 */ /* 0x000ea80000100800 */
[----:B------:R-:W2:Y:S01]  /*1ee70*/  LDL R10, [R1+0xa8c] ;  /* 0x000a8c00010a7983 */ /* 0x000ea20000100800 */
[----:B------:R-:W-:-:S02]  /*1ee80*/  IMAD R154, R3, 0x49, RZ ;  /* 0x00000049039a7824 */ /* 0x000fc400078e02ff */
[----:B------:R-:W-:Y:S02]  /*1ee90*/  IMAD.IADD R5, R18, 0x1, R9 ;  /* 0x0000000112057824 */ /* 0x000fe400078e0209 */
[----:B------:R-:W-:-:S03]  /*1eea0*/  IMAD.IADD R18, R154, 0x1, R7 ;  /* 0x000000019a127824 */ /* 0x000fc600078e0207 */
[----:B0-----:R-:W-:Y:S01]  /*1eeb0*/  IADD3 R20, P1, R2, R5, RZ ;  /* 0x0000000502147210 */ /* 0x001fe20007f3e0ff */
[----:B------:R-:W-:Y:S01]  /*1eec0*/  IMAD.IADD R5, R154, 0x1, R6 ;  /* 0x000000019a057824 */ /* 0x000fe200078e0206 */
[----:B-1----:R-:W-:-:S03]  /*1eed0*/  IADD3 R22, P0, R2, R18, RZ ;  /* 0x0000001202167210 */ /* 0x002fc60007f1e0ff */
[----:B------:R-:W-:Y:S01]  /*1eee0*/  IMAD.X R21, R4, 0x1, R0, P1 ;  /* 0x0000000104157824 */ /* 0x000fe200008e0600 */
[----:B----4-:R-:W-:Y:S01]  /*1eef0*/  IADD3 R152, P1, R2, R5, RZ ;  /* 0x0000000502987210 */ /* 0x010fe20007f3e0ff */
[C---:B------:R-:W-:Y:S02]  /*1ef00*/  IMAD.IADD R18, R154.reuse, 0x1, R8 ;  /* 0x000000019a127824 */ /* 0x040fe400078e0208 */
[----:B------:R-:W-:Y:S01]  /*1ef10*/  IMAD.IADD R5, R154, 0x1, R9 ;  /* 0x000000019a057824 */ /* 0x000fe200078e0209 */
[----:B------:R0:W4:Y:S01]  /*1ef20*/  LDG.E.U8 R75, desc[UR4][R20.64] ;  /* 0x00000004144b7981 */ /* 0x000122000c1e1100 */
[C---:B------:R-:W-:Y:S02]  /*1ef30*/  IMAD.X R23, R4.reuse, 0x1, R13, P0 ;  /* 0x0000000104177824 */ /* 0x040fe400000e060d */
[----:B------:R-:W-:-:S03]  /*1ef40*/  IMAD.X R153, R4, 0x1, R12, P1 ;  /* 0x0000000104997824 */ /* 0x000fc600008e060c */
[----:B------:R1:W4:Y:S01]  /*1ef50*/  LDG.E.U8 R56, desc[UR4][R22.64] ;  /* 0x0000000416387981 */ /* 0x000322000c1e1100 */
[----:B0-----:R-:W-:-:S03]  /*1ef60*/  IADD3 R20, P0, R2, R18, RZ ;  /* 0x0000001202147210 */ /* 0x001fc60007f1e0ff */
[----:B------:R-:W4:Y:S04]  /*1ef70*/  LDG.E.U8 R17, desc[UR4][R152.64] ;  /* 0x0000000498117981 */ /* 0x000f28000c1e1100 */
[----:B---3--:R0:W-:Y:S01]  /*1ef80*/  STL [R1+0x2284], R15 ;  /* 0x0022840f01007387 */ /* 0x0081e20000100800 */
[----:B-1----:R-:W-:-:S03]  /*1ef90*/  IADD3 R22, P1, R2, R5, RZ ;  /* 0x0000000502167210 */ /* 0x002fc60007f3e0ff */
[----:B--2---:R-:W-:Y:S04]  /*1efa0*/  STL [R1+0x2288], R61 ;  /* 0x0022883d01007387 */ /* 0x004fe80000100800 */
[----:B------:R-:W2:Y:S04]  /*1efb0*/  LDL R0, [R1+0xa90] ;  /* 0x000a900001007983 */ /* 0x000ea80000100800 */
[----:B------:R-:W-:Y:S04]  /*1efc0*/  STL [R1+0x228c], R110 ;  /* 0x00228c6e01007387 */ /* 0x000fe80000100800 */
[----:B0-----:R-:W3:Y:S01]  /*1efd0*/  LDL R15, [R1+0xa94] ;  /* 0x000a9400010f7983 */ /* 0x001ee20000100800 */
[----:B------:R-:W-:-:S02]  /*1efe0*/  IMAD.X R21, R4, 0x1, R11, P0 ;  /* 0x0000000104157824 */ /* 0x000fc400000e060b */
[----:B------:R-:W-:-:S03]  /*1eff0*/  IMAD.X R23, R4, 0x1, R10, P1 ;  /* 0x0000000104177824 */ /* 0x000fc600008e060a */
[----:B------:R0:W3:Y:S04]  /*1f000*/  LDG.E.U8 R57, desc[UR4][R20.64] ;  /* 0x0000000414397981 */ /* 0x0000e8000c1e1100 */
[----:B------:R1:W3:Y:S01]  /*1f010*/  LDG.E.U8 R58, desc[UR4][R22.64] ;  /* 0x00000004163a7981 */ /* 0x0002e2000c1e1100 */
[----:B------:R-:W-:-:S04]  /*1f020*/  IMAD R18, R3, 0x4a, RZ ;  /* 0x0000004a03127824 */ /* 0x000fc800078e02ff */
[C---:B------:R-:W-:Y:S02]  /*1f030*/  IMAD.IADD R5, R18.reuse, 0x1, R7 ;  /* 0x0000000112057824 */ /* 0x040fe400078e0207 */
[----:B0-----:R-:W-:-:S03]  /*1f040*/  IMAD.IADD R21, R18, 0x1, R6 ;  /* 0x0000000112157824 */ /* 0x001fc600078e0206 */
[C---:B------:R-:W-:Y:S02]  /*1f050*/  IADD3 R20, P0, R2.reuse, R5, RZ ;  /* 0x0000000502147210 */ /* 0x040fe40007f1e0ff */
[----:B-1----:R-:W-:Y:S01]  /*1f060*/  IADD3 R22, P1, R2, R21, RZ ;  /* 0x0000001502167210 */ /* 0x002fe20007f3e0ff */
[----:B----4-:R-:W-:Y:S04]  /*1f070*/  STL [R1+0x2290], R75 ;  /* 0x0022904b01007387 */ /* 0x010fe80000100800 */
[----:B------:R-:W4:Y:S04]  /*1f080*/  LDL R12, [R1+0xa98] ;  /* 0x000a9800010c7983 */ /* 0x000f280000100800 */
[----:B------:R-:W-:Y:S04]  /*1f090*/  STL [R1+0x2294], R56 ;  /* 0x0022943801007387 */ /* 0x000fe80000100800 */
[----:B------:R-:W4:Y:S04]  /*1f0a0*/  LDL R14, [R1+0xab0] ;  /* 0x000ab000010e7983 */ /* 0x000f280000100800 */
[----:B------:R0:W-:Y:S04]  /*1f0b0*/  STL [R1+0x2298], R17 ;  /* 0x0022981101007387 */ /* 0x0001e80000100800 */
[----:B------:R-:W4:Y:S04]  /*1f0c0*/  LDL R11, [R1+0xab4] ;  /* 0x000ab400010b7983 */ /* 0x000f280000100800 */
[----:B------:R-:W4:Y:S01]  /*1f0d0*/  LDL R13, [R1+0xab8] ;  /* 0x000ab800010d7983 */ /* 0x000f220000100800 */
[----:B--2---:R-:W-:-:S05]  /*1f0e0*/  IMAD.X R21, R4, 0x1, R0, P0 ;  /* 0x0000000104157824 */ /* 0x004fca00000e0600 */
[----:B------:R1:W2:Y:S01]  /*1f0f0*/  LDG.E.U8 R98, desc[UR4][R20.64] ;  /* 0x0000000414627981 */ /* 0x0002a2000c1e1100 */
[----:B---3--:R-:W-:-:S05]  /*1f100*/  IMAD.X R23, R4, 0x1, R15, P1 ;  /* 0x0000000104177824 */ /* 0x008fca00008e060f */
[----:B------:R3:W2:Y:S04]  /*1f110*/  LDG.E.U8 R147, desc[UR4][R22.64] ;  /* 0x0000000416937981 */ /* 0x0006a8000c1e1100 */
[----:B------:R-:W-:Y:S04]  /*1f120*/  STL [R1+0x229c], R57 ;  /* 0x00229c3901007387 */ /* 0x000fe80000100800 */
[----:B------:R-:W-:Y:S04]  /*1f130*/  STL [R1+0x22a0], R58 ;  /* 0x0022a03a01007387 */ /* 0x000fe80000100800 */
[----:B------:R-:W2:Y:S01]  /*1f140*/  LDL R10, [R1+0xabc] ;  /* 0x000abc00010a7983 */ /* 0x000ea20000100800 */
[----:B------:R-:W-:-:S02]  /*1f150*/  IMAD.IADD R152, R18, 0x1, R8 ;  /* 0x0000000112987824 */ /* 0x000fc400078e0208 */
[----:B------:R-:W-:Y:S01]  /*1f160*/  IMAD R154, R3, 0x4b, RZ ;  /* 0x0000004b039a7824 */ /* 0x000fe200078e02ff */
[----:B------:R-:W2:Y:S01]  /*1f170*/  LDL R0, [R1+0xac0] ;  /* 0x000ac00001007983 */ /* 0x000ea20000100800 */
[----:B------:R-:W-:Y:S01]  /*1f180*/  IMAD.IADD R5, R18, 0x1, R9 ;  /* 0x0000000112057824 */ /* 0x000fe200078e0209 */
[----:B------:R-:W-:Y:S01]  /*1f190*/  IADD3 R152, P0, R2, R152, RZ ;  /* 0x0000009802987210 */ /* 0x000fe20007f1e0ff */
[----:B------:R-:W-:-:S03]  /*1f1a0*/  IMAD.IADD R18, R154, 0x1, R7 ;  /* 0x000000019a127824 */ /* 0x000fc600078e0207 */
[----:B-1----:R-:W-:Y:S01]  /*1f1b0*/  IADD3 R20, P1, R2, R5, RZ ;  /* 0x0000000502147210 */ /* 0x002fe20007f3e0ff */
[----:B----4-:R-:W-:Y:S01]  /*1f1c0*/  IMAD.X R153, R4, 0x1, R12, P0 ;  /* 0x0000000104997824 */ /* 0x010fe200000e060c */
[----:B---3--:R-:W-:Y:S01]  /*1f1d0*/  IADD3 R22, P0, R2, R18, RZ ;  /* 0x0000001202167210 */ /* 0x008fe20007f1e0ff */
[----:B------:R-:W-:Y:S01]  /*1f1e0*/  IMAD.IADD R18, R154, 0x1, R8 ;  /* 0x000000019a127824 */ /* 0x000fe200078e0208 */
[----:B--2---:R-:W-:Y:S01]  /*1f1f0*/  STL [R1+0x22a4], R98 ;  /* 0x0022a46201007387 */ /* 0x004fe20000100800 */
[----:B------:R-:W-:-:S03]  /*1f200*/  IMAD.X R21, R4, 0x1, R14, P1 ;  /* 0x0000000104157824 */ /* 0x000fc600008e060e */
[----:B------:R-:W2:Y:S01]  /*1f210*/  LDL R12, [R1+0xac4] ;  /* 0x000ac400010c7983 */ /* 0x000ea20000100800 */
[----:B------:R-:W-:-:S03]  /*1f220*/  IMAD.X R23, R4, 0x1, R11, P0 ;  /* 0x0000000104177824 */ /* 0x000fc600000e060b */
[----:B------:R1:W3:Y:S01]  /*1f230*/  LDG.E.U8 R149, desc[UR4][R20.64] ;  /* 0x0000000414957981 */ /* 0x0002e2000c1e1100 */
[----:B------:R-:W-:-:S03]  /*1f240*/  IMAD.IADD R5, R154, 0x1, R6 ;  /* 0x000000019a057824 */ /* 0x000fc600078e0206 */
[----:B------:R4:W3:Y:S04]  /*1f250*/  LDG.E.U8 R148, desc[UR4][R152.64] ;  /* 0x0000000498947981 */ /* 0x0008e8000c1e1100 */
[----:B------:R0:W3:Y:S04]  /*1f260*/  LDG.E.U8 R109, desc[UR4][R22.64] ;  /* 0x00000004166d7981 */ /* 0x0000e8000c1e1100 */
[----:B------:R3:W-:Y:S04]  /*1f270*/  STL [R1+0x22a8], R147 ;  /* 0x0022a89301007387 */ /* 0x0007e80000100800 */
[----:B------:R-:W3:Y:S01]  /*1f280*/  LDL R15, [R1+0xac8] ;  /* 0x000ac800010f7983 */ /* 0x000ee20000100800 */
[----:B-1----:R-:W-:-:S03]  /*1f290*/  IADD3 R20, P0, R2, R18, RZ ;  /* 0x0000001202147210 */ /* 0x002fc60007f1e0ff */
[----:B------:R-:W3:Y:S01]  /*1f2a0*/  LDL R11, [R1+0xacc] ;  /* 0x000acc00010b7983 */ /* 0x000ee20000100800 */
[----:B----4-:R-:W-:-:S03]  /*1f2b0*/  IADD3 R152, P1, R2, R5, RZ ;  /* 0x0000000502987210 */ /* 0x010fc60007f3e0ff */
[----:B------:R-:W4:Y:S04]  /*1f2c0*/  LDL R14, [R1+0xad0] ;  /* 0x000ad000010e7983 */ /* 0x000f280000100800 */
[----:B------:R-:W4:Y:S01]  /*1f2d0*/  LDL R16, [R1+0xb28] ;  /* 0x000b280001107983 */ /* 0x000f220000100800 */
[----:B------:R-:W-:-:S03]  /*1f2e0*/  IMAD.X R21, R4, 0x1, R10, P0 ;  /* 0x0000000104157824 */ /* 0x000fc600000e060a */
[----:B0-----:R-:W4:Y:S04]  /*1f2f0*/  LDL R17, [R1+0xbc8] ;  /* 0x000bc80001117983 */ /* 0x001f280000100800 */
[----:B------:R-:W4:Y:S01]  /*1f300*/  LDL R10, [R1+0xad4] ;  /* 0x000ad400010a7983 */ /* 0x000f220000100800 */
[----:B------:R-:W-:Y:S02]  /*1f310*/  IMAD.IADD R5, R154, 0x1, R9 ;  /* 0x000000019a057824 */ /* 0x000fe400078e0209 */
[----:B------:R-:W-:Y:S01]  /*1f320*/  IMAD.X R153, R4, 0x1, R13, P1 ;  /* 0x0000000104997824 */ /* 0x000fe200008e060d */
[----:B------:R0:W4:Y:S01]  /*1f330*/  LDG.E.U8 R52, desc[UR4][R20.64] ;  /* 0x0000000414347981 */ /* 0x000122000c1e1100 */
[----:B------:R-:W-:Y:S01]  /*1f340*/  IMAD R18, R3, 0x4c, RZ ;  /* 0x0000004c03127824 */ /* 0x000fe200078e02ff */
[----:B------:R-:W-:-:S02]  /*1f350*/  IADD3 R22, P1, R2, R5, RZ ;  /* 0x0000000502167210 */ /* 0x000fc40007f3e0ff */
[----:B------:R-:W4:Y:S01]  /*1f360*/  LDL R13, [R1+0xad8] ;  /* 0x000ad800010d7983 */ /* 0x000f220000100800 */
[----:B------:R-:W-:Y:S02]  /*1f370*/  IMAD.IADD R5, R18, 0x1, R7 ;  /* 0x0000000112057824 */ /* 0x000fe400078e0207 */
[----:B------:R-:W-:Y:S01]  /*1f380*/  IMAD.X R23, R4, 0x1, R0, P1 ;  /* 0x0000000104177824 */ /* 0x000fe200008e0600 */
[----:B------:R1:W4:Y:S01]  /*1f390*/  LDG.E.U8 R108, desc[UR4][R152.64] ;  /* 0x00000004986c7981 */ /* 0x000322000c1e1100 */
[----:B0-----:R-:W-:-:S03]  /*1f3a0*/  IMAD.IADD R21, R18, 0x1, R6 ;  /* 0x0000000112157824 */ /* 0x001fc600078e0206 */
[----:B------:R-:W4:Y:S01]  /*1f3b0*/  LDL R0, [R1+0xadc] ;  /* 0x000adc0001007983 */ /* 0x000f220000100800 */
[----:B------:R-:W-:-:S03]  /*1f3c0*/  IADD3 R20, P0, R2, R5, RZ ;  /* 0x0000000502147210 */ /* 0x000fc60007f1e0ff */
[----:B------:R0:W4:Y:S01]  /*1f3d0*/  LDG.E.U8 R53, desc[UR4][R22.64] ;  /* 0x0000000416357981 */ /* 0x000122000c1e1100 */
[----:B-1----:R-:W-:Y:S02]  /*1f3e0*/  IMAD.IADD R152, R18, 0x1, R8 ;  /* 0x0000000112987824 */ /* 0x002fe400078e0208 */
[----:B------:R-:W-:Y:S01]  /*1f3f0*/  IMAD R154, R3, 0x4d, RZ ;  /* 0x0000004d039a7824 */ /* 0x000fe200078e02ff */
[----:B------:R-:W4:Y:S04]  /*1f400*/  LDL R19, [R1+0xc2c] ;  /* 0x000c2c0001137983 */ /* 0x000f280000100800 */
[----:B------:R-:W4:Y:S01]  /*1f410*/  LDL R24, [R1+0xc28] ;  /* 0x000c280001187983 */ /* 0x000f220000100800 */
[----:B0-----:R-:W-:Y:S01]  /*1f420*/  IADD3 R22, P1, R2, R21, RZ ;  /* 0x0000001502167210 */ /* 0x001fe20007f3e0ff */
[----:B------:R-:W-:-:S02]  /*1f430*/  IMAD.IADD R5, R18, 0x1, R9 ;  /* 0x0000000112057824 */ /* 0x000fc400078e0209 */
[----:B------:R-:W-:Y:S01]  /*1f440*/  IMAD.IADD R18, R154, 0x1, R7 ;  /* 0x000000019a127824 */ /* 0x000fe200078e0207 */
[----:B------:R-:W4:Y:S04]  /*1f450*/  LDL R40, [R1+0xc4c] ;  /* 0x000c4c0001287983 */ /* 0x000f280000100800 */
[----:B------:R-:W4:Y:S04]  /*1f460*/  LDL R42, [R1+0xc48] ;  /* 0x000c4800012a7983 */ /* 0x000f280000100800 */
[----:B------:R-:W4:Y:S04]  /*1f470*/  LDL R41, [R1+0xc58] ;  /* 0x000c580001297983 */ /* 0x000f280000100800 */
[----:B------:R-:W4:Y:S01]  /*1f480*/  LDL R43, [R1+0xc68] ;  /* 0x000c6800012b7983 */ /* 0x000f220000100800 */
[----:B--2---:R-:W-:Y:S01]  /*1f490*/  IMAD.X R21, R4, 0x1, R12, P0 ;  /* 0x0000000104157824 */ /* 0x004fe200000e060c */
[----:B------:R-:W-:-:S02]  /*1f4a0*/  IADD3 R152, P0, R2, R152, RZ ;  /* 0x0000009802987210 */ /* 0x000fc40007f1e0ff */
[----:B------:R-:W2:Y:S04]  /*1f4b0*/  LDL R12, [R1+0xae0] ;  /* 0x000ae000010c7983 */ /* 0x000ea80000100800 */
[----:B------:R0:W2:Y:S01]  /*1f4c0*/  LDG.E.U8 R112, desc[UR4][R20.64] ;  /* 0x0000000414707981 */ /* 0x0000a2000c1e1100 */
[----:B---3--:R-:W-:-:S03]  /*1f4d0*/  IMAD.X R23, R4, 0x1, R15, P1 ;  /* 0x0000000104177824 */ /* 0x008fc600008e060f */
[----:B------:R-:W3:Y:S01]  /*1f4e0*/  LDL R15, [R1+0xae8] ;  /* 0x000ae800010f7983 */ /* 0x000ee20000100800 */
[----:B------:R-:W-:-:S03]  /*1f4f0*/  IMAD.X R153, R4, 0x1, R11, P0 ;  /* 0x0000000104997824 */ /* 0x000fc600000e060b */
[----:B------:R-:W3:Y:S04]  /*1f500*/  LDL R11, [R1+0xae4] ;  /* 0x000ae400010b7983 */ /* 0x000ee80000100800 */
[----:B------:R1:W3:Y:S01]  /*1f510*/  LDG.E.U8 R113, desc[UR4][R22.64] ;  /* 0x0000000416717981 */ /* 0x0002e2000c1e1100 */
[----:B0-----:R-:W-:-:S03]  /*1f520*/  IADD3 R20, P1, R2, R5, RZ ;  /* 0x0000000502147210 */ /* 0x001fc60007f3e0ff */
[----:B------:R0:W3:Y:S01]  /*1f530*/  LDG.E.U8 R114, desc[UR4][R152.64] ;  /* 0x0000000498727981 */ /* 0x0000e2000c1e1100 */
[----:B-1----:R-:W-:-:S05]  /*1f540*/  IADD3 R22, P0, R2, R18, RZ ;  /* 0x0000001202167210 */ /* 0x002fca0007f1e0ff */
[C---:B----4-:R-:W-:Y:S02]  /*1f550*/  IMAD.X R23, R4.reuse, 0x1, R10, P0 ;  /* 0x0000000104177824 */ /* 0x050fe400000e060a */
[----:B------:R-:W4:Y:S01]  /*1f560*/  LDL R10, [R1+0xaec] ;  /* 0x000aec00010a7983 */ /* 0x000f220000100800 */
[----:B------:R-:W-:Y:S02]  /*1f570*/  IMAD.X R21, R4, 0x1, R14, P1 ;  /* 0x0000000104157824 */ /* 0x000fe400008e060e */
[C---:B------:R-:W-:Y:S01]  /*1f580*/  IMAD.IADD R18, R154.reuse, 0x1, R8 ;  /* 0x000000019a127824 */ /* 0x040fe200078e0208 */
[----:B------:R-:W4:Y:S01]  /*1f590*/  LDL R14, [R1+0xaf0] ;  /* 0x000af000010e7983 */ /* 0x000f220000100800 */
[----:B------:R-:W-:-:S03]  /*1f5a0*/  IMAD.IADD R5, R154, 0x1, R6 ;  /* 0x000000019a057824 */ /* 0x000fc600078e0206 */
[----:B------:R1:W4:Y:S02]  /*1f5b0*/  LDG.E.U8 R122, desc[UR4][R20.64] ;  /* 0x00000004147a7981 */ /* 0x000324000c1e1100 */
[----:B0-----:R-:W-:Y:S01]  /*1f5c0*/  IADD3 R152, P1, R2, R5, RZ ;  /* 0x0000000502987210 */ /* 0x001fe20007f3e0ff */
[----:B------:R-:W-:Y:S01]  /*1f5d0*/  IMAD.IADD R5, R154, 0x1, R9 ;  /* 0x000000019a057824 */ /* 0x000fe200078e0209 */
[----:B------:R0:W4:Y:S01]  /*1f5e0*/  LDG.E.U8 R142, desc[UR4][R22.64] ;  /* 0x00000004168e7981 */ /* 0x000122000c1e1100 */
[----:B-1----:R-:W-:Y:S01]  /*1f5f0*/  IADD3 R20, P0, R2, R18, RZ ;  /* 0x0000001202147210 */ /* 0x002fe20007f1e0ff */
[----:B------:R-:W-:-:S04]  /*1f600*/  IMAD R18, R3, 0x4e, RZ ;  /* 0x0000004e03127824 */ /* 0x000fc800078e02ff */
[C---:B------:R-:W-:Y:S02]  /*1f610*/  IMAD.X R21, R4.reuse, 0x1, R0, P0 ;  /* 0x0000000104157824 */ /* 0x040fe400000e0600 */
[----:B------:R-:W4:Y:S01]  /*1f620*/  LDL R0, [R1+0xaf4] ;  /* 0x000af40001007983 */ /* 0x000f220000100800 */
[----:B------:R-:W-:Y:S01]  /*1f630*/  IMAD.X R153, R4, 0x1, R13, P1 ;  /* 0x0000000104997824 */ /* 0x000fe200008e060d */
[----:B0-----:R-:W-:Y:S01]  /*1f640*/  IADD3 R22, P1, R2, R5, RZ ;  /* 0x0000000502167210 */ /* 0x001fe20007f3e0ff */
[C---:B------:R-:W-:Y:S01]  /*1f650*/  IMAD.IADD R5, R18.reuse, 0x1, R7 ;  /* 0x0000000112057824 */ /* 0x040fe200078e0207 */
[----:B------:R0:W4:Y:S04]  /*1f660*/  LDG.E.U8 R140, desc[UR4][R20.64] ;  /* 0x00000004148c7981 */ /* 0x000128000c1e1100 */
[----:B------:R-:W4:Y:S04]  /*1f670*/  LDL R13, [R1+0xaf8] ;  /* 0x000af800010d7983 */ /* 0x000f280000100800 */
[----:B------:R1:W4:Y:S01]  /*1f680*/  LDG.E.U8 R141, desc[UR4][R152.64] ;  /* 0x00000004988d7981 */ /* 0x000322000c1e1100 */
[----:B0-----:R-:W-:Y:S01]  /*1f690*/  IMAD.IADD R21, R18, 0x1, R6 ;  /* 0x0000000112157824 */ /* 0x001fe200078e0206 */
[----:B------:R-:W-:Y:S01]  /*1f6a0*/  IADD3 R20, P0, R2, R5, RZ ;  /* 0x0000000502147210 */ /* 0x000fe20007f1e0ff */
[----:B-1----:R-:W-:-:S02]  /*1f6b0*/  IMAD.IADD R152, R18, 0x1, R8 ;  /* 0x0000000112987824 */ /* 0x002fc400078e0208 */
[----:B--2---:R-:W-:Y:S02]  /*1f6c0*/  IMAD.X R23, R4, 0x1, R12, P1 ;  /* 0x0000000104177824 */ /* 0x004fe400008e060c */
[----:B------:R-:W2:Y:S04]  /*1f6d0*/  LDL R12, [R1+0xafc] ;  /* 0x000afc00010c7983 */ /* 0x000ea80000100800 */
[----:B------:R0:W2:Y:S02]  /*1f6e0*/  LDG.E.U8 R139, desc[UR4][R22.64] ;  /* 0x00000004168b7981 */ /* 0x0000a4000c1e1100 */
[----:B0-----:R-:W-:Y:S01]  /*1f6f0*/  IADD3 R22, P1, R2, R21, RZ ;  /* 0x0000001502167210 */ /* 0x001fe20007f3e0ff */
[----:B---3--:R-:W-:Y:S01]  /*1f700*/  IMAD.X R21, R4, 0x1, R11, P0 ;  /* 0x0000000104157824 */ /* 0x008fe200000e060b */
[----:B------:R-:W-:Y:S01]  /*1f710*/  IADD3 R152, P0, R2, R152, RZ ;  /* 0x0000009802987210 */ /* 0x000fe20007f1e0ff */
[----:B------:R-:W3:Y:S01]  /*1f720*/  LDL R11, [R1+0xb00] ;  /* 0x000b0000010b7983 */ /* 0x000ee20000100800 */
[----:B------:R-:W-:-:S02]  /*1f730*/  IMAD R154, R3, 0x4f, RZ ;  /* 0x0000004f039a7824 */ /* 0x000fc400078e02ff */
[----:B------:R-:W-:Y:S01]  /*1f740*/  IMAD.IADD R5, R18, 0x1, R9 ;  /* 0x0000000112057824 */ /* 0x000fe200078e0209 */
[----:B------:R0:W3:Y:S01]  /*1f750*/  LDG.E.U8 R90, desc[UR4][R20.64] ;  /* 0x00000004145a7981 */ /* 0x0000e2000c1e1100 */
[----:B----4-:R-:W-:-:S03]  /*1f760*/  IMAD.X R153, R4, 0x1, R10, P0 ;  /* 0x0000000104997824 */ /* 0x010fc600000e060a */
[----:B------:R-:W4:Y:S01]  /*1f770*/  LDL R10, [R1+0xb04] ;  /* 0x000b0400010a7983 */ /* 0x000f220000100800 */
[----:B------:R-:W-:Y:S02]  /*1f780*/  IMAD.X R23, R4, 0x1, R15, P1 ;  /* 0x0000000104177824 */ /* 0x000fe400008e060f */
[----:B------:R-:W-:Y:S01]  /*1f790*/  IMAD.IADD R18, R154, 0x1, R7 ;  /* 0x000000019a127824 */ /* 0x000fe200078e0207 */
[----:B0-----:R-:W-:Y:S01]  /*1f7a0*/  IADD3 R20, P1, R2, R5, RZ ;  /* 0x0000000502147210 */ /* 0x001fe20007f3e0ff */
[----:B------:R-:W4:Y:S04]  /*1f7b0*/  LDG.E.U8 R88, desc[UR4][R152.64] ;  /* 0x0000000498587981 */ /* 0x000f28000c1e1100 */
[----:B------:R0:W4:Y:S01]  /*1f7c0*/  LDG.E.U8 R89, desc[UR4][R22.64] ;  /* 0x0000000416597981 */ /* 0x000122000c1e1100 */
[----:B------:R-:W-:-:S02]  /*1f7d0*/  IMAD.X R21, R4, 0x1, R14, P1 ;  /* 0x0000000104157824 */ /* 0x000fc400008e060e */
[----:B------:R-:W-:Y:S01]  /*1f7e0*/  IMAD.IADD R5, R154, 0x1, R6 ;  /* 0x000000019a057824 */ /* 0x000fe200078e0206 */
[----:B------:R-:W4:Y:S04]  /*1f7f0*/  LDL R14, [R1+0xb08] ;  /* 0x000b0800010e7983 */ /* 0x000f280000100800 */
[----:B------:R1:W4:Y:S01]  /*1f800*/  LDG.E.U8 R87, desc[UR4][R20.64] ;  /* 0x0000000414577981 */ /* 0x000322000c1e1100 */
[----:B0-----:R-:W-:Y:S01]  /*1f810*/  IADD3 R22, P0, R2, R18, RZ ;  /* 0x0000001202167210 */ /* 0x001fe20007f1e0ff */
[----:B------:R-:W-:Y:S02]  /*1f820*/  IMAD.IADD R18, R154, 0x1, R8 ;  /* 0x000000019a127824 */ /* 0x000fe400078e0208 */
[----:B------:R-:W4:Y:S02]  /*1f830*/  LDL R15, [R1+0xb10] ;  /* 0x000b1000010f7983 */ /* 0x000f240000100800 */
[----:B------:R-:W-:-:S02]  /*1f840*/  IMAD.X R23, R4, 0x1, R0, P0 ;  /* 0x0000000104177824 */ /* 0x000fc400000e0600 */
[----:B------:R-:W4:Y:S01]  /*1f850*/  LDL R0, [R1+0xb0c] ;  /* 0x000b0c0001007983 */ /* 0x000f220000100800 */
[C---:B-1----:R-:W-:Y:S02]  /*1f860*/  IADD3 R20, P0, R2.reuse, R18, RZ ;  /* 0x0000001202147210 */ /* 0x042fe40007f1e0ff */
[----:B------:R-:W-:Y:S01]  /*1f870*/  IADD3 R152, P1, R2, R5, RZ ;  /* 0x0000000502987210 */ /* 0x000fe20007f3e0ff */
[----:B------:R-:W-:Y:S01]  /*1f880*/  IMAD.IADD R5, R154, 0x1, R9 ;  /* 0x000000019a057824 */ /* 0x000fe200078e0209 */
[----:B------:R0:W4:Y:S01]  /*1f890*/  LDG.E.U8 R39, desc[UR4][R22.64] ;  /* 0x0000000416277981 */ /* 0x000122000c1e1100 */
[----:B------:R-:W-:Y:S02]  /*1f8a0*/  IMAD R18, R3, 0x50, RZ ;  /* 0x0000005003127824 */ /* 0x000fe400078e02ff */
[----:B------:R-:W-:Y:S02]  /*1f8b0*/  IMAD.X R153, R4, 0x1, R13, P1 ;  /* 0x0000000104997824 */ /* 0x000fe400008e060d */
[----:B------:R-:W4:Y:S04]  /*1f8c0*/  LDL R13, [R1+0xb18] ;  /* 0x000b1800010d7983 */ /* 0x000f280000100800 */
[----:B------:R-:W4:Y:S01]  /*1f8d0*/  LDG.E.U8 R38, desc[UR4][R152.64] ;  /* 0x0000000498267981 */ /* 0x000f22000c1e1100 */
[----:B0-----:R-:W-:Y:S01]  /*1f8e0*/  IADD3 R22, P1, R2, R5, RZ ;  /* 0x0000000502167210 */ /* 0x001fe20007f3e0ff */
[----:B------:R-:W-:-:S02]  /*1f8f0*/  IMAD.IADD R5, R18, 0x1, R7 ;  /* 0x0000000112057824 */ /* 0x000fc400078e0207 */
[----:B--2---:R-:W-:Y:S02]  /*1f900*/  IMAD.X R21, R4, 0x1, R12, P0 ;  /* 0x0000000104157824 */ /* 0x004fe400000e060c */
[----:B------:R-:W2:Y:S04]  /*1f910*/  LDL R12, [R1+0xb14] ;  /* 0x000b1400010c7983 */ /* 0x000ea80000100800 */
[----:B------:R0:W2:Y:S02]  /*1f920*/  LDG.E.U8 R37, desc[UR4][R20.64] ;  /* 0x0000000414257981 */ /* 0x0000a4000c1e1100 */
[----:B0-----:R-:W-:Y:S01]  /*1f930*/  IMAD.IADD R21, R18, 0x1, R6 ;  /* 0x0000000112157824 */ /* 0x001fe200078e0206 */
[----:B------:R-:W-:Y:S01]  /*1f940*/  IADD3 R20, P0, R2, R5, RZ ;  /* 0x0000000502147210 */ /* 0x000fe20007f1e0ff */
[----:B---3--:R-:W-:-:S02]  /*1f950*/  IMAD.X R23, R4, 0x1, R11, P1 ;  /* 0x0000000104177824 */ /* 0x008fc400008e060b */
[----:B------:R-:W3:Y:S04]  /*1f960*/  LDL R11, [R1+0xb1c] ;  /* 0x000b1c00010b7983 */ /* 0x000ee80000100800 */
[----:B------:R0:W3:Y:S02]  /*1f970*/  LDG.E.U8 R36, desc[UR4][R22.64] ;  /* 0x0000000416247981 */ /* 0x0000e4000c1e1100 */
[----:B0-----:R-:W-:Y:S01]  /*1f980*/  IADD3 R22, P1, R2, R21, RZ ;  /* 0x0000001502167210 */ /* 0x001fe20007f3e0ff */
[----:B----4-:R-:W-:Y:S02]  /*1f990*/  IMAD.X R21, R4, 0x1, R10, P0 ;  /* 0x0000000104157824 */ /* 0x010fe400000e060a */
[----:B------:R-:W4:Y:S01]  /*1f9a0*/  LDL R10, [R1+0xb20] ;  /* 0x000b2000010a7983 */ /* 0x000f220000100800 */
[----:B------:R-:W-:-:S02]  /*1f9b0*/  IMAD.IADD R152, R18, 0x1, R8 ;  /* 0x0000000112987824 */ /* 0x000fc400078e0208 */
[----:B------:R-:W-:Y:S02]  /*1f9c0*/  IMAD R154, R3, 0x51, RZ ;  /* 0x00000051039a7824 */ /* 0x000fe400078e02ff */
[----:B------:R-:W-:Y:S01]  /*1f9d0*/  IMAD.IADD R5, R18, 0x1, R9 ;  /* 0x0000000112057824 */ /* 0x000fe200078e0209 */
[----:B------:R-:W-:Y:S01]  /*1f9e0*/  IADD3 R152, P0, R2, R152, RZ ;  /* 0x0000009802987210 */ /* 0x000fe20007f1e0ff */
[----:B------:R-:W-:Y:S02]  /*1f9f0*/  IMAD.IADD R18, R154, 0x1, R7 ;  /* 0x000000019a127824 */ /* 0x000fe400078e0207 */
[----:B------:R-:W-:Y:S02]  /*1fa00*/  IMAD.X R23, R4, 0x1, R14, P1 ;  /* 0x0000000104177824 */ /* 0x000fe400008e060e */
[----:B------:R0:W4:Y:S04]  /*1fa10*/  LDG.E.U8 R14, desc[UR4][R20.64] ;  /* 0x00000004140e7981 */ /* 0x000128000c1e1100 */
[----:B------:R1:W4:Y:S01]  /*1fa20*/  LDG.E.U8 R221, desc[UR4][R22.64] ;  /* 0x0000000416dd7981 */ /* 0x000322000c1e1100 */
[----:B0-----:R-:W-:Y:S01]  /*1fa30*/  IADD3 R20, P1, R2, R5, RZ ;  /* 0x0000000502147210 */ /* 0x001fe20007f3e0ff */
[----:B------:R-:W-:-:S02]  /*1fa40*/  IMAD.X R153, R4, 0x1, R0, P0 ;  /* 0x0000000104997824 */ /* 0x000fc400000e0600 */
[----:B------:R-:W4:Y:S01]  /*1fa50*/  LDL R0, [R1+0xb24] ;  /* 0x000b240001007983 */ /* 0x000f220000100800 */
[----:B-1----:R-:W-:Y:S01]  /*1fa60*/  IADD3 R22, P0, R2, R18, RZ ;  /* 0x0000001202167210 */ /* 0x002fe20007f1e0ff */
[----:B------:R-:W-:Y:S02]  /*1fa70*/  IMAD.X R21, R4, 0x1, R15, P1 ;  /* 0x0000000104157824 */ /* 0x000fe400008e060f */
[C---:B------:R-:W-:Y:S01]  /*1fa80*/  IMAD.IADD R18, R154.reuse, 0x1, R8 ;  /* 0x000000019a127824 */ /* 0x040fe200078e0208 */
[----:B------:R0:W4:Y:S01]  /*1fa90*/  LDG.E.U8 R220, desc[UR4][R152.64] ;  /* 0x0000000498dc7981 */ /* 0x000122000c1e1100 */
[----:B------:R-:W-:-:S03]  /*1faa0*/  IMAD.IADD R5, R154, 0x1, R6 ;  /* 0x000000019a057824 */ /* 0x000fc600078e0206 */
[----:B------:R1:W4:Y:S04]  /*1fab0*/  LDG.E.U8 R126, desc[UR4][R20.64] ;  /* 0x00000004147e7981 */ /* 0x000328000c1e1100 */
[----:B------:R-:W4:Y:S01]  /*1fac0*/  LDL R15, [R1+0xb30] ;  /* 0x000b3000010f7983 */ /* 0x000f220000100800 */
[----:B0-----:R-:W-:Y:S01]  /*1fad0*/  IADD3 R152, P1, R2, R5, RZ ;  /* 0x0000000502987210 */ /* 0x001fe20007f3e0ff */
[----:B------:R-:W-:-:S04]  /*1fae0*/  IMAD.IADD R5, R154, 0x1, R9 ;  /* 0x000000019a057824 */ /* 0x000fc800078e0209 */
[C---:B------:R-:W-:Y:S02]  /*1faf0*/  IMAD.X R153, R4.reuse, 0x1, R13, P1 ;  /* 0x0000000104997824 */ /* 0x040fe400008e060d */
[----:B------:R-:W4:Y:S04]  /*1fb00*/  LDL R13, [R1+0xb38] ;  /* 0x000b3800010d7983 */ /* 0x000f280000100800 */
[----:B------:R-:W4:Y:S01]  /*1fb10*/  LDG.E.U8 R100, desc[UR4][R152.64] ;  /* 0x0000000498647981 */ /* 0x000f22000c1e1100 */
[----:B--2---:R-:W-:Y:S01]  /*1fb20*/  IMAD.X R23, R4, 0x1, R12, P0 ;  /* 0x0000000104177824 */ /* 0x004fe200000e060c */
[C---:B-1----:R-:W-:Y:S02]  /*1fb30*/  IADD3 R20, P0, R2.reuse, R18, RZ ;  /* 0x0000001202147210 */ /* 0x042fe40007f1e0ff */
[----:B------:R-:W2:Y:S04]  /*1fb40*/  LDL R12, [R1+0xb2c] ;  /* 0x000b2c00010c7983 */ /* 0x000ea80000100800 */
[----:B------:R0:W2:Y:S02]  /*1fb50*/  LDG.E.U8 R59, desc[UR4][R22.64] ;  /* 0x00000004163b7981 */ /* 0x0000a4000c1e1100 */
[----:B0-----:R-:W-:Y:S01]  /*1fb60*/  IADD3 R22, P1, R2, R5, RZ ;  /* 0x0000000502167210 */ /* 0x001fe20007f3e0ff */
[----:B---3--:R-:W-:-:S02]  /*1fb70*/  IMAD.X R21, R4, 0x1, R11, P0 ;  /* 0x0000000104157824 */ /* 0x008fc400000e060b */
[----:B------:R-:W3:Y:S01]  /*1fb80*/  LDL R11, [R1+0xb34] ;  /* 0x000b3400010b7983 */ /* 0x000ee20000100800 */
[----:B------:R-:W-:-:S03]  /*1fb90*/  IMAD R18, R3, 0x52, RZ ;  /* 0x0000005203127824 */ /* 0x000fc600078e02ff */
[----:B------:R0:W3:Y:S01]  /*1fba0*/  LDG.E.U8 R99, desc[UR4][R20.64] ;  /* 0x0000000414637981 */ /* 0x0000e2000c1e1100 */
[----:B----4-:R-:W-:-:S03]  /*1fbb0*/  IMAD.X R23, R4, 0x1, R10, P1 ;  /* 0x0000000104177824 */ /* 0x010fc600008e060a */
[----:B------:R-:W4:Y:S01]  /*1fbc0*/  LDL R10, [R1+0xb3c] ;  /* 0x000b3c00010a7983 */ /* 0x000f220000100800 */
[C---:B------:R-:W-:Y:S02]  /*1fbd0*/  IMAD.IADD R5, R18.reuse, 0x1, R7 ;  /* 0x0000000112057824 */ /* 0x040fe400078e0207 */
[----:B0-----:R-:W-:Y:S01]  /*1fbe0*/  IMAD.IADD R21, R18, 0x1, R6 ;  /* 0x0000000112157824 */ /* 0x001fe200078e0206 */
[----:B------:R0:W4:Y:S02]  /*1fbf0*/  LDG.E.U8 R51, desc[UR4][R22.64] ;  /* 0x0000000416337981 */ /* 0x000124000c1e1100 */
[----:B------:R-:W-:Y:S01]  /*1fc00*/  IADD3 R20, P0, R2, R5, RZ ;  /* 0x0000000502147210 */ /* 0x000fe20007f1e0ff */
[C---:B------:R-:W-:Y:S02]  /*1fc10*/  IMAD.IADD R152, R18.reuse, 0x1, R8 ;  /* 0x0000000112987824 */ /* 0x040fe400078e0208 */
[----:B------:R-:W-:Y:S02]  /*1fc20*/  IMAD R154, R3, 0x53, RZ ;  /* 0x00000053039a7824 */ /* 0x000fe400078e02ff */
[----:B------:R-:W-:Y:S01]  /*1fc30*/  IMAD.IADD R5, R18, 0x1, R9 ;  /* 0x0000000112057824 */ /* 0x000fe200078e0209 */
[----:B0-----:R-:W-:Y:S01]  /*1fc40*/  IADD3 R22, P1, R2, R21, RZ ;  /* 0x0000001502167210 */ /* 0x001fe20007f3e0ff */
[----:B------:R-:W-:-:S04]  /*1fc50*/  IMAD.IADD R18, R154, 0x1, R7 ;  /* 0x000000019a127824 */ /* 0x000fc800078e0207 */
[C---:B------:R-:W-:Y:S02]  /*1fc60*/  IMAD.X R23, R4.reuse, 0x1, R16, P1 ;  /* 0x0000000104177824 */ /* 0x040fe400008e0610 */
[----:B------:R-:W4:Y:S01]  /*1fc70*/  LDL R16, [R1+0xb48] ;  /* 0x000b480001107983 */ /* 0x000f220000100800 */
[----:B------:R-:W-:-:S03]  /*1fc80*/  IMAD.X R21, R4, 0x1, R0, P0 ;  /* 0x0000000104157824 */ /* 0x000fc600000e0600 */
[----:B------:R-:W4:Y:S01]  /*1fc90*/  LDG.E.U8 R60, desc[UR4][R22.64] ;  /* 0x00000004163c7981 */ /* 0x000f22000c1e1100 */
[----:B------:R-:W-:-:S03]  /*1fca0*/  IADD3 R152, P0, R2, R152, RZ ;  /* 0x0000009802987210 */ /* 0x000fc60007f1e0ff */
[----:B------:R-:W4:Y:S04]  /*1fcb0*/  LDL R0, [R1+0xb40] ;  /* 0x000b400001007983 */ /* 0x000f280000100800 */
[----:B------:R0:W4:Y:S02]  /*1fcc0*/  LDG.E.U8 R150, desc[UR4][R20.64] ;  /* 0x0000000414967981 */ /* 0x000124000c1e1100 */
[----:B0-----:R-:W-:-:S05]  /*1fcd0*/  IADD3 R20, P1, R2, R5, RZ ;  /* 0x0000000502147210 */ /* 0x001fca0007f3e0ff */
[C---:B------:R-:W-:Y:S02]  /*1fce0*/  IMAD.X R21, R4.reuse, 0x1, R15, P1 ;  /* 0x0000000104157824 */ /* 0x040fe400008e060f */
[----:B--2---:R-:W-:Y:S01]  /*1fcf0*/  IMAD.X R153, R4, 0x1, R12, P0 ;  /* 0x0000000104997824 */ /* 0x004fe200000e060c */
[----:B------:R-:W-:Y:S01]  /*1fd00*/  IADD3 R22, P0, R2, R18, RZ ;  /* 0x0000001202167210 */ /* 0x000fe20007f1e0ff */
[----:B------:R-:W2:Y:S01]  /*1fd10*/  LDL R12, [R1+0xb44] ;  /* 0x000b4400010c7983 */ /* 0x000ea20000100800 */
[----:B------:R-:W-:-:S03]  /*1fd20*/  IMAD.IADD R18, R154, 0x1, R8 ;  /* 0x000000019a127824 */ /* 0x000fc600078e0208 */
[----:B------:R0:W2:Y:S01]  /*1fd30*/  LDG.E.U8 R73, desc[UR4][R20.64] ;  /* 0x0000000414497981 */ /* 0x0000a2000c1e1100 */
[----:B------:R-:W-:-:S03]  /*1fd40*/  IMAD.IADD R5, R154, 0x1, R6 ;  /* 0x000000019a057824 */ /* 0x000fc600078e0206 */
[----:B------:R1:W2:Y:S04]  /*1fd50*/  LDG.E.U8 R72, desc[UR4][R152.64] ;  /* 0x0000000498487981 */ /* 0x0002a8000c1e1100 */
[----:B------:R-:W2:Y:S01]  /*1fd60*/  LDL R15, [R1+0xb50] ;  /* 0x000b5000010f7983 */ /* 0x000ea20000100800 */
[----:B---3--:R-:W-:Y:S01]  /*1fd70*/  IMAD.X R23, R4, 0x1, R11, P0 ;  /* 0x0000000104177824 */ /* 0x008fe200000e060b */
[C---:B0-----:R-:W-:Y:S02]  /*1fd80*/  IADD3 R20, P0, R2.reuse, R18, RZ ;  /* 0x0000001202147210 */ /* 0x041fe40007f1e0ff */
[----:B------:R-:W3:Y:S01]  /*1fd90*/  LDL R11, [R1+0xb4c] ;  /* 0x000b4c00010b7983 */ /* 0x000ee20000100800 */
[----:B-1----:R-:W-:-:S03]  /*1fda0*/  IADD3 R152, P1, R2, R5, RZ ;  /* 0x0000000502987210 */ /* 0x002fc60007f3e0ff */
[----:B------:R0:W3:Y:S01]  /*1fdb0*/  LDG.E.U8 R54, desc[UR4][R22.64] ;  /* 0x0000000416367981 */ /* 0x0000e2000c1e1100 */
[----:B----4-:R-:W-:-:S03]  /*1fdc0*/  IMAD.X R21, R4, 0x1, R10, P0 ;  /* 0x0000000104157824 */ /* 0x010fc600000e060a */
[----:B------:R-:W4:Y:S01]  /*1fdd0*/  LDL R10, [R1+0xb54] ;  /* 0x000b5400010a7983 */ /* 0x000f220000100800 */
[----:B------:R-:W-:Y:S02]  /*1fde0*/  IMAD.IADD R5, R154, 0x1, R9 ;  /* 0x000000019a057824 */ /* 0x000fe400078e0209 */
[----:B------:R-:W-:Y:S01]  /*1fdf0*/  IMAD.X R153, R4, 0x1, R13, P1 ;  /* 0x0000000104997824 */ /* 0x000fe200008e060d */
[----:B------:R1:W4:Y:S01]  /*1fe00*/  LDG.E.U8 R103, desc[UR4][R20.64] ;  /* 0x0000000414677981 */ /* 0x000322000c1e1100 */
[----:B------:R-:W-:Y:S01]  /*1fe10*/  IMAD R18, R3, 0x54, RZ ;  /* 0x0000005403127824 */ /* 0x000fe200078e02ff */
[----:B0-----:R-:W-:Y:S02]  /*1fe20*/  IADD3 R22, P1, R2, R5, RZ ;  /* 0x0000000502167210 */ /* 0x001fe40007f3e0ff */
[----:B------:R-:W4:Y:S01]  /*1fe30*/  LDL R13, [R1+0xb58] ;  /* 0x000b5800010d7983 */ /* 0x000f220000100800 */
[----:B------:R-:W-:-:S03]  /*1fe40*/  IMAD.IADD R5, R18, 0x1, R7 ;  /* 0x0000000112057824 */ /* 0x000fc600078e0207 */
[----:B------:R0:W4:Y:S01]  /*1fe50*/  LDG.E.U8 R55, desc[UR4][R152.64] ;  /* 0x0000000498377981 */ /* 0x000122000c1e1100 */
[----:B-1----:R-:W-:Y:S01]  /*1fe60*/  IMAD.IADD R21, R18, 0x1, R6 ;  /* 0x0000000112157824 */ /* 0x002fe200078e0206 */
[----:B------:R-:W-:Y:S01]  /*1fe70*/  IADD3 R20, P0, R2, R5, RZ ;  /* 0x0000000502147210 */ /* 0x000fe20007f1e0ff */
[----:B------:R-:W-:Y:S02]  /*1fe80*/  IMAD R154, R3, 0x55, RZ ;  /* 0x00000055039a7824 */ /* 0x000fe400078e02ff */
[----:B------:R-:W-:Y:S02]  /*1fe90*/  IMAD.X R23, R4, 0x1, R0, P1 ;  /* 0x0000000104177824 */ /* 0x000fe400008e0600 */
[----:B------:R-:W4:Y:S01]  /*1fea0*/  LDL R0, [R1+0xb5c] ;  /* 0x000b5c0001007983 */ /* 0x000f220000100800 */
[----:B0-----:R-:W-:-:S03]  /*1feb0*/  IMAD.IADD R152, R18, 0x1, R8 ;  /* 0x0000000112987824 */ /* 0x001fc600078e0208 */
[----:B------:R0:W4:Y:S01]  /*1fec0*/  LDG.E.U8 R104, desc[UR4][R22.64] ;  /* 0x0000000416687981 */ /* 0x000122000c1e1100 */
[----:B------:R-:W-:Y:S02]  /*1fed0*/  IMAD.IADD R5, R18, 0x1, R9 ;  /* 0x0000000112057824 */ /* 0x000fe400078e0209 */
[----:B------:R-:W-:Y:S01]  /*1fee0*/  IMAD.IADD R18, R154, 0x1, R7 ;  /* 0x000000019a127824 */ /* 0x000fe200078e0207 */
[----:B0-----:R-:W-:-:S05]  /*1fef0*/  IADD3 R22, P1, R2, R21, RZ ;  /* 0x0000001502167210 */ /* 0x001fca0007f3e0ff */
[C---:B------:R-:W-:Y:S02]  /*1ff00*/  IMAD.X R23, R4.reuse, 0x1, R16, P1 ;  /* 0x0000000104177824 */ /* 0x040fe400008e0610 */
[----:B------:R-:W4:Y:S04]  /*1ff10*/  LDL R16, [R1+0xb68] ;  /* 0x000b680001107983 */ /* 0x000f280000100800 */
[----:B------:R0:W4:Y:S01]  /*1ff20*/  LDG.E.U8 R120, desc[UR4][R22.64] ;  /* 0x0000000416787981 */ /* 0x000122000c1e1100 */
[----:B--2---:R-:W-:Y:S01]  /*1ff30*/  IMAD.X R21, R4, 0x1, R12, P0 ;  /* 0x0000000104157824 */ /* 0x004fe200000e060c */
[----:B------:R-:W-:Y:S02]  /*1ff40*/  IADD3 R152, P0, R2, R152, RZ ;  /* 0x0000009802987210 */ /* 0x000fe40007f1e0ff */
[----:B------:R-:W2:Y:S04]  /*1ff50*/  LDL R12, [R1+0xb60] ;  /* 0x000b6000010c7983 */ /* 0x000ea80000100800 */
[----:B------:R1:W2:Y:S01]  /*1ff60*/  LDG.E.U8 R121, desc[UR4][R20.64] ;  /* 0x0000000414797981 */ /* 0x0002a2000c1e1100 */
[----:B---3--:R-:W-:Y:S01]  /*1ff70*/  IMAD.X R153, R4, 0x1, R11, P0 ;  /* 0x0000000104997824 */ /* 0x008fe200000e060b */
[----:B0-----:R-:W-:-:S02]  /*1ff80*/  IADD3 R22, P0, R2, R18, RZ ;  /* 0x0000001202167210 */ /* 0x001fc40007f1e0ff */
[----:B------:R-:W3:Y:S01]  /*1ff90*/  LDL R11, [R1+0xb64] ;  /* 0x000b6400010b7983 */ /* 0x000ee20000100800 */
[----:B-1----:R-:W-:-:S03]  /*1ffa0*/  IADD3 R20, P1, R2, R5, RZ ;  /* 0x0000000502147210 */ /* 0x002fc60007f3e0ff */
[----:B------:R0:W3:Y:S01]  /*1ffb0*/  LDG.E.U8 R119, desc[UR4][R152.64] ;  /* 0x0000000498777981 */ /* 0x0000e2000c1e1100 */
[----:B----4-:R-:W-:-:S03]  /*1ffc0*/  IMAD.X R23, R4, 0x1, R10, P0 ;  /* 0x0000000104177824 */ /* 0x010fc600000e060a */
        /* <DEDUP_REMOVED lines=10> */
[----:B------:R-:W-:Y:S02]  /*20070*/  IMAD R18, R3, 0x56, RZ ;  /* 0x0000005603127824 */ /* 0x000fe400078e02ff */
[----:B------:R-:W-:Y:S01]  /*20080*/  IMAD.X R153, R4, 0x1, R13, P1 ;  /* 0x0000000104997824 */ /* 0x000fe200008e060d */
[----:B0-----:R-:W-:Y:S01]  /*20090*/  IADD3 R22, P1, R2, R5, RZ ;  /* 0x0000000502167210 */ /* 0x001fe20007f3e0ff */
[----:B------:R-:W-:Y:S01]  /*200a0*/  IMAD.X R21, R4, 0x1, R0, P0 ;  /* 0x0000000104157824 */ /* 0x000fe200000e0600 */
[----:B------:R-:W4:Y:S04]  /*200b0*/  LDL R13, [R1+0xb78] ;  /* 0x000b7800010d7983 */ /* 0x000f280000100800 */
[----:B------:R-:W4:Y:S01]  /*200c0*/  LDL R0, [R1+0xb74] ;  /* 0x000b740001007983 */ /* 0x000f220000100800 */
[----:B------:R-:W-:-:S03]  /*200d0*/  IMAD.IADD R5, R18, 0x1, R7 ;  /* 0x0000000112057824 */ /* 0x000fc600078e0207 */
[----:B------:R0:W4:Y:S04]  /*200e0*/  LDG.E.U8 R136, desc[UR4][R20.64] ;  /* 0x0000000414887981 */ /* 0x000128000c1e1100 */
[----:B------:R1:W4:Y:S01]  /*200f0*/  LDG.E.U8 R137, desc[UR4][R152.64] ;  /* 0x0000000498897981 */ /* 0x000322000c1e1100 */
[----:B0-----:R-:W-:Y:S01]  /*20100*/  IMAD.IADD R21, R18, 0x1, R6 ;  /* 0x0000000112157824 */ /* 0x001fe200078e0206 */
[----:B------:R-:W-:Y:S01]  /*20110*/  IADD3 R20, P0, R2, R5, RZ ;  /* 0x0000000502147210 */ /* 0x000fe20007f1e0ff */
[----:B-1----:R-:W-:Y:S02]  /*20120*/  IMAD.IADD R152, R18, 0x1, R8 ;  /* 0x0000000112987824 */ /* 0x002fe400078e0208 */
        /* <DEDUP_REMOVED lines=15> */
[----:B------:R-:W4:Y:S04]  /*20220*/  LDL R16, [R1+0xb88] ;  /* 0x000b880001107983 */ /* 0x000f280000100800 */
[----:B------:R0:W4:Y:S01]  /*20230*/  LDG.E.U8 R85, desc[UR4][R22.64] ;  /* 0x0000000416557981 */ /* 0x000122000c1e1100 */
[----:B------:R-:W-:-:S02]  /*20240*/  IMAD.IADD R5, R154, 0x1, R6 ;  /* 0x000000019a057824 */ /* 0x000fc400078e0206 */
[----:B------:R-:W-:Y:S01]  /*20250*/  IMAD.X R21, R4, 0x1, R15, P1 ;  /* 0x0000000104157824 */ /* 0x000fe200008e060f */
[----:B------:R1:W4:Y:S04]  /*20260*/  LDG.E.U8 R84, desc[UR4][R152.64] ;  /* 0x0000000498547981 */ /* 0x000328000c1e1100 */
[----:B------:R1:W4:Y:S01]  /*20270*/  LDG.E.U8 R83, desc[UR4][R20.64] ;  /* 0x0000000414537981 */ /* 0x000322000c1e1100 */
[----:B0-----:R-:W-:Y:S01]  /*20280*/  IADD3 R22, P0, R2, R18, RZ ;  /* 0x0000001202167210 */ /* 0x001fe20007f1e0ff */
[----:B------:R-:W-:Y:S02]  /*20290*/  IMAD.IADD R18, R154, 0x1, R8 ;  /* 0x000000019a127824 */ /* 0x000fe400078e0208 */
[----:B------:R-:W4:Y:S01]  /*202a0*/  LDL R15, [R1+0xb90] ;  /* 0x000b9000010f7983 */ /* 0x000f220000100800 */
[----:B-1----:R-:W-:Y:S01]  /*202b0*/  IADD3 R152, P1, R2, R5, RZ ;  /* 0x0000000502987210 */ /* 0x002fe20007f3e0ff */
[----:B------:R-:W-:-:S02]  /*202c0*/  IMAD.IADD R5, R154, 0x1, R9 ;  /* 0x000000019a057824 */ /* 0x000fc400078e0209 */
[----:B------:R-:W-:Y:S02]  /*202d0*/  IMAD.X R23, R4, 0x1, R0, P0 ;  /* 0x0000000104177824 */ /* 0x000fe400000e0600 */
[----:B------:R-:W4:Y:S01]  /*202e0*/  LDL R0, [R1+0xb8c] ;  /* 0x000b8c0001007983 */ /* 0x000f220000100800 */
[----:B------:R-:W-:Y:S01]  /*202f0*/  IADD3 R20, P0, R2, R18, RZ ;  /* 0x0000001202147210 */ /* 0x000fe20007f1e0ff */
[----:B------:R-:W-:Y:S02]  /*20300*/  IMAD.X R153, R4, 0x1, R13, P1 ;  /* 0x0000000104997824 */ /* 0x000fe400008e060d */
[----:B------:R-:W-:Y:S01]  /*20310*/  IMAD R18, R3, 0x58, RZ ;  /* 0x0000005803127824 */ /* 0x000fe200078e02ff */
[----:B------:R0:W4:Y:S04]  /*20320*/  LDG.E.U8 R35, desc[UR4][R22.64] ;  /* 0x0000000416237981 */ /* 0x000128000c1e1100 */
        /* <DEDUP_REMOVED lines=16> */
[----:B------:R-:W-:Y:S01]  /*20430*/  IMAD R154, R3, 0x59, RZ ;  /* 0x00000059039a7824 */ /* 0x000fe200078e02ff */
[----:B------:R0:W3:Y:S02]  /*20440*/  LDG.E.U8 R125, desc[UR4][R20.64] ;  /* 0x00000004147d7981 */ /* 0x0000e4000c1e1100 */
[----:B------:R-:W-:Y:S01]  /*20450*/  IADD3 R152, P0, R2, R152, RZ ;  /* 0x0000009802987210 */ /* 0x000fe20007f1e0ff */
[----:B------:R-:W-:Y:S02]  /*20460*/  IMAD.IADD R5, R18, 0x1, R9 ;  /* 0x0000000112057824 */ /* 0x000fe400078e0209 */
[----:B------:R-:W-:Y:S02]  /*20470*/  IMAD.X R23, R4, 0x1, R16, P1 ;  /* 0x0000000104177824 */ /* 0x000fe400008e0610 */
[----:B------:R-:W-:Y:S01]  /*20480*/  IMAD.IADD R18, R154, 0x1, R7 ;  /* 0x000000019a127824 */ /* 0x000fe200078e0207 */
[----:B------:R-:W3:Y:S01]  /*20490*/  LDL R16, [R1+0xba8] ;  /* 0x000ba80001107983 */ /* 0x000ee20000100800 */
[----:B0-----:R-:W-:-:S03]  /*204a0*/  IADD3 R20, P1, R2, R5, RZ ;  /* 0x0000000502147210 */ /* 0x001fc60007f3e0ff */
[----:B------:R0:W3:Y:S01]  /*204b0*/  LDG.E.U8 R97, desc[UR4][R22.64] ;  /* 0x0000000416617981 */ /* 0x0000e2000c1e1100 */
[----:B------:R-:W-:Y:S02]  /*204c0*/  IMAD.IADD R5, R154, 0x1, R6 ;  /* 0x000000019a057824 */ /* 0x000fe400078e0206 */
[C---:B------:R-:W-:Y:S02]  /*204d0*/  IMAD.X R21, R4.reuse, 0x1, R15, P1 ;  /* 0x0000000104157824 */ /* 0x040fe400008e060f */
[----:B------:R-:W3:Y:S04]  /*204e0*/  LDL R15, [R1+0xbb0] ;  /* 0x000bb000010f7983 */ /* 0x000ee80000100800 */
[----:B------:R-:W3:Y:S01]  /*204f0*/  LDG.E.U8 R95, desc[UR4][R20.64] ;  /* 0x00000004145f7981 */ /* 0x000ee2000c1e1100 */
[----:B------:R-:W-:-:S03]  /*20500*/  IMAD.X R153, R4, 0x1, R0, P0 ;  /* 0x0000000104997824 */ /* 0x000fc600000e0600 */
[----:B------:R-:W3:Y:S01]  /*20510*/  LDL R0, [R1+0xba4] ;  /* 0x000ba40001007983 */ /* 0x000ee20000100800 */
[----:B0-----:R-:W-:-:S03]  /*20520*/  IADD3 R22, P0, R2, R18, RZ ;  /* 0x0000001202167210 */ /* 0x001fc60007f1e0ff */
[----:B------:R0:W3:Y:S02]  /*20530*/  LDG.E.U8 R96, desc[UR4][R152.64] ;  /* 0x0000000498607981 */ /* 0x0000e4000c1e1100 */
[----:B------:R-:W-:Y:S02]  /*20540*/  IMAD.X R23, R4, 0x1, R13, P0 ;  /* 0x0000000104177824 */ /* 0x000fe400000e060d */
[----:B------:R-:W3:Y:S04]  /*20550*/  LDL R13, [R1+0xbac] ;  /* 0x000bac00010d7983 */ /* 0x000ee80000100800 */
[----:B------:R1:W3:Y:S01]  /*20560*/  LDG.E.U8 R50, desc[UR4][R22.64] ;  /* 0x0000000416327981 */ /* 0x0002e2000c1e1100 */
[----:B0-----:R-:W-:Y:S01]  /*20570*/  IADD3 R152, P1, R2, R5, RZ ;  /* 0x0000000502987210 */ /* 0x001fe20007f3e0ff */
[----:B------:R-:W-:-:S04]  /*20580*/  IMAD.IADD R5, R154, 0x1, R9 ;  /* 0x000000019a057824 */ /* 0x000fc800078e0209 */
[----:B--2---:R-:W-:Y:S01]  /*20590*/  IMAD.X R153, R4, 0x1, R12, P1 ;  /* 0x0000000104997824 */ /* 0x004fe200008e060c */
[----:B-1----:R-:W-:Y:S01]  /*205a0*/  IADD3 R22, P1, R2, R5, RZ ;  /* 0x0000000502167210 */ /* 0x002fe20007f3e0ff */
[----:B------:R-:W2:Y:S01]  /*205b0*/  LDL R12, [R1+0xbb4] ;  /* 0x000bb400010c7983 */ /* 0x000ea20000100800 */
[----:B------:R-:W-:-:S03]  /*205c0*/  IMAD.IADD R18, R154, 0x1, R8 ;  /* 0x000000019a127824 */ /* 0x000fc600078e0208 */
[----:B------:R0:W2:Y:S01]  /*205d0*/  LDG.E.U8 R46, desc[UR4][R152.64] ;  /* 0x00000004982e7981 */ /* 0x0000a2000c1e1100 */
[----:B----4-:R-:W-:-:S03]  /*205e0*/  IMAD.X R23, R4, 0x1, R10, P1 ;  /* 0x0000000104177824 */ /* 0x010fc600008e060a */
[----:B------:R-:W4:Y:S01]  /*205f0*/  LDL R10, [R1+0xbbc] ;  /* 0x000bbc00010a7983 */ /* 0x000f220000100800 */
[----:B------:R-:W-:-:S03]  /*20600*/  IADD3 R20, P0, R2, R18, RZ ;  /* 0x0000001202147210 */ /* 0x000fc60007f1e0ff */
[----:B------:R-:W4:Y:S02]  /*20610*/  LDG.E.U8 R44, desc[UR4][R22.64] ;  /* 0x00000004162c7981 */ /* 0x000f24000c1e1100 */
[----:B---3--:R-:W-:Y:S02]  /*20620*/  IMAD.X R21, R4, 0x1, R11, P0 ;  /* 0x0000000104157824 */ /* 0x008fe400000e060b */
[----:B------:R-:W3:Y:S01]  /*20630*/  LDL R11, [R1+0xbb8] ;  /* 0x000bb800010b7983 */ /* 0x000ee20000100800 */
[----:B------:R-:W-:-:S03]  /*20640*/  IMAD R18, R3, 0x5a, RZ ;  /* 0x0000005a03127824 */ /* 0x000fc600078e02ff */
[----:B------:R1:W3:Y:S01]  /*20650*/  LDG.E.U8 R45, desc[UR4][R20.64] ;  /* 0x00000004142d7981 */ /* 0x0002e2000c1e1100 */
[C---:B------:R-:W-:Y:S02]  /*20660*/  IMAD.IADD R5, R18.reuse, 0x1, R7 ;  /* 0x0000000112057824 */ /* 0x040fe400078e0207 */
[C---:B0-----:R-:W-:Y:S02]  /*20670*/  IMAD.IADD R152, R18.reuse, 0x1, R8 ;  /* 0x0000000112987824 */ /* 0x041fe400078e0208 */
[----:B-1----:R-:W-:Y:S01]  /*20680*/  IMAD.IADD R21, R18, 0x1, R6 ;  /* 0x0000000112157824 */ /* 0x002fe200078e0206 */
[----:B------:R-:W-:Y:S01]  /*20690*/  IADD3 R20, P0, R2, R5, RZ ;  /* 0x0000000502147210 */ /* 0x000fe20007f1e0ff */
[----:B------:R-:W-:-:S03]  /*206a0*/  IMAD R154, R3, 0x5b, RZ ;  /* 0x0000005b039a7824 */ /* 0x000fc600078e02ff */
[----:B------:R-:W-:Y:S01]  /*206b0*/  IADD3 R22, P1, R2, R21, RZ ;  /* 0x0000001502167210 */ /* 0x000fe20007f3e0ff */
[----:B------:R-:W-:Y:S02]  /*206c0*/  IMAD.IADD R5, R18, 0x1, R9 ;  /* 0x0000000112057824 */ /* 0x000fe400078e0209 */
[----:B------:R-:W-:Y:S02]  /*206d0*/  IMAD.X R21, R4, 0x1, R0, P0 ;  /* 0x0000000104157824 */ /* 0x000fe400000e0600 */
[----:B------:R-:W3:Y:S01]  /*206e0*/  LDL R0, [R1+0xbc0] ;  /* 0x000bc00001007983 */ /* 0x000ee20000100800 */
[----:B------:R-:W-:Y:S01]  /*206f0*/  IADD3 R152, P0, R2, R152, RZ ;  /* 0x0000009802987210 */ /* 0x000fe20007f1e0ff */
[----:B------:R-:W-:Y:S02]  /*20700*/  IMAD.X R23, R4, 0x1, R16, P1 ;  /* 0x0000000104177824 */ /* 0x000fe400008e0610 */
[----:B------:R0:W3:Y:S01]  /*20710*/  LDG.E.U8 R74, desc[UR4][R20.64] ;  /* 0x00000004144a7981 */ /* 0x0000e2000c1e1100 */
[----:B------:R-:W-:-:S02]  /*20720*/  IMAD.IADD R18, R154, 0x1, R7 ;  /* 0x000000019a127824 */ /* 0x000fc400078e0207 */
[----:B------:R-:W-:Y:S01]  /*20730*/  IMAD.X R153, R4, 0x1, R13, P0 ;  /* 0x0000000104997824 */ /* 0x000fe200000e060d */
[----:B------:R1:W3:Y:S04]  /*20740*/  LDG.E.U8 R247, desc[UR4][R22.64] ;  /* 0x0000000416f77981 */ /* 0x0002e8000c1e1100 */
[----:B------:R-:W3:Y:S01]  /*20750*/  LDL R13, [R1+0xbc4] ;  /* 0x000bc400010d7983 */ /* 0x000ee20000100800 */
[----:B0-----:R-:W-:-:S03]  /*20760*/  IADD3 R20, P1, R2, R5, RZ ;  /* 0x0000000502147210 */ /* 0x001fc60007f3e0ff */
[----:B------:R-:W3:Y:S01]  /*20770*/  LDL R16, [R1+0xbd0] ;  /* 0x000bd00001107983 */ /* 0x000ee20000100800 */
[----:B-1----:R-:W-:Y:S01]  /*20780*/  IADD3 R22, P0, R2, R18, RZ ;  /* 0x0000001202167210 */ /* 0x002fe20007f1e0ff */
[----:B------:R-:W-:Y:S02]  /*20790*/  IMAD.X R21, R4, 0x1, R15, P1 ;  /* 0x0000000104157824 */ /* 0x000fe400008e060f */
[----:B------:R-:W3:Y:S01]  /*207a0*/  LDG.E.U8 R151, desc[UR4][R152.64] ;  /* 0x0000000498977981 */ /* 0x000ee2000c1e1100 */
[----:B------:R-:W-:-:S03]  /*207b0*/  IMAD.IADD R18, R154, 0x1, R8 ;  /* 0x000000019a127824 */ /* 0x000fc600078e0208 */
[----:B------:R0:W3:Y:S01]  /*207c0*/  LDG.E.U8 R102, desc[UR4][R20.64] ;  /* 0x0000000414667981 */ /* 0x0000e2000c1e1100 */
[----:B------:R-:W-:-:S03]  /*207d0*/  IMAD.IADD R5, R154, 0x1, R6 ;  /* 0x000000019a057824 */ /* 0x000fc600078e0206 */
[----:B------:R-:W3:Y:S01]  /*207e0*/  LDL R15, [R1+0xbd8] ;  /* 0x000bd800010f7983 */ /* 0x000ee20000100800 */
[----:B--2---:R-:W-:Y:S01]  /*207f0*/  IMAD.X R23, R4, 0x1, R12, P0 ;  /* 0x0000000104177824 */ /* 0x004fe200000e060c */
[C---:B0-----:R-:W-:Y:S02]  /*20800*/  IADD3 R20, P0, R2.reuse, R18, RZ ;  /* 0x0000001202147210 */ /* 0x041fe40007f1e0ff */
[----:B------:R-:W2:Y:S01]  /*20810*/  LDL R12, [R1+0xbcc] ;  /* 0x000bcc00010c7983 */ /* 0x000ea20000100800 */
[----:B------:R-:W-:-:S03]  /*20820*/  IADD3 R152, P1, R2, R5, RZ ;  /* 0x0000000502987210 */ /* 0x000fc60007f3e0ff */
[----:B------:R0:W2:Y:S01]  /*20830*/  LDG.E.U8 R105, desc[UR4][R22.64] ;  /* 0x0000000416697981 */ /* 0x0000a2000c1e1100 */
[----:B----4-:R-:W-:-:S03]  /*20840*/  IMAD.X R21, R4, 0x1, R10, P0 ;  /* 0x0000000104157824 */ /* 0x010fc600000e060a */
[----:B------:R-:W4:Y:S01]  /*20850*/  LDL R10, [R1+0xbd4] ;  /* 0x000bd400010a7983 */ /* 0x000f220000100800 */
[----:B---3--:R-:W-:-:S03]  /*20860*/  IMAD.X R153, R4, 0x1, R11, P1 ;  /* 0x0000000104997824 */ /* 0x008fc600008e060b */
[----:B------:R-:W3:Y:S01]  /*20870*/  LDL R11, [R1+0xbdc] ;  /* 0x000bdc00010b7983 */ /* 0x000ee20000100800 */
[----:B------:R-:W-:Y:S02]  /*20880*/  IMAD.IADD R5, R154, 0x1, R9 ;  /* 0x000000019a057824 */ /* 0x000fe400078e0209 */
[C---:B------:R-:W-:Y:S01]  /*20890*/  IMAD R18, R3.reuse, 0x5c, RZ ;  /* 0x0000005c03127824 */ /* 0x040fe200078e02ff */
[----:B------:R1:W3:Y:S02]  /*208a0*/  LDG.E.U8 R106, desc[UR4][R152.64] ;  /* 0x00000004986a7981 */ /* 0x0002e4000c1e1100 */
[----:B0-----:R-:W-:Y:S01]  /*208b0*/  IADD3 R22, P1, R2, R5, RZ ;  /* 0x0000000502167210 */ /* 0x001fe20007f3e0ff */
[C---:B------:R-:W-:Y:S02]  /*208c0*/  IMAD.IADD R5, R18.reuse, 0x1, R7 ;  /* 0x0000000112057824 */ /* 0x040fe400078e0207 */
[----:B------:R-:W-:Y:S02]  /*208d0*/  IMAD R154, R3, 0x5d, RZ ;  /* 0x0000005d039a7824 */ /* 0x000fe400078e02ff */
[----:B-1----:R-:W-:-:S02]  /*208e0*/  IMAD.IADD R152, R18, 0x1, R8 ;  /* 0x0000000112987824 */ /* 0x002fc400078e0208 */
[----:B------:R-:W-:Y:S02]  /*208f0*/  IMAD.X R23, R4, 0x1, R0, P1 ;  /* 0x0000000104177824 */ /* 0x000fe400008e0600 */
[----:B------:R0:W3:Y:S04]  /*20900*/  LDG.E.U8 R0, desc[UR4][R20.64] ;  /* 0x0000000414007981 */ /* 0x0000e8000c1e1100 */
[----:B------:R1:W3:Y:S01]  /*20910*/  LDG.E.U8 R26, desc[UR4][R22.64] ;  /* 0x00000004161a7981 */ /* 0x0002e2000c1e1100 */
[----:B0-----:R-:W-:Y:S01]  /*20920*/  IMAD.IADD R21, R18, 0x1, R6 ;  /* 0x0000000112157824 */ /* 0x001fe200078e0206 */
[----:B------:R-:W-:-:S04]  /*20930*/  IADD3 R20, P0, R2, R5, RZ ;  /* 0x0000000502147210 */ /* 0x000fc80007f1e0ff */
[----:B-1----:R-:W-:Y:S01]  /*20940*/  IADD3 R22, P1, R2, R21, RZ ;  /* 0x0000001502167210 */ /* 0x002fe20007f3e0ff */
[----:B------:R-:W-:Y:S01]  /*20950*/  IMAD.X R21, R4, 0x1, R13, P0 ;  /* 0x0000000104157824 */ /* 0x000fe200000e060d */
[----:B------:R-:W-:Y:S01]  /*20960*/  IADD3 R152, P0, R2, R152, RZ ;  /* 0x0000009802987210 */ /* 0x000fe20007f1e0ff */
[----:B------:R-:W3:Y:S01]  /*20970*/  LDL R13, [R1+0xbe0] ;  /* 0x000be000010d7983 */ /* 0x000ee20000100800 */
[----:B------:R-:W-:Y:S02]  /*20980*/  IMAD.IADD R5, R18, 0x1, R9 ;  /* 0x0000000112057824 */ /* 0x000fe400078e0209 */
[----:B------:R-:W-:Y:S01]  /*20990*/  IMAD.X R23, R4, 0x1, R17, P1 ;  /* 0x0000000104177824 */ /* 0x000fe200008e0611 */
[----:B------:R-:W3:Y:S01]  /*209a0*/  LDG.E.U8 R65, desc[UR4][R20.64] ;  /* 0x0000000414417981 */ /* 0x000ee2000c1e1100 */
[----:B------:R-:W-:-:S03]  /*209b0*/  IMAD.IADD R18, R154, 0x1, R7 ;  /* 0x000000019a127824 */ /* 0x000fc600078e0207 */
[----:B------:R0:W3:Y:S04]  /*209c0*/  LDG.E.U8 R66, desc[UR4][R22.64] ;  /* 0x0000000416427981 */ /* 0x0000e8000c1e1100 */
[----:B------:R-:W3:Y:S01]  /*209d0*/  LDL R17, [R1+0xbe8] ;  /* 0x000be80001117983 */ /* 0x000ee20000100800 */
[----:B--2---:R-:W-:Y:S01]  /*209e0*/  IMAD.X R153, R4, 0x1, R12, P0 ;  /* 0x0000000104997824 */ /* 0x004fe200000e060c */
[C---:B0-----:R-:W-:Y:S02]  /*209f0*/  IADD3 R22, P0, R2.reuse, R18, RZ ;  /* 0x0000001202167210 */ /* 0x041fe40007f1e0ff */
[----:B------:R-:W2:Y:S01]  /*20a00*/  LDL R12, [R1+0xbe4] ;  /* 0x000be400010c7983 */ /* 0x000ea20000100800 */
[----:B------:R-:W-:-:S03]  /*20a10*/  IADD3 R20, P1, R2, R5, RZ ;  /* 0x0000000502147210 */ /* 0x000fc60007f3e0ff */
[----:B------:R-:W2:Y:S01]  /*20a20*/  LDG.E.U8 R67, desc[UR4][R152.64] ;  /* 0x0000000498437981 */ /* 0x000ea2000c1e1100 */
[----:B----4-:R-:W-:-:S03]  /*20a30*/  IMAD.X R23, R4, 0x1, R10, P0 ;  /* 0x0000000104177824 */ /* 0x010fc600000e060a */
[----:B------:R-:W4:Y:S01]  /*20a40*/  LDL R10, [R1+0xbec] ;  /* 0x000bec00010a7983 */ /* 0x000f220000100800 */
[----:B------:R-:W-:Y:S02]  /*20a50*/  IMAD.X R21, R4, 0x1, R16, P1 ;  /* 0x0000000104157824 */ /* 0x000fe400008e0610 */
[C---:B------:R-:W-:Y:S01]  /*20a60*/  IMAD.IADD R18, R154.reuse, 0x1, R8 ;  /* 0x000000019a127824 */ /* 0x040fe200078e0208 */
[----:B------:R-:W4:Y:S04]  /*20a70*/  LDL R16, [R1+0xbf0] ;  /* 0x000bf00001107983 */ /* 0x000f280000100800 */
[----:B------:R0:W4:Y:S01]  /*20a80*/  LDG.E.U8 R115, desc[UR4][R20.64] ;  /* 0x0000000414737981 */ /* 0x000122000c1e1100 */
[----:B------:R-:W-:-:S03]  /*20a90*/  IMAD.IADD R5, R154, 0x1, R6 ;  /* 0x000000019a057824 */ /* 0x000fc600078e0206 */
[----:B------:R1:W4:Y:S01]  /*20aa0*/  LDG.E.U8 R134, desc[UR4][R22.64] ;  /* 0x0000000416867981 */ /* 0x000322000c1e1100 */
[----:B0-----:R-:W-:-:S05]  /*20ab0*/  IADD3 R20, P0, R2, R18, RZ ;  /* 0x0000001202147210 */ /* 0x001fca0007f1e0ff */
[----:B---3--:R-:W-:Y:S02]  /*20ac0*/  IMAD.X R21, R4, 0x1, R11, P0 ;  /* 0x0000000104157824 */ /* 0x008fe400000e060b */
[----:B------:R-:W3:Y:S01]  /*20ad0*/  LDL R11, [R1+0xbf4] ;  /* 0x000bf400010b7983 */ /* 0x000ee20000100800 */
[----:B------:R-:W-:Y:S01]  /*20ae0*/  IADD3 R152, P1, R2, R5, RZ ;  /* 0x0000000502987210 */ /* 0x000fe20007f3e0ff */
[----:B------:R-:W-:Y:S02]  /*20af0*/  IMAD.IADD R5, R154, 0x1, R9 ;  /* 0x000000019a057824 */ /* 0x000fe400078e0209 */
[----:B------:R-:W-:Y:S01]  /*20b00*/  IMAD R18, R3, 0x5e, RZ ;  /* 0x0000005e03127824 */ /* 0x000fe200078e02ff */
[----:B------:R0:W3:Y:S01]  /*20b10*/  LDG.E.U8 R132, desc[UR4][R20.64] ;  /* 0x0000000414847981 */ /* 0x0000e2000c1e1100 */
[----:B------:R-:W-:Y:S01]  /*20b20*/  IMAD.X R153, R4, 0x1, R15, P1 ;  /* 0x0000000104997824 */ /* 0x000fe200008e060f */
[----:B-1----:R-:W-:Y:S01]  /*20b30*/  IADD3 R22, P1, R2, R5, RZ ;  /* 0x0000000502167210 */ /* 0x002fe20007f3e0ff */
[C---:B------:R-:W-:Y:S01]  /*20b40*/  IMAD.IADD R5, R18.reuse, 0x1, R7 ;  /* 0x0000000112057824 */ /* 0x040fe200078e0207 */
[----:B------:R-:W3:Y:S04]  /*20b50*/  LDL R15, [R1+0xbf8] ;  /* 0x000bf800010f7983 */ /* 0x000ee80000100800 */
[----:B------:R1:W3:Y:S01]  /*20b60*/  LDG.E.U8 R133, desc[UR4][R152.64] ;  /* 0x0000000498857981 */ /* 0x0002e2000c1e1100 */
[----:B0-----:R-:W-:Y:S01]  /*20b70*/  IMAD.IADD R21, R18, 0x1, R6 ;  /* 0x0000000112157824 */ /* 0x001fe200078e0206 */
[----:B------:R-:W-:Y:S01]  /*20b80*/  IADD3 R20, P0, R2, R5, RZ ;  /* 0x0000000502147210 */ /* 0x000fe20007f1e0ff */
[----:B------:R-:W-:-:S02]  /*20b90*/  IMAD.X R23, R4, 0x1, R13, P1 ;  /* 0x0000000104177824 */ /* 0x000fc400008e060d */
[----:B------:R-:W3:Y:S01]  /*20ba0*/  LDL R13, [R1+0xbfc] ;  /* 0x000bfc00010d7983 */ /* 0x000ee20000100800 */
[----:B-1----:R-:W-:-:S03]  /*20bb0*/  IMAD.IADD R152, R18, 0x1, R8 ;  /* 0x0000000112987824 */ /* 0x002fc600078e0208 */
[----:B------:R0:W3:Y:S02]  /*20bc0*/  LDG.E.U8 R131, desc[UR4][R22.64] ;  /* 0x0000000416837981 */ /* 0x0000e4000c1e1100 */
[----:B0-----:R-:W-:Y:S01]  /*20bd0*/  IADD3 R22, P1, R2, R21, RZ ;  /* 0x0000001502167210 */ /* 0x001fe20007f3e0ff */
[----:B--2---:R-:W-:Y:S01]  /*20be0*/  IMAD.X R21, R4, 0x1, R12, P0 ;  /* 0x0000000104157824 */ /* 0x004fe200000e060c */
[----:B------:R-:W-:Y:S01]  /*20bf0*/  IADD3 R152, P0, R2, R152, RZ ;  /* 0x0000009802987210 */ /* 0x000fe20007f1e0ff */
[----:B------:R-:W2:Y:S01]  /*20c00*/  LDL R12, [R1+0xc00] ;  /* 0x000c0000010c7983 */ /* 0x000ea20000100800 */
[----:B------:R-:W-:Y:S02]  /*20c10*/  IMAD R154, R3, 0x5f, RZ ;  /* 0x0000005f039a7824 */ /* 0x000fe400078e02ff */
[----:B------:R-:W-:Y:S01]  /*20c20*/  IMAD.IADD R5, R18, 0x1, R9 ;  /* 0x0000000112057824 */ /* 0x000fe200078e0209 */
[----:B------:R-:W2:Y:S01]  /*20c30*/  LDG.E.U8 R82, desc[UR4][R20.64] ;  /* 0x0000000414527981 */ /* 0x000ea2000c1e1100 */
[----:B----4-:R-:W-:-:S03]  /*20c40*/  IMAD.X R153, R4, 0x1, R10, P0 ;  /* 0x0000000104997824 */ /* 0x010fc600000e060a */
[----:B------:R-:W4:Y:S01]  /*20c50*/  LDL R10, [R1+0xc04] ;  /* 0x000c0400010a7983 */ /* 0x000f220000100800 */
[----:B------:R-:W-:Y:S02]  /*20c60*/  IMAD.X R23, R4, 0x1, R17, P1 ;  /* 0x0000000104177824 */ /* 0x000fe400008e0611 */
[----:B------:R-:W-:Y:S01]  /*20c70*/  IMAD.IADD R18, R154, 0x1, R7 ;  /* 0x000000019a127824 */ /* 0x000fe200078e0207 */
[----:B------:R-:W4:Y:S04]  /*20c80*/  LDL R17, [R1+0xc08] ;  /* 0x000c080001117983 */ /* 0x000f280000100800 */
[----:B------:R0:W4:Y:S04]  /*20c90*/  LDG.E.U8 R81, desc[UR4][R22.64] ;  /* 0x0000000416517981 */ /* 0x000128000c1e1100 */
[----:B------:R1:W4:Y:S01]  /*20ca0*/  LDG.E.U8 R80, desc[UR4][R152.64] ;  /* 0x0000000498507981 */ /* 0x000322000c1e1100 */
[----:B0-----:R-:W-:-:S05]  /*20cb0*/  IADD3 R22, P0, R2, R18, RZ ;  /* 0x0000001202167210 */ /* 0x001fca0007f1e0ff */
[----:B---3--:R-:W-:Y:S02]  /*20cc0*/  IMAD.X R23, R4, 0x1, R11, P0 ;  /* 0x0000000104177824 */ /* 0x008fe400000e060b */
[----:B------:R-:W3:Y:S01]  /*20cd0*/  LDL R11, [R1+0xc0c] ;  /* 0x000c0c00010b7983 */ /* 0x000ee20000100800 */
[----:B------:R-:W-:Y:S01]  /*20ce0*/  IADD3 R20, P1, R2, R5, RZ ;  /* 0x0000000502147210 */ /* 0x000fe20007f3e0ff */
[C---:B------:R-:W-:Y:S02]  /*20cf0*/  IMAD.IADD R5, R154.reuse, 0x1, R6 ;  /* 0x000000019a057824 */ /* 0x040fe400078e0206 */
[----:B------:R-:W-:Y:S01]  /*20d00*/  IMAD.IADD R18, R154, 0x1, R8 ;  /* 0x000000019a127824 */ /* 0x000fe200078e0208 */
[----:B------:R0:W3:Y:S01]  /*20d10*/  LDG.E.U8 R31, desc[UR4][R22.64] ;  /* 0x00000004161f7981 */ /* 0x0000e2000c1e1100 */
[----:B------:R-:W-:Y:S01]  /*20d20*/  IMAD.X R21, R4, 0x1, R16, P1 ;  /* 0x0000000104157824 */ /* 0x000fe200008e0610 */
[----:B-1----:R-:W-:Y:S01]  /*20d30*/  IADD3 R152, P1, R2, R5, RZ ;  /* 0x0000000502987210 */ /* 0x002fe20007f3e0ff */
[----:B------:R-:W-:Y:S01]  /*20d40*/  IMAD.IADD R5, R154, 0x1, R9 ;  /* 0x000000019a057824 */ /* 0x000fe200078e0209 */
[----:B------:R-:W3:Y:S04]  /*20d50*/  LDL R16, [R1+0xc10] ;  /* 0x000c100001107983 */ /* 0x000ee80000100800 */
[----:B------:R1:W3:Y:S01]  /*20d60*/  LDG.E.U8 R79, desc[UR4][R20.64] ;  /* 0x00000004144f7981 */ /* 0x0002e2000c1e1100 */
[----:B------:R-:W-:Y:S01]  /*20d70*/  IMAD.X R153, R4, 0x1, R15, P1 ;  /* 0x0000000104997824 */ /* 0x000fe200008e060f */
[----:B0-----:R-:W-:-:S02]  /*20d80*/  IADD3 R22, P1, R2, R5, RZ ;  /* 0x0000000502167210 */ /* 0x001fc40007f3e0ff */
[----:B------:R-:W3:Y:S04]  /*20d90*/  LDL R15, [R1+0xc14] ;  /* 0x000c1400010f7983 */ /* 0x000ee80000100800 */
[----:B------:R-:W3:Y:S01]  /*20da0*/  LDG.E.U8 R30, desc[UR4][R152.64] ;  /* 0x00000004981e7981 */ /* 0x000ee2000c1e1100 */
[----:B-1----:R-:W-:Y:S01]  /*20db0*/  IADD3 R20, P0, R2, R18, RZ ;  /* 0x0000001202147210 */ /* 0x002fe20007f1e0ff */
[----:B------:R-:W-:-:S04]  /*20dc0*/  IMAD R18, R3, 0x60, RZ ;  /* 0x0000006003127824 */ /* 0x000fc800078e02ff */
[----:B------:R-:W-:Y:S02]  /*20dd0*/  IMAD.X R21, R4, 0x1, R13, P0 ;  /* 0x0000000104157824 */ /* 0x000fe400000e060d */
[C---:B------:R-:W-:Y:S01]  /*20de0*/  IMAD.IADD R5, R18.reuse, 0x1, R7 ;  /* 0x0000000112057824 */ /* 0x040fe200078e0207 */
[----:B------:R-:W3:Y:S04]  /*20df0*/  LDL R13, [R1+0xc18] ;  /* 0x000c1800010d7983 */ /* 0x000ee80000100800 */
[----:B------:R0:W3:Y:S02]  /*20e00*/  LDG.E.U8 R29, desc[UR4][R20.64] ;  /* 0x00000004141d7981 */ /* 0x0000e4000c1e1100 */
[----:B0-----:R-:W-:Y:S01]  /*20e10*/  IMAD.IADD R21, R18, 0x1, R6 ;  /* 0x0000000112157824 */ /* 0x001fe200078e0206 */
[----:B------:R-:W-:Y:S01]  /*20e20*/  IADD3 R20, P0, R2, R5, RZ ;  /* 0x0000000502147210 */ /* 0x000fe20007f1e0ff */
[----:B--2---:R-:W-:-:S02]  /*20e30*/  IMAD.X R23, R4, 0x1, R12, P1 ;  /* 0x0000000104177824 */ /* 0x004fc400008e060c */
[----:B------:R-:W2:Y:S04]  /*20e40*/  LDL R12, [R1+0xc1c] ;  /* 0x000c1c00010c7983 */ /* 0x000ea80000100800 */
[----:B------:R0:W2:Y:S02]  /*20e50*/  LDG.E.U8 R28, desc[UR4][R22.64] ;  /* 0x00000004161c7981 */ /* 0x0000a4000c1e1100 */
[----:B0-----:R-:W-:Y:S01]  /*20e60*/  IADD3 R22, P1, R2, R21, RZ ;  /* 0x0000001502167210 */ /* 0x001fe20007f3e0ff */
[----:B----4-:R-:W-:Y:S02]  /*20e70*/  IMAD.X R21, R4, 0x1, R10, P0 ;  /* 0x0000000104157824 */ /* 0x010fe400000e060a */
[----:B------:R-:W4:Y:S01]  /*20e80*/  LDL R10, [R1+0xc20] ;  /* 0x000c2000010a7983 */ /* 0x000f220000100800 */
[----:B------:R-:W-:-:S02]  /*20e90*/  IMAD.IADD R152, R18, 0x1, R8 ;  /* 0x0000000112987824 */ /* 0x000fc400078e0208 */
[----:B------:R-:W-:Y:S01]  /*20ea0*/  IMAD.IADD R5, R18, 0x1, R9 ;  /* 0x0000000112057824 */ /* 0x000fe200078e0209 */
[----:B------:R0:W4:Y:S02]  /*20eb0*/  LDG.E.U8 R71, desc[UR4][R20.64] ;  /* 0x0000000414477981 */ /* 0x000124000c1e1100 */
[----:B------:R-:W-:-:S05]  /*20ec0*/  IADD3 R152, P0, R2, R152, RZ ;  /* 0x0000009802987210 */ /* 0x000fca0007f1e0ff */
[C---:B---3--:R-:W-:Y:S02]  /*20ed0*/  IMAD.X R153, R4.reuse, 0x1, R11, P0 ;  /* 0x0000000104997824 */ /* 0x048fe400000e060b */
[----:B------:R-:W3:Y:S01]  /*20ee0*/  LDL R11, [R1+0xc24] ;  /* 0x000c2400010b7983 */ /* 0x000ee20000100800 */
[----:B------:R-:W-:Y:S02]  /*20ef0*/  IMAD R154, R3, 0x61, RZ ;  /* 0x00000061039a7824 */ /* 0x000fe400078e02ff */
[----:B------:R-:W-:Y:S01]  /*20f00*/  IMAD.X R23, R4, 0x1, R17, P1 ;  /* 0x0000000104177824 */ /* 0x000fe200008e0611 */
[----:B0-----:R-:W-:Y:S01]  /*20f10*/  IADD3 R20, P1, R2, R5, RZ ;  /* 0x0000000502147210 */ /* 0x001fe20007f3e0ff */
[C---:B------:R-:W-:Y:S01]  /*20f20*/  IMAD.IADD R18, R154.reuse, 0x1, R7 ;  /* 0x000000019a127824 */ /* 0x040fe200078e0207 */
[----:B------:R-:W3:Y:S01]  /*20f30*/  LDG.E.U8 R47, desc[UR4][R152.64] ;  /* 0x00000004982f7981 */ /* 0x000ee2000c1e1100 */
[----:B------:R-:W-:Y:S02]  /*20f40*/  IMAD.IADD R5, R154, 0x1, R6 ;  /* 0x000000019a057824 */ /* 0x000fe400078e0206 */
[----:B------:R-:W-:Y:S01]  /*20f50*/  IMAD.X R21, R4, 0x1, R16, P1 ;  /* 0x0000000104157824 */ /* 0x000fe200008e0610 */
[----:B------:R0:W3:Y:S04]  /*20f60*/  LDG.E.U8 R68, desc[UR4][R22.64] ;  /* 0x0000000416447981 */ /* 0x0000e8000c1e1100 */
[----:B------:R1:W3:Y:S04]  /*20f70*/  LDG.E.U8 R16, desc[UR4][R20.64] ;  /* 0x0000000414107981 */ /* 0x0002e8000c1e1100 */
[----:B------:R-:W3:Y:S01]  /*20f80*/  LDL R17, [R1+0xc30] ;  /* 0x000c300001117983 */ /* 0x000ee20000100800 */
[----:B0-----:R-:W-:Y:S01]  /*20f90*/  IADD3 R22, P0, R2, R18, RZ ;  /* 0x0000001202167210 */ /* 0x001fe20007f1e0ff */
[----:B------:R-:W-:Y:S01]  /*20fa0*/  IMAD.IADD R18, R154, 0x1, R8 ;  /* 0x000000019a127824 */ /* 0x000fe200078e0208 */
[----:B------:R-:W-:-:S03]  /*20fb0*/  IADD3 R152, P1, R2, R5, RZ ;  /* 0x0000000502987210 */ /* 0x000fc60007f3e0ff */
[----:B------:R-:W-:Y:S01]  /*20fc0*/  IMAD.X R23, R4, 0x1, R15, P0 ;  /* 0x0000000104177824 */ /* 0x000fe200000e060f */
[----:B-1----:R-:W-:Y:S01]  /*20fd0*/  IADD3 R20, P0, R2, R18, RZ ;  /* 0x0000001202147210 */ /* 0x002fe20007f1e0ff */
[----:B------:R-:W-:Y:S01]  /*20fe0*/  IMAD.IADD R5, R154, 0x1, R9 ;  /* 0x000000019a057824 */ /* 0x000fe200078e0209 */
[----:B------:R-:W3:Y:S01]  /*20ff0*/  LDL R15, [R1+0xc38] ;  /* 0x000c3800010f7983 */ /* 0x000ee20000100800 */
[----:B------:R-:W-:-:S03]  /*21000*/  IMAD.X R153, R4, 0x1, R13, P1 ;  /* 0x0000000104997824 */ /* 0x000fc600008e060d */
[----:B------:R0:W3:Y:S01]  /*21010*/  LDG.E.U8 R124, desc[UR4][R22.64] ;  /* 0x00000004167c7981 */ /* 0x0000e2000c1e1100 */
[----:B------:R-:W-:-:S03]  /*21020*/  IMAD R18, R3, 0x62, RZ ;  /* 0x0000006203127824 */ /* 0x000fc600078e02ff */
[----:B------:R-:W3:Y:S01]  /*21030*/  LDG.E.U8 R27, desc[UR4][R152.64] ;  /* 0x00000004981b7981 */ /* 0x000ee2000c1e1100 */
[----:B0-----:R-:W-:Y:S01]  /*21040*/  IADD3 R22, P1, R2, R5, RZ ;  /* 0x0000000502167210 */ /* 0x001fe20007f3e0ff */
[----:B--2---:R-:W-:Y:S02]  /*21050*/  IMAD.X R21, R4, 0x1, R12, P0 ;  /* 0x0000000104157824 */ /* 0x004fe400000e060c */
[----:B------:R-:W2:Y:S01]  /*21060*/  LDL R12, [R1+0xc34] ;  /* 0x000c3400010c7983 */ /* 0x000ea20000100800 */
[----:B------:R-:W-:-:S03]  /*21070*/  IMAD.IADD R5, R18, 0x1, R7 ;  /* 0x0000000112057824 */ /* 0x000fc600078e0207 */
[----:B------:R0:W2:Y:S01]  /*21080*/  LDG.E.U8 R123, desc[UR4][R20.64] ;  /* 0x00000004147b7981 */ /* 0x0000a2000c1e1100 */
[----:B----4-:R-:W-:-:S03]  /*21090*/  IMAD.X R23, R4, 0x1, R10, P1 ;  /* 0x0000000104177824 */ /* 0x010fc600008e060a */
[----:B------:R-:W4:Y:S01]  /*210a0*/  LDL R10, [R1+0xc3c] ;  /* 0x000c3c00010a7983 */ /* 0x000f220000100800 */
[----:B0-----:R-:W-:Y:S01]  /*210b0*/  IMAD.IADD R21, R18, 0x1, R6 ;  /* 0x0000000112157824 */ /* 0x001fe200078e0206 */
[----:B------:R-:W-:Y:S01]  /*210c0*/  IADD3 R20, P0, R2, R5, RZ ;  /* 0x0000000502147210 */ /* 0x000fe20007f1e0ff */
[----:B------:R-:W-:Y:S01]  /*210d0*/  IMAD.IADD R152, R18, 0x1, R8 ;  /* 0x0000000112987824 */ /* 0x000fe200078e0208 */
[----:B------:R0:W4:Y:S02]  /*210e0*/  LDG.E.U8 R13, desc[UR4][R22.64] ;  /* 0x00000004160d7981 */ /* 0x000124000c1e1100 */
[----:B0-----:R-:W-:Y:S01]  /*210f0*/  IADD3 R22, P1, R2, R21, RZ ;  /* 0x0000001502167210 */ /* 0x001fe20007f3e0ff */
[----:B---3--:R-:W-:Y:S01]  /*21100*/  IMAD.X R21, R4, 0x1, R11, P0 ;  /* 0x0000000104157824 */ /* 0x008fe200000e060b */
[----:B------:R-:W-:Y:S01]  /*21110*/  IADD3 R152, P0, R2, R152, RZ ;  /* 0x0000009802987210 */ /* 0x000fe20007f1e0ff */
[----:B------:R-:W3:Y:S04]  /*21120*/  LDL R11, [R1+0xc40] ;  /* 0x000c4000010b7983 */ /* 0x000ee80000100800 */
[----:B------:R-:W-:Y:S01]  /*21130*/  IMAD.X R153, R4, 0x1, R19, P0 ;  /* 0x0000000104997824 */ /* 0x000fe200000e0613 */
[----:B------:R0:W3:Y:S04]  /*21140*/  LDG.E.U8 R101, desc[UR4][R20.64] ;  /* 0x0000000414657981 */ /* 0x0000e8000c1e1100 */
[----:B------:R-:W3:Y:S01]  /*21150*/  LDL R19, [R1+0xc44] ;  /* 0x000c440001137983 */ /* 0x000ee20000100800 */
[----:B------:R-:W-:-:S02]  /*21160*/  IMAD R154, R3, 0x63, RZ ;  /* 0x00000063039a7824 */ /* 0x000fc400078e02ff */
[----:B------:R-:W-:Y:S01]  /*21170*/  IMAD.IADD R5, R18, 0x1, R9 ;  /* 0x0000000112057824 */ /* 0x000fe200078e0209 */
[----:B------:R-:W3:Y:S01]  /*21180*/  LDG.E.U8 R49, desc[UR4][R152.64] ;  /* 0x0000000498317981 */ /* 0x000ee2000c1e1100 */
[----:B------:R-:W-:Y:S02]  /*21190*/  IMAD.X R23, R4, 0x1, R24, P1 ;  /* 0x0000000104177824 */ /* 0x000fe400008e0618 */
[----:B------:R-:W-:Y:S01]  /*211a0*/  IMAD.IADD R18, R154, 0x1, R7 ;  /* 0x000000019a127824 */ /* 0x000fe200078e0207 */
[----:B0-----:R-:W-:Y:S02]  /*211b0*/  IADD3 R20, P1, R2, R5, RZ ;  /* 0x0000000502147210 */ /* 0x001fe40007f3e0ff */
[----:B------:R0:W3:Y:S03]  /*211c0*/  LDG.E.U8 R48, desc[UR4][R22.64] ;  /* 0x0000000416307981 */ /* 0x0000e6000c1e1100 */
[----:B------:R-:W-:-:S02]  /*211d0*/  IMAD.X R21, R4, 0x1, R17, P1 ;  /* 0x0000000104157824 */ /* 0x000fc400008e0611 */
[----:B------:R-:W3:Y:S01]  /*211e0*/  LDL R17, [R1+0xc50] ;  /* 0x000c500001117983 */ /* 0x000ee20000100800 */
[----:B0-----:R-:W-:Y:S01]  /*211f0*/  IADD3 R22, P0, R2, R18, RZ ;  /* 0x0000001202167210 */ /* 0x001fe20007f1e0ff */
[C---:B------:R-:W-:Y:S02]  /*21200*/  IMAD.IADD R18, R154.reuse, 0x1, R8 ;  /* 0x000000019a127824 */ /* 0x040fe400078e0208 */
[----:B------:R-:W-:-:S05]  /*21210*/  IMAD.IADD R5, R154, 0x1, R6 ;  /* 0x000000019a057824 */ /* 0x000fca00078e0206 */
[----:B------:R-:W-:-:S05]  /*21220*/  IADD3 R152, P1, R2, R5, RZ ;  /* 0x0000000502987210 */ /* 0x000fca0007f3e0ff */
[C---:B------:R-:W-:Y:S02]  /*21230*/  IMAD.X R153, R4.reuse, 0x1, R15, P1 ;  /* 0x0000000104997824 */ /* 0x040fe400008e060f */
[----:B------:R-:W3:Y:S01]  /*21240*/  LDL R15, [R1+0xc5c] ;  /* 0x000c5c00010f7983 */ /* 0x000ee20000100800 */
[----:B--2---:R-:W-:-:S03]  /*21250*/  IMAD.X R23, R4, 0x1, R12, P0 ;  /* 0x0000000104177824 */ /* 0x004fc600000e060c */
[----:B------:R-:W2:Y:S04]  /*21260*/  LDG.E.U8 R24, desc[UR4][R152.64] ;  /* 0x0000000498187981 */ /* 0x000ea8000c1e1100 */
[----:B------:R0:W2:Y:S01]  /*21270*/  LDG.E.U8 R12, desc[UR4][R20.64] ;  /* 0x00000004140c7981 */ /* 0x0000a2000c1e1100 */
[----:B------:R-:W-:-:S03]  /*21280*/  IMAD.IADD R5, R154, 0x1, R9 ;  /* 0x000000019a057824 */ /* 0x000fc600078e0209 */
[----:B------:R1:W2:Y:S01]  /*21290*/  LDG.E.U8 R25, desc[UR4][R22.64] ;  /* 0x0000000416197981 */ /* 0x0002a2000c1e1100 */
[----:B0-----:R-:W-:-:S05]  /*212a0*/  IADD3 R20, P0, R2, R18, RZ ;  /* 0x0000001202147210 */ /* 0x001fca0007f1e0ff */
[----:B----4-:R-:W-:Y:S02]  /*212b0*/  IMAD.X R21, R4, 0x1, R10, P0 ;  /* 0x0000000104157824 */ /* 0x010fe400000e060a */
[----:B------:R-:W4:Y:S01]  /*212c0*/  LDL R10, [R1+0xc54] ;  /* 0x000c5400010a7983 */ /* 0x000f220000100800 */
[----:B------:R-:W-:Y:S01]  /*212d0*/  IMAD R18, R3, 0x64, RZ ;  /* 0x0000006403127824 */ /* 0x000fe200078e02ff */
[----:B-1----:R-:W-:Y:S02]  /*212e0*/  IADD3 R22, P1, R2, R5, RZ ;  /* 0x0000000502167210 */ /* 0x002fe40007f3e0ff */
[----:B------:R0:W2:Y:S01]  /*212f0*/  LDG.E.U8 R107, desc[UR4][R20.64] ;  /* 0x00000004146b7981 */ /* 0x0000a2000c1e1100 */
[C---:B------:R-:W-:Y:S02]  /*21300*/  IMAD.IADD R5, R18.reuse, 0x1, R7 ;  /* 0x0000000112057824 */ /* 0x040fe400078e0207 */
[----:B0-----:R-:W-:-:S03]  /*21310*/  IMAD.IADD R21, R18, 0x1, R6 ;  /* 0x0000000112157824 */ /* 0x001fc600078e0206 */
[----:B------:R-:W-:Y:S01]  /*21320*/  IADD3 R20, P0, R2, R5, RZ ;  /* 0x0000000502147210 */ /* 0x000fe20007f1e0ff */
[----:B---3--:R-:W-:-:S05]  /*21330*/  IMAD.X R23, R4, 0x1, R11, P1 ;  /* 0x0000000104177824 */ /* 0x008fca00008e060b */
[----:B------:R0:W3:Y:S01]  /*21340*/  LDG.E.U8 R11, desc[UR4][R22.64] ;  /* 0x00000004160b7981 */ /* 0x0000e2000c1e1100 */
[----:B------:R-:W-:Y:S01]  /*21350*/  IMAD.IADD R152, R18, 0x1, R8 ;  /* 0x0000000112987824 */ /* 0x000fe200078e0208 */
[----:B0-----:R-:W-:Y:S01]  /*21360*/  IADD3 R22, P1, R2, R21, RZ ;  /* 0x0000001502167210 */ /* 0x001fe20007f3e0ff */
[----:B------:R-:W-:Y:S02]  /*21370*/  IMAD.X R21, R4, 0x1, R19, P0 ;  /* 0x0000000104157824 */ /* 0x000fe400000e0613 */
[----:B------:R-:W2:Y:S01]  /*21380*/  LDL R19, [R1+0xc60] ;  /* 0x000c600001137983 */ /* 0x000ea20000100800 */
[----:B------:R-:W-:Y:S01]  /*21390*/  IADD3 R152, P0, R2, R152, RZ ;  /* 0x0000009802987210 */ /* 0x000fe20007f1e0ff */
[----:B------:R-:W-:Y:S02]  /*213a0*/  IMAD.IADD R5, R18, 0x1, R9 ;  /* 0x0000000112057824 */ /* 0x000fe400078e0209 */
[C---:B------:R-:W-:Y:S01]  /*213b0*/  IMAD.X R23, R4.reuse, 0x1, R42, P1 ;  /* 0x0000000104177824 */ /* 0x040fe200008e062a */
[----:B------:R0:W3:Y:S01]  /*213c0*/  LDG.E.U8 R116, desc[UR4][R20.64] ;  /* 0x0000000414747981 */ /* 0x0000e2000c1e1100 */
[----:B------:R-:W-:-:S03]  /*213d0*/  IMAD.X R153, R4, 0x1, R40, P0 ;  /* 0x0000000104997824 */ /* 0x000fc600000e0628 */
[----:B------:R-:W3:Y:S01]  /*213e0*/  LDL R40, [R1+0xc64] ;  /* 0x000c640001287983 */ /* 0x000ee20000100800 */
[----:B------:R-:W-:-:S03]  /*213f0*/  IMAD R154, R3, 0x65, RZ ;  /* 0x00000065039a7824 */ /* 0x000fc600078e02ff */
[----:B------:R1:W3:Y:S01]  /*21400*/  LDG.E.U8 R117, desc[UR4][R22.64] ;  /* 0x0000000416757981 */ /* 0x0002e2000c1e1100 */
[----:B0-----:R-:W-:Y:S01]  /*21410*/  IADD3 R20, P1, R2, R5, RZ ;  /* 0x0000000502147210 */ /* 0x001fe20007f3e0ff */
[----:B------:R-:W-:Y:S02]  /*21420*/  IMAD.IADD R18, R154, 0x1, R7 ;  /* 0x000000019a127824 */ /* 0x000fe400078e0207 */
[----:B------:R0:W3:Y:S02]  /*21430*/  LDG.E.U8 R118, desc[UR4][R152.64] ;  /* 0x0000000498767981 */ /* 0x0000e4000c1e1100 */
[----:B------:R-:W-:Y:S02]  /*21440*/  IMAD.X R21, R4, 0x1, R17, P1 ;  /* 0x0000000104157824 */ /* 0x000fe400008e0611 */
[----:B------:R-:W3:Y:S04]  /*21450*/  LDL R42, [R1+0xc70] ;  /* 0x000c7000012a7983 */ /* 0x000ee80000100800 */
[----:B------:R-:W3:Y:S01]  /*21460*/  LDL R17, [R1+0xc6c] ;  /* 0x000c6c0001117983 */ /* 0x000ee20000100800 */
[----:B-1----:R-:W-:Y:S01]  /*21470*/  IADD3 R22, P0, R2, R18, RZ ;  /* 0x0000001202167210 */ /* 0x002fe20007f1e0ff */
[----:B------:R-:W-:-:S02]  /*21480*/  IMAD.IADD R18, R154, 0x1, R8 ;  /* 0x000000019a127824 */ /* 0x000fc400078e0208 */
[----:B------:R-:W-:Y:S02]  /*21490*/  IMAD.IADD R5, R154, 0x1, R6 ;  /* 0x000000019a057824 */ /* 0x000fe400078e0206 */
[----:B----4-:R-:W-:Y:S02]  /*214a0*/  IMAD.X R23, R4, 0x1, R10, P0 ;  /* 0x0000000104177824 */ /* 0x010fe400000e060a */
[----:B------:R1:W4:Y:S01]  /*214b0*/  LDG.E.U8 R10, desc[UR4][R20.64] ;  /* 0x00000004140a7981 */ /* 0x000322000c1e1100 */
[----:B0-----:R-:W-:-:S03]  /*214c0*/  IADD3 R152, P1, R2, R5, RZ ;  /* 0x0000000502987210 */ /* 0x001fc60007f3e0ff */
[----:B------:R0:W4:Y:S01]  /*214d0*/  LDG.E.U8 R130, desc[UR4][R22.64] ;  /* 0x0000000416827981 */ /* 0x000122000c1e1100 */
[----:B-1----:R-:W-:-:S05]  /*214e0*/  IADD3 R20, P0, R2, R18, RZ ;  /* 0x0000001202147210 */ /* 0x002fca0007f1e0ff */
[----:B------:R-:W-:Y:S02]  /*214f0*/  IMAD.X R21, R4, 0x1, R15, P0 ;  /* 0x0000000104157824 */ /* 0x000fe400000e060f */
[----:B------:R-:W4:Y:S01]  /*21500*/  LDL R15, [R1+0xc74] ;  /* 0x000c7400010f7983 */ /* 0x000f220000100800 */
[----:B------:R-:W-:Y:S02]  /*21510*/  IMAD.IADD R5, R154, 0x1, R9 ;  /* 0x000000019a057824 */ /* 0x000fe400078e0209 */
[----:B------:R-:W-:Y:S01]  /*21520*/  IMAD.X R153, R4, 0x1, R41, P1 ;  /* 0x0000000104997824 */ /* 0x000fe200008e0629 */
[----:B------:R1:W4:Y:S02]  /*21530*/  LDG.E.U8 R128, desc[UR4][R20.64] ;  /* 0x0000000414807981 */ /* 0x000324000c1e1100 */
[----:B0-----:R-:W-:Y:S01]  /*21540*/  IADD3 R22, P1, R2, R5, RZ ;  /* 0x0000000502167210 */ /* 0x001fe20007f3e0ff */
[----:B------:R-:W-:Y:S01]  /*21550*/  IMAD R18, R3, 0x66, RZ ;  /* 0x0000006603127824 */ /* 0x000fe200078e02ff */
[----:B------:R-:W4:Y:S03]  /*21560*/  LDL R41, [R1+0xc78] ;  /* 0x000c780001297983 */ /* 0x000f260000100800 */
[----:B------:R-:W-:Y:S01]  /*21570*/  IMAD.IADD R5, R18, 0x1, R7 ;  /* 0x0000000112057824 */ /* 0x000fe200078e0207 */
[----:B------:R-:W4:Y:S01]  /*21580*/  LDG.E.U8 R129, desc[UR4][R152.64] ;  /* 0x0000000498817981 */ /* 0x000f22000c1e1100 */
[----:B--2---:R-:W-:-:S03]  /*21590*/  IMAD.X R23, R4, 0x1, R19, P1 ;  /* 0x0000000104177824 */ /* 0x004fc600008e0613 */
[----:B------:R-:W2:Y:S01]  /*215a0*/  LDL R19, [R1+0xc7c] ;  /* 0x000c7c0001137983 */ /* 0x000ea20000100800 */
[----:B-1----:R-:W-:Y:S01]  /*215b0*/  IMAD.IADD R21, R18, 0x1, R6 ;  /* 0x0000000112157824 */ /* 0x002fe200078e0206 */
[C---:B------:R-:W-:Y:S02]  /*215c0*/  IADD3 R20, P0, R2.reuse, R5, RZ ;  /* 0x0000000502147210 */ /* 0x040fe40007f1e0ff */
[----:B------:R0:W2:Y:S02]  /*215d0*/  LDG.E.U8 R127, desc[UR4][R22.64] ;  /* 0x00000004167f7981 */ /* 0x0000a4000c1e1100 */
[----:B0-----:R-:W-:Y:S01]  /*215e0*/  IADD3 R22, P1, R2, R21, RZ ;  /* 0x0000001502167210 */ /* 0x001fe20007f3e0ff */
[----:B---3--:R-:W-:Y:S02]  /*215f0*/  IMAD.X R21, R4, 0x1, R40, P0 ;  /* 0x0000000104157824 */ /* 0x008fe400000e0628 */
[----:B------:R-:W3:Y:S01]  /*21600*/  LDL R40, [R1+0xc80] ;  /* 0x000c800001287983 */ /* 0x000ee20000100800 */
[----:B------:R-:W-:-:S02]  /*21610*/  IMAD.IADD R152, R18, 0x1, R8 ;  /* 0x0000000112987824 */ /* 0x000fc400078e0208 */
[----:B------:R-:W-:Y:S01]  /*21620*/  IMAD R154, R3, 0x67, RZ ;  /* 0x00000067039a7824 */ /* 0x000fe200078e02ff */
[----:B------:R-:W3:Y:S02]  /*21630*/  LDG.E.U8 R78, desc[UR4][R20.64] ;  /* 0x00000004144e7981 */ /* 0x000ee4000c1e1100 */
[----:B------:R-:W-:-:S05]  /*21640*/  IADD3 R152, P0, R2, R152, RZ ;  /* 0x0000009802987210 */ /* 0x000fca0007f1e0ff */
[----:B------:R-:W-:Y:S02]  /*21650*/  IMAD.X R153, R4, 0x1, R17, P0 ;  /* 0x0000000104997824 */ /* 0x000fe400000e0611 */
[----:B------:R-:W3:Y:S01]  /*21660*/  LDL R17, [R1+0xc84] ;  /* 0x000c840001117983 */ /* 0x000ee20000100800 */
[----:B------:R-:W-:Y:S02]  /*21670*/  IMAD.IADD R5, R18, 0x1, R9 ;  /* 0x0000000112057824 */ /* 0x000fe400078e0209 */
[----:B------:R-:W-:Y:S01]  /*21680*/  IMAD.X R23, R4, 0x1, R43, P1 ;  /* 0x0000000104177824 */ /* 0x000fe200008e062b */
[----:B------:R-:W3:Y:S01]  /*21690*/  LDG.E.U8 R76, desc[UR4][R152.64] ;  /* 0x00000004984c7981 */ /* 0x000ee2000c1e1100 */
[----:B------:R-:W-:-:S03]  /*216a0*/  IMAD.IADD R18, R154, 0x1, R7 ;  /* 0x000000019a127824 */ /* 0x000fc600078e0207 */
[----:B------:R0:W3:Y:S04]  /*216b0*/  LDG.E.U8 R77, desc[UR4][R22.64] ;  /* 0x00000004164d7981 */ /* 0x0000e8000c1e1100 */
[----:B------:R-:W3:Y:S01]  /*216c0*/  LDL R43, [R1+0xc88] ;  /* 0x000c8800012b7983 */ /* 0x000ee20000100800 */
[C---:B0-----:R-:W-:Y:S02]  /*216d0*/  IADD3 R22, P0, R2.reuse, R18, RZ ;  /* 0x0000001202167210 */ /* 0x041fe40007f1e0ff */
[----:B------:R-:W-:-:S03]  /*216e0*/  IADD3 R20, P1, R2, R5, RZ ;  /* 0x0000000502147210 */ /* 0x000fc60007f3e0ff */
[C---:B----4-:R-:W-:Y:S02]  /*216f0*/  IMAD.X R23, R4.reuse, 0x1, R15, P0 ;  /* 0x0000000104177824 */ /* 0x050fe400000e060f */
        /* <DEDUP_REMOVED lines=8> */
[----:B--2---:R-:W-:Y:S02]  /*21780*/  IMAD.X R21, R4, 0x1, R19, P0 ;  /* 0x0000000104157824 */ /* 0x004fe400000e0613 */
[----:B------:R-:W2:Y:S01]  /*21790*/  LDL R19, [R1+0xc94] ;  /* 0x000c940001137983 */ /* 0x000ea20000100800 */
[----:B------:R-:W-:Y:S01]  /*217a0*/  IADD3 R152, P1, R2, R5, RZ ;  /* 0x0000000502987210 */ /* 0x000fe20007f3e0ff */
[----:B------:R-:W-:Y:S02]  /*217b0*/  IMAD.IADD R5, R154, 0x1, R9 ;  /* 0x000000019a057824 */ /* 0x000fe400078e0209 */
[----:B------:R-:W-:Y:S01]  /*217c0*/  IMAD R18, R3, 0x68, RZ ;  /* 0x0000006803127824 */ /* 0x000fe200078e02ff */
[----:B------:R0:W2:Y:S01]  /*217d0*/  LDG.E.U8 R249, desc[UR4][R20.64] ;  /* 0x0000000414f97981 */ /* 0x0000a2000c1e1100 */
[----:B------:R-:W-:Y:S01]  /*217e0*/  IMAD.X R153, R4, 0x1, R41, P1 ;  /* 0x0000000104997824 */ /* 0x000fe200008e0629 */
[----:B-1----:R-:W-:Y:S02]  /*217f0*/  IADD3 R22, P1, R2, R5, RZ ;  /* 0x0000000502167210 */ /* 0x002fe40007f3e0ff */
[----:B------:R-:W2:Y:S04]  /*21800*/  LDL R41, [R1+0xc98] ;  /* 0x000c980001297983 */ /* 0x000ea80000100800 */
[----:B------:R1:W2:Y:S01]  /*21810*/  LDG.E.U8 R250, desc[UR4][R152.64] ;  /* 0x0000000498fa7981 */ /* 0x0002a2000c1e1100 */
[----:B---3--:R-:W-:-:S03]  /*21820*/  IMAD.X R23, R4, 0x1, R40, P1 ;  /* 0x0000000104177824 */ /* 0x008fc600008e0628 */
[----:B------:R-:W3:Y:S01]  /*21830*/  LDL R40, [R1+0xc9c] ;  /* 0x000c9c0001287983 */ /* 0x000ee20000100800 */
[C---:B------:R-:W-:Y:S02]  /*21840*/  IMAD.IADD R5, R18.reuse, 0x1, R7 ;  /* 0x0000000112057824 */ /* 0x040fe400078e0207 */
[----:B0-----:R-:W-:Y:S01]  /*21850*/  IMAD.IADD R21, R18, 0x1, R6 ;  /* 0x0000000112157824 */ /* 0x001fe200078e0206 */
[----:B------:R0:W3:Y:S02]  /*21860*/  LDG.E.U8 R248, desc[UR4][R22.64] ;  /* 0x0000000416f87981 */ /* 0x0000e4000c1e1100 */
[----:B------:R-:W-:Y:S01]  /*21870*/  IADD3 R20, P0, R2, R5, RZ ;  /* 0x0000000502147210 */ /* 0x000fe20007f1e0ff */
[----:B-1----:R-:W-:Y:S01]  /*21880*/  IMAD.IADD R152, R18, 0x1, R8 ;  /* 0x0000000112987824 */ /* 0x002fe200078e0208 */
[----:B0-----:R-:W-:-:S03]  /*21890*/  IADD3 R22, P1, R2, R21, RZ ;  /* 0x0000001502167210 */ /* 0x001fc60007f3e0ff */
[----:B------:R-:W-:Y:S02]  /*218a0*/  IMAD.X R21, R4, 0x1, R17, P0 ;  /* 0x0000000104157824 */ /* 0x000fe400000e0611 */
[----:B------:R-:W3:Y:S01]  /*218b0*/  LDL R17, [R1+0xca0] ;  /* 0x000ca00001117983 */ /* 0x000ee20000100800 */
[----:B------:R-:W-:Y:S01]  /*218c0*/  IADD3 R152, P0, R2, R152, RZ ;  /* 0x0000009802987210 */ /* 0x000fe20007f1e0ff */
[----:B------:R-:W-:Y:S02]  /*218d0*/  IMAD R154, R3, 0x69, RZ ;  /* 0x00000069039a7824 */ /* 0x000fe400078e02ff */
[----:B------:R-:W-:Y:S01]  /*218e0*/  IMAD.IADD R5, R18, 0x1, R9 ;  /* 0x0000000112057824 */ /* 0x000fe200078e0209 */
[----:B------:R-:W3:Y:S01]  /*218f0*/  LDG.E.U8 R246, desc[UR4][R20.64] ;  /* 0x0000000414f67981 */ /* 0x000ee2000c1e1100 */
[----:B------:R-:W-:Y:S02]  /*21900*/  IMAD.X R23, R4, 0x1, R43, P1 ;  /* 0x0000000104177824 */ /* 0x000fe400008e062b */
[----:B------:R-:W-:Y:S01]  /*21910*/  IMAD.IADD R18, R154, 0x1, R7 ;  /* 0x000000019a127824 */ /* 0x000fe200078e0207 */
[----:B------:R-:W3:Y:S04]  /*21920*/  LDL R43, [R1+0xca8] ;  /* 0x000ca800012b7983 */ /* 0x000ee80000100800 */
[----:B------:R0:W3:Y:S01]  /*21930*/  LDG.E.U8 R245, desc[UR4][R22.64] ;  /* 0x0000000416f57981 */ /* 0x0000e2000c1e1100 */
[----:B----4-:R-:W-:-:S03]  /*21940*/  IMAD.X R153, R4, 0x1, R15, P0 ;  /* 0x0000000104997824 */ /* 0x010fc600000e060f */
[----:B------:R-:W4:Y:S01]  /*21950*/  LDL R15, [R1+0xca4] ;  /* 0x000ca400010f7983 */ /* 0x000f220000100800 */
[C---:B0-----:R-:W-:Y:S02]  /*21960*/  IADD3 R22, P0, R2.reuse, R18, RZ ;  /* 0x0000001202167210 */ /* 0x041fe40007f1e0ff */
[----:B------:R-:W-:Y:S01]  /*21970*/  IADD3 R20, P1, R2, R5, RZ ;  /* 0x0000000502147210 */ /* 0x000fe20007f3e0ff */
[----:B------:R-:W-:Y:S01]  /*21980*/  IMAD.IADD R18, R154, 0x1, R8 ;  /* 0x000000019a127824 */ /* 0x000fe200078e0208 */
[----:B------:R-:W4:Y:S03]  /*21990*/  LDG.E.U8 R244, desc[UR4][R152.64] ;  /* 0x0000000498f47981 */ /* 0x000f26000c1e1100 */
[C---:B------:R-:W-:Y:S02]  /*219a0*/  IMAD.X R21, R4.reuse, 0x1, R42, P1 ;  /* 0x0000000104157824 */ /* 0x040fe400008e062a */
[----:B--2---:R-:W-:-:S03]  /*219b0*/  IMAD.X R23, R4, 0x1, R19, P0 ;  /* 0x0000000104177824 */ /* 0x004fc600000e0613 */
[----:B------:R0:W2:Y:S04]  /*219c0*/  LDG.E.U8 R243, desc[UR4][R20.64] ;  /* 0x0000000414f37981 */ /* 0x0000a8000c1e1100 */
[----:B------:R-:W2:Y:S01]  /*219d0*/  LDL R19, [R1+0xcac] ;  /* 0x000cac0001137983 */ /* 0x000ea20000100800 */
[----:B------:R-:W-:-:S03]  /*219e0*/  IMAD.IADD R5, R154, 0x1, R6 ;  /* 0x000000019a057824 */ /* 0x000fc600078e0206 */
[----:B------:R-:W2:Y:S01]  /*219f0*/  LDL R42, [R1+0xcb0] ;  /* 0x000cb000012a7983 */ /* 0x000ea20000100800 */
[----:B0-----:R-:W-:-:S03]  /*21a00*/  IADD3 R20, P0, R2, R18, RZ ;  /* 0x0000001202147210 */ /* 0x001fc60007f1e0ff */
[----:B------:R0:W2:Y:S02]  /*21a10*/  LDG.E.U8 R242, desc[UR4][R22.64] ;  /* 0x0000000416f27981 */ /* 0x0000a4000c1e1100 */
[----:B---3--:R-:W-:Y:S02]  /*21a20*/  IMAD.X R21, R4, 0x1, R40, P0 ;  /* 0x0000000104157824 */ /* 0x008fe400000e0628 */
[----:B------:R-:W3:Y:S01]  /*21a30*/  LDL R40, [R1+0xcb4] ;  /* 0x000cb40001287983 */ /* 0x000ee20000100800 */
[----:B------:R-:W-:Y:S01]  /*21a40*/  IADD3 R152, P1, R2, R5, RZ ;  /* 0x0000000502987210 */ /* 0x000fe20007f3e0ff */
[----:B------:R-:W-:Y:S02]  /*21a50*/  IMAD.IADD R5, R154, 0x1, R9 ;  /* 0x000000019a057824 */ /* 0x000fe400078e0209 */
[----:B------:R-:W-:Y:S01]  /*21a60*/  IMAD R18, R3, 0x6a, RZ ;  /* 0x0000006a03127824 */ /* 0x000fe200078e02ff */
[----:B------:R1:W3:Y:S01]  /*21a70*/  LDG.E.U8 R240, desc[UR4][R20.64] ;  /* 0x0000000414f07981 */ /* 0x0002e2000c1e1100 */
[----:B------:R-:W-:Y:S01]  /*21a80*/  IMAD.X R153, R4, 0x1, R41, P1 ;  /* 0x0000000104997824 */ /* 0x000fe200008e0629 */
[----:B0-----:R-:W-:Y:S01]  /*21a90*/  IADD3 R22, P1, R2, R5, RZ ;  /* 0x0000000502167210 */ /* 0x001fe20007f3e0ff */
[----:B------:R-:W-:Y:S01]  /*21aa0*/  IMAD.IADD R5, R18, 0x1, R7 ;  /* 0x0000000112057824 */ /* 0x000fe200078e0207 */
[----:B------:R-:W3:Y:S04]  /*21ab0*/  LDL R41, [R1+0xcb8] ;  /* 0x000cb80001297983 */ /* 0x000ee80000100800 */
[----:B------:R-:W3:Y:S01]  /*21ac0*/  LDG.E.U8 R241, desc[UR4][R152.64] ;  /* 0x0000000498f17981 */ /* 0x000ee2000c1e1100 */
[----:B------:R-:W-:-:S03]  /*21ad0*/  IMAD.X R23, R4, 0x1, R17, P1 ;  /* 0x0000000104177824 */ /* 0x000fc600008e0611 */
[----:B------:R-:W3:Y:S01]  /*21ae0*/  LDL R17, [R1+0xcbc] ;  /* 0x000cbc0001117983 */ /* 0x000ee20000100800 */
[----:B-1----:R-:W-:Y:S01]  /*21af0*/  IMAD.IADD R21, R18, 0x1, R6 ;  /* 0x0000000112157824 */ /* 0x002fe200078e0206 */
[C---:B------:R-:W-:Y:S02]  /*21b00*/  IADD3 R20, P0, R2.reuse, R5, RZ ;  /* 0x0000000502147210 */ /* 0x040fe40007f1e0ff */
[----:B------:R0:W3:Y:S02]  /*21b10*/  LDG.E.U8 R239, desc[UR4][R22.64] ;  /* 0x0000000416ef7981 */ /* 0x0000e4000c1e1100 */
[----:B0-----:R-:W-:Y:S01]  /*21b20*/  IADD3 R22, P1, R2, R21, RZ ;  /* 0x0000001502167210 */ /* 0x001fe20007f3e0ff */
[----:B----4-:R-:W-:Y:S02]  /*21b30*/  IMAD.X R21, R4, 0x1, R15, P0 ;  /* 0x0000000104157824 */ /* 0x010fe400000e060f */
[----:B------:R-:W4:Y:S01]  /*21b40*/  LDL R15, [R1+0xcc0] ;  /* 0x000cc000010f7983 */ /* 0x000f220000100800 */
[----:B------:R-:W-:-:S02]  /*21b50*/  IMAD.IADD R152, R18, 0x1, R8 ;  /* 0x0000000112987824 */ /* 0x000fc400078e0208 */
[----:B------:R-:W-:Y:S01]  /*21b60*/  IMAD R154, R3, 0x6b, RZ ;  /* 0x0000006b039a7824 */ /* 0x000fe200078e02ff */
[----:B------:R-:W4:Y:S02]  /*21b70*/  LDG.E.U8 R238, desc[UR4][R20.64] ;  /* 0x0000000414ee7981 */ /* 0x000f24000c1e1100 */
[----:B------:R-:W-:Y:S01]  /*21b80*/  IADD3 R152, P0, R2, R152, RZ ;  /* 0x0000009802987210 */ /* 0x000fe20007f1e0ff */
[----:B------:R-:W-:Y:S02]  /*21b90*/  IMAD.IADD R5, R18, 0x1, R9 ;  /* 0x0000000112057824 */ /* 0x000fe400078e0209 */
[----:B------:R-:W-:Y:S02]  /*21ba0*/  IMAD.X R23, R4, 0x1, R43, P1 ;  /* 0x0000000104177824 */ /* 0x000fe400008e062b */
[----:B------:R-:W-:Y:S01]  /*21bb0*/  IMAD.IADD R18, R154, 0x1, R7 ;  /* 0x000000019a127824 */ /* 0x000fe200078e0207 */
[----:B------:R-:W4:Y:S04]  /*21bc0*/  LDL R43, [R1+0xcc8] ;  /* 0x000cc800012b7983 */ /* 0x000f280000100800 */
[----:B------:R0:W4:Y:S01]  /*21bd0*/  LDG.E.U8 R237, desc[UR4][R22.64] ;  /* 0x0000000416ed7981 */ /* 0x000122000c1e1100 */
[----:B--2---:R-:W-:-:S03]  /*21be0*/  IMAD.X R153, R4, 0x1, R19, P0 ;  /* 0x0000000104997824 */ /* 0x004fc600000e0613 */
[----:B------:R-:W2:Y:S01]  /*21bf0*/  LDL R19, [R1+0xcc4] ;  /* 0x000cc40001137983 */ /* 0x000ea20000100800 */
[C---:B0-----:R-:W-:Y:S02]  /*21c00*/  IADD3 R22, P0, R2.reuse, R18, RZ ;  /* 0x0000001202167210 */ /* 0x041fe40007f1e0ff */
[----:B------:R-:W-:Y:S01]  /*21c10*/  IADD3 R20, P1, R2, R5, RZ ;  /* 0x0000000502147210 */ /* 0x000fe20007f3e0ff */
[----:B------:R-:W2:Y:S02]  /*21c20*/  LDG.E.U8 R236, desc[UR4][R152.64] ;  /* 0x0000000498ec7981 */ /* 0x000ea4000c1e1100 */
[C---:B---3--:R-:W-:Y:S02]  /*21c30*/  IMAD.X R23, R4.reuse, 0x1, R40, P0 ;  /* 0x0000000104177824 */ /* 0x048fe400000e0628 */
[----:B------:R-:W3:Y:S01]  /*21c40*/  LDL R40, [R1+0xccc] ;  /* 0x000ccc0001287983 */ /* 0x000ee20000100800 */
[----:B------:R-:W-:Y:S02]  /*21c50*/  IMAD.X R21, R4, 0x1, R42, P1 ;  /* 0x0000000104157824 */ /* 0x000fe400008e062a */
[C---:B------:R-:W-:Y:S01]  /*21c60*/  IMAD.IADD R18, R154.reuse, 0x1, R8 ;  /* 0x000000019a127824 */ /* 0x040fe200078e0208 */
[----:B------:R-:W3:Y:S04]  /*21c70*/  LDL R42, [R1+0xcd0] ;  /* 0x000cd000012a7983 */ /* 0x000ee80000100800 */
[----:B------:R0:W3:Y:S01]  /*21c80*/  LDG.E.U8 R235, desc[UR4][R20.64] ;  /* 0x0000000414eb7981 */ /* 0x0000e2000c1e1100 */
[----:B------:R-:W-:-:S03]  /*21c90*/  IMAD.IADD R5, R154, 0x1, R6 ;  /* 0x000000019a057824 */ /* 0x000fc600078e0206 */
[----:B------:R1:W3:Y:S01]  /*21ca0*/  LDG.E.U8 R234, desc[UR4][R22.64] ;  /* 0x0000000416ea7981 */ /* 0x0002e2000c1e1100 */
[----:B0-----:R-:W-:-:S05]  /*21cb0*/  IADD3 R20, P0, R2, R18, RZ ;  /* 0x0000001202147210 */ /* 0x001fca0007f1e0ff */
[----:B------:R-:W-:Y:S02]  /*21cc0*/  IMAD.X R21, R4, 0x1, R17, P0 ;  /* 0x0000000104157824 */ /* 0x000fe400000e0611 */
[----:B------:R-:W3:Y:S01]  /*21cd0*/  LDL R17, [R1+0xcd4] ;  /* 0x000cd40001117983 */ /* 0x000ee20000100800 */
[----:B------:R-:W-:Y:S01]  /*21ce0*/  IADD3 R152, P1, R2, R5, RZ ;  /* 0x0000000502987210 */ /* 0x000fe20007f3e0ff */
[----:B------:R-:W-:Y:S02]  /*21cf0*/  IMAD.IADD R5, R154, 0x1, R9 ;  /* 0x000000019a057824 */ /* 0x000fe400078e0209 */
[----:B------:R-:W-:Y:S01]  /*21d00*/  IMAD R18, R3, 0x6c, RZ ;  /* 0x0000006c03127824 */ /* 0x000fe200078e02ff */
[----:B------:R0:W3:Y:S01]  /*21d10*/  LDG.E.U8 R232, desc[UR4][R20.64] ;  /* 0x0000000414e87981 */ /* 0x0000e2000c1e1100 */
[----:B------:R-:W-:Y:S01]  /*21d20*/  IMAD.X R153, R4, 0x1, R41, P1 ;  /* 0x0000000104997824 */ /* 0x000fe200008e0629 */
[----:B-1----:R-:W-:Y:S02]  /*21d30*/  IADD3 R22, P1, R2, R5, RZ ;  /* 0x0000000502167210 */ /* 0x002fe40007f3e0ff */
[----:B------:R-:W3:Y:S04]  /*21d40*/  LDL R41, [R1+0xcdc] ;  /* 0x000cdc0001297983 */ /* 0x000ee80000100800 */
[----:B------:R1:W3:Y:S01]  /*21d50*/  LDG.E.U8 R233, desc[UR4][R152.64] ;  /* 0x0000000498e97981 */ /* 0x0002e2000c1e1100 */
[----:B----4-:R-:W-:-:S03]  /*21d60*/  IMAD.X R23, R4, 0x1, R15, P1 ;  /* 0x0000000104177824 */ /* 0x010fc600008e060f */
[----:B------:R-:W4:Y:S01]  /*21d70*/  LDL R15, [R1+0xcd8] ;  /* 0x000cd800010f7983 */ /* 0x000f220000100800 */
[C---:B------:R-:W-:Y:S02]  /*21d80*/  IMAD.IADD R5, R18.reuse, 0x1, R7 ;  /* 0x0000000112057824 */ /* 0x040fe400078e0207 */
[----:B0-----:R-:W-:Y:S01]  /*21d90*/  IMAD.IADD R21, R18, 0x1, R6 ;  /* 0x0000000112157824 */ /* 0x001fe200078e0206 */
[----:B------:R0:W4:Y:S02]  /*21da0*/  LDG.E.U8 R231, desc[UR4][R22.64] ;  /* 0x0000000416e77981 */ /* 0x000124000c1e1100 */
[----:B------:R-:W-:Y:S01]  /*21db0*/  IADD3 R20, P0, R2, R5, RZ ;  /* 0x0000000502147210 */ /* 0x000fe20007f1e0ff */
[----:B-1----:R-:W-:Y:S01]  /*21dc0*/  IMAD.IADD R152, R18, 0x1, R8 ;  /* 0x0000000112987824 */ /* 0x002fe200078e0208 */
[----:B0-----:R-:W-:-:S03]  /*21dd0*/  IADD3 R22, P1, R2, R21, RZ ;  /* 0x0000001502167210 */ /* 0x001fc60007f3e0ff */
[----:B--2---:R-:W-:Y:S02]  /*21de0*/  IMAD.X R21, R4, 0x1, R19, P0 ;  /* 0x0000000104157824 */ /* 0x004fe400000e0613 */
[----:B------:R-:W2:Y:S01]  /*21df0*/  LDL R19, [R1+0xce0] ;  /* 0x000ce00001137983 */ /* 0x000ea20000100800 */
[----:B------:R-:W-:Y:S01]  /*21e00*/  IADD3 R152, P0, R2, R152, RZ ;  /* 0x0000009802987210 */ /* 0x000fe20007f1e0ff */
[----:B------:R-:W-:Y:S02]  /*21e10*/  IMAD.IADD R5, R18, 0x1, R9 ;  /* 0x0000000112057824 */ /* 0x000fe400078e0209 */
[----:B------:R-:W-:Y:S01]  /*21e20*/  IMAD R154, R3, 0x6d, RZ ;  /* 0x0000006d039a7824 */ /* 0x000fe200078e02ff */
[----:B------:R0:W2:Y:S01]  /*21e30*/  LDG.E.U8 R230, desc[UR4][R20.64] ;  /* 0x0000000414e67981 */ /* 0x0000a2000c1e1100 */
[----:B---3--:R-:W-:-:S03]  /*21e40*/  IMAD.X R153, R4, 0x1, R40, P0 ;  /* 0x0000000104997824 */ /* 0x008fc600000e0628 */
[----:B------:R-:W3:Y:S01]  /*21e50*/  LDL R40, [R1+0xce4] ;  /* 0x000ce40001287983 */ /* 0x000ee20000100800 */
[----:B------:R-:W-:Y:S01]  /*21e60*/  IMAD.X R23, R4, 0x1, R43, P1 ;  /* 0x0000000104177824 */ /* 0x000fe200008e062b */
[----:B0-----:R-:W-:Y:S01]  /*21e70*/  IADD3 R20, P1, R2, R5, RZ ;  /* 0x0000000502147210 */ /* 0x001fe20007f3e0ff */
[----:B------:R-:W-:Y:S01]  /*21e80*/  IMAD.IADD R18, R154, 0x1, R7 ;  /* 0x000000019a127824 */ /* 0x000fe200078e0207 */
[----:B------:R-:W3:Y:S03]  /*21e90*/  LDG.E.U8 R228, desc[UR4][R152.64] ;  /* 0x0000000498e47981 */ /* 0x000ee6000c1e1100 */
[----:B------:R-:W-:Y:S01]  /*21ea0*/  IMAD.X R21, R4, 0x1, R42, P1 ;  /* 0x0000000104157824 */ /* 0x000fe200008e062a */
[----:B------:R0:W3:Y:S04]  /*21eb0*/  LDG.E.U8 R229, desc[UR4][R22.64] ;  /* 0x0000000416e57981 */ /* 0x0000e8000c1e1100 */
[----:B------:R-:W3:Y:S01]  /*21ec0*/  LDL R42, [R1+0xce8] ;  /* 0x000ce800012a7983 */ /* 0x000ee20000100800 */
[----:B------:R-:W-:-:S03]  /*21ed0*/  IMAD.IADD R5, R154, 0x1, R6 ;  /* 0x000000019a057824 */ /* 0x000fc600078e0206 */
[----:B------:R-:W3:Y:S01]  /*21ee0*/  LDG.E.U8 R227, desc[UR4][R20.64] ;  /* 0x0000000414e37981 */ /* 0x000ee2000c1e1100 */
[----:B0-----:R-:W-:-:S03]  /*21ef0*/  IADD3 R22, P0, R2, R18, RZ ;  /* 0x0000001202167210 */ /* 0x001fc60007f1e0ff */
[----:B------:R-:W3:Y:S02]  /*21f00*/  LDL R43, [R1+0xcf4] ;  /* 0x000cf400012b7983 */ /* 0x000ee40000100800 */
[----:B------:R-:W-:Y:S02]  /*21f10*/  IMAD.X R23, R4, 0x1, R17, P0 ;  /* 0x0000000104177824 */ /* 0x000fe400000e0611 */
[----:B------:R-:W3:Y:S01]  /*21f20*/  LDL R17, [R1+0xcec] ;  /* 0x000cec0001117983 */ /* 0x000ee20000100800 */
[----:B------:R-:W-:Y:S01]  /*21f30*/  IADD3 R152, P1, R2, R5, RZ ;  /* 0x0000000502987210 */ /* 0x000fe20007f3e0ff */
[C---:B------:R-:W-:Y:S02]  /*21f40*/  IMAD.IADD R5, R154.reuse, 0x1, R9 ;  /* 0x000000019a057824 */ /* 0x040fe400078e0209 */
[----:B------:R-:W-:Y:S01]  /*21f50*/  IMAD.IADD R18, R154, 0x1, R8 ;  /* 0x000000019a127824 */ /* 0x000fe200078e0208 */
[----:B------:R0:W3:Y:S01]  /*21f60*/  LDG.E.U8 R226, desc[UR4][R22.64] ;  /* 0x0000000416e27981 */ /* 0x0000e2000c1e1100 */
[----:B----4-:R-:W-:-:S03]  /*21f70*/  IMAD.X R153, R4, 0x1, R15, P1 ;  /* 0x0000000104997824 */ /* 0x010fc600008e060f */
[----:B------:R-:W4:Y:S01]  /*21f80*/  LDL R15, [R1+0xcf0] ;  /* 0x000cf000010f7983 */ /* 0x000f220000100800 */
[C---:B0-----:R-:W-:Y:S02]  /*21f90*/  IADD3 R22, P1, R2.reuse, R5, RZ ;  /* 0x0000000502167210 */ /* 0x041fe40007f3e0ff */
[----:B------:R-:W-:Y:S01]  /*21fa0*/  IADD3 R20, P0, R2, R18, RZ ;  /* 0x0000001202147210 */ /* 0x000fe20007f1e0ff */
[----:B------:R-:W-:Y:S01]  /*21fb0*/  IMAD R18, R3, 0x6e, RZ ;  /* 0x0000006e03127824 */ /* 0x000fe200078e02ff */
[----:B------:R-:W4:Y:S03]  /*21fc0*/  LDG.E.U8 R225, desc[UR4][R152.64] ;  /* 0x0000000498e17981 */ /* 0x000f26000c1e1100 */
[----:B------:R-:W-:Y:S02]  /*21fd0*/  IMAD.X R21, R4, 0x1, R41, P0 ;  /* 0x0000000104157824 */ /* 0x000fe400000e0629 */
[----:B------:R-:W-:Y:S01]  /*21fe0*/  IMAD.IADD R5, R18, 0x1, R7 ;  /* 0x0000000112057824 */ /* 0x000fe200078e0207 */
[----:B------:R-:W4:Y:S04]  /*21ff0*/  LDL R41, [R1+0xcfc] ;  /* 0x000cfc0001297983 */ /* 0x000f280000100800 */
[----:B------:R0:W4:Y:S01]  /*22000*/  LDG.E.U8 R224, desc[UR4][R20.64] ;  /* 0x0000000414e07981 */ /* 0x000122000c1e1100 */
[----:B--2---:R-:W-:-:S03]  /*22010*/  IMAD.X R23, R4, 0x1, R19, P1 ;  /* 0x0000000104177824 */ /* 0x004fc600008e0613 */
[----:B------:R-:W2:Y:S01]  /*22020*/  LDL R19, [R1+0xcf8] ;  /* 0x000cf80001137983 */ /* 0x000ea20000100800 */
[----:B0-----:R-:W-:Y:S01]  /*22030*/  IMAD.IADD R21, R18, 0x1, R6 ;  /* 0x0000000112157824 */ /* 0x001fe200078e0206 */
[C---:B------:R-:W-:Y:S02]  /*22040*/  IADD3 R20, P0, R2.reuse, R5, RZ ;  /* 0x0000000502147210 */ /* 0x040fe40007f1e0ff */
[----:B------:R0:W2:Y:S02]  /*22050*/  LDG.E.U8 R219, desc[UR4][R22.64] ;  /* 0x0000000416db7981 */ /* 0x0000a4000c1e1100 */
[----:B0-----:R-:W-:Y:S01]  /*22060*/  IADD3 R22, P1, R2, R21, RZ ;  /* 0x0000001502167210 */ /* 0x001fe20007f3e0ff */
[----:B---3--:R-:W-:Y:S02]  /*22070*/  IMAD.X R21, R4, 0x1, R40, P0 ;  /* 0x0000000104157824 */ /* 0x008fe400000e0628 */
[----:B------:R-:W3:Y:S01]  /*22080*/  LDL R40, [R1+0xd00] ;  /* 0x000d000001287983 */ /* 0x000ee20000100800 */
[----:B------:R-:W-:-:S02]  /*22090*/  IMAD.IADD R152, R18, 0x1, R8 ;  /* 0x0000000112987824 */ /* 0x000fc400078e0208 */
[----:B------:R-:W-:Y:S01]  /*220a0*/  IMAD.IADD R5, R18, 0x1, R9 ;  /* 0x0000000112057824 */ /* 0x000fe200078e0209 */
[----:B------:R0:W3:Y:S02]  /*220b0*/  LDG.E.U8 R218, desc[UR4][R20.64] ;  /* 0x0000000414da7981 */ /* 0x0000e4000c1e1100 */
[----:B------:R-:W-:Y:S01]  /*220c0*/  IADD3 R152, P0, R2, R152, RZ ;  /* 0x0000009802987210 */ /* 0x000fe20007f1e0ff */
[----:B------:R-:W-:Y:S02]  /*220d0*/  IMAD.X R23, R4, 0x1, R42, P1 ;  /* 0x0000000104177824 */ /* 0x000fe400008e062a */
[----:B------:R-:W3:Y:S01]  /*220e0*/  LDL R42, [R1+0xd04] ;  /* 0x000d0400012a7983 */ /* 0x000ee20000100800 */
[----:B------:R-:W-:-:S03]  /*220f0*/  IMAD R154, R3, 0x6f, RZ ;  /* 0x0000006f039a7824 */ /* 0x000fc600078e02ff */
[----:B------:R-:W3:Y:S01]  /*22100*/  LDG.E.U8 R217, desc[UR4][R22.64] ;  /* 0x0000000416d97981 */ /* 0x000ee2000c1e1100 */
[----:B------:R-:W-:-:S03]  /*22110*/  IMAD.X R153, R4, 0x1, R17, P0 ;  /* 0x0000000104997824 */ /* 0x000fc600000e0611 */
[----:B------:R-:W3:Y:S01]  /*22120*/  LDL R17, [R1+0xd08] ;  /* 0x000d080001117983 */ /* 0x000ee20000100800 */
[----:B0-----:R-:W-:Y:S01]  /*22130*/  IADD3 R20, P1, R2, R5, RZ ;  /* 0x0000000502147210 */ /* 0x001fe20007f3e0ff */
[----:B------:R-:W-:Y:S02]  /*22140*/  IMAD.IADD R5, R154, 0x1, R6 ;  /* 0x000000019a057824 */ /* 0x000fe400078e0206 */
[----:B------:R0:W3:Y:S02]  /*22150*/  LDG.E.U8 R216, desc[UR4][R152.64] ;  /* 0x0000000498d87981 */ /* 0x0000e4000c1e1100 */
[----:B----4-:R-:W-:Y:S02]  /*22160*/  IMAD.X R21, R4, 0x1, R15, P1 ;  /* 0x0000000104157824 */ /* 0x010fe400008e060f */
[----:B------:R-:W4:Y:S01]  /*22170*/  LDL R15, [R1+0xd0c] ;  /* 0x000d0c00010f7983 */ /* 0x000f220000100800 */
[----:B------:R-:W-:Y:S01]  /*22180*/  IMAD.IADD R18, R154, 0x1, R7 ;  /* 0x000000019a127824 */ /* 0x000fe200078e0207 */
[----:B0-----:R-:W-:-:S02]  /*22190*/  IADD3 R152, P1, R2, R5, RZ ;  /* 0x0000000502987210 */ /* 0x001fc40007f3e0ff */
[----:B------:R-:W4:Y:S02]  /*221a0*/  LDG.E.U8 R215, desc[UR4][R20.64] ;  /* 0x0000000414d77981 */ /* 0x000f24000c1e1100 */
[----:B------:R-:W-:Y:S01]  /*221b0*/  IADD3 R22, P0, R2, R18, RZ ;  /* 0x0000001202167210 */ /* 0x000fe20007f1e0ff */
[----:B------:R-:W-:-:S04]  /*221c0*/  IMAD.IADD R5, R154, 0x1, R9 ;  /* 0x000000019a057824 */ /* 0x000fc800078e0209 */
[C---:B------:R-:W-:Y:S02]  /*221d0*/  IMAD.X R23, R4.reuse, 0x1, R43, P0 ;  /* 0x0000000104177824 */ /* 0x040fe400000e062b */
[----:B------:R-:W4:Y:S04]  /*221e0*/  LDL R43, [R1+0xd14] ;  /* 0x000d1400012b7983 */ /* 0x000f280000100800 */
[----:B------:R0:W4:Y:S01]  /*221f0*/  LDG.E.U8 R214, desc[UR4][R22.64] ;  /* 0x0000000416d67981 */ /* 0x000122000c1e1100 */
[----:B--2---:R-:W-:-:S03]  /*22200*/  IMAD.X R153, R4, 0x1, R19, P1 ;  /* 0x0000000104997824 */ /* 0x004fc600008e0613 */
[----:B------:R-:W2:Y:S01]  /*22210*/  LDL R19, [R1+0xd10] ;  /* 0x000d100001137983 */ /* 0x000ea20000100800 */
[----:B0-----:R-:W-:Y:S01]  /*22220*/  IADD3 R22, P1, R2, R5, RZ ;  /* 0x0000000502167210 */ /* 0x001fe20007f3e0ff */
[----:B------:R-:W-:Y:S02]  /*22230*/  IMAD.IADD R18, R154, 0x1, R8 ;  /* 0x000000019a127824 */ /* 0x000fe400078e0208 */
[----:B------:R-:W-:Y:S01]  /*22240*/  IMAD R111, R3, 0x7f, RZ ;  /* 0x0000007f036f7824 */ /* 0x000fe200078e02ff */
[----:B------:R-:W2:Y:S02]  /*22250*/  LDG.E.U8 R213, desc[UR4][R152.64] ;  /* 0x0000000498d57981 */ /* 0x000ea4000c1e1100 */
[----:B------:R-:W-:Y:S01]  /*22260*/  IADD3 R20, P0, R2, R18, RZ ;  /* 0x0000001202147210 */ /* 0x000fe20007f1e0ff */
[C---:B---3--:R-:W-:Y:S02]  /*22270*/  IMAD.X R23, R4.reuse, 0x1, R40, P1 ;  /* 0x0000000104177824 */ /* 0x048fe400008e0628 */
[----:B------:R-:W3:Y:S02]  /*22280*/  LDL R40, [R1+0xd18] ;  /* 0x000d180001287983 */ /* 0x000ee40000100800 */
[----:B------:R-:W-:-:S02]  /*22290*/  IMAD.X R21, R4, 0x1, R41, P0 ;  /* 0x0000000104157824 */ /* 0x000fc400000e0629 */
[----:B------:R-:W-:Y:S01]  /*222a0*/  IMAD R18, R3, 0x70, RZ ;  /* 0x0000007003127824 */ /* 0x000fe200078e02ff */
[----:B------:R-:W3:Y:S03]  /*222b0*/  LDL R41, [R1+0xd1c] ;  /* 0x000d1c0001297983 */ /* 0x000ee60000100800 */
[----:B------:R-:W-:Y:S01]  /*222c0*/  IMAD.IADD R5, R18, 0x1, R7 ;  /* 0x0000000112057824 */ /* 0x000fe200078e0207 */
[----:B------:R0:W3:Y:S04]  /*222d0*/  LDG.E.U8 R212, desc[UR4][R20.64] ;  /* 0x0000000414d47981 */ /* 0x0000e8000c1e1100 */
[----:B------:R1:W3:Y:S01]  /*222e0*/  LDG.E.U8 R211, desc[UR4][R22.64] ;  /* 0x0000000416d37981 */ /* 0x0002e2000c1e1100 */
[----:B0-----:R-:W-:Y:S01]  /*222f0*/  IADD3 R20, P0, R2, R5, RZ ;  /* 0x0000000502147210 */ /* 0x001fe20007f1e0ff */
[----:B-1----:R-:W-:-:S04]  /*22300*/  IMAD.IADD R22, R18, 0x1, R6 ;  /* 0x0000000112167824 */ /* 0x002fc800078e0206 */
[----:B------:R-:W-:Y:S02]  /*22310*/  IMAD.X R21, R4, 0x1, R42, P0 ;  /* 0x0000000104157824 */ /* 0x000fe400000e062a */
[----:B------:R-:W3:Y:S01]  /*22320*/  LDL R42, [R1+0xd24] ;  /* 0x000d2400012a7983 */ /* 0x000ee20000100800 */
[----:B------:R-:W-:-:S03]  /*22330*/  IADD3 R22, P0, R2, R22, RZ ;  /* 0x0000001602167210 */ /* 0x000fc60007f1e0ff */
[----:B------:R0:W3:Y:S02]  /*22340*/  LDG.E.U8 R210, desc[UR4][R20.64] ;  /* 0x0000000414d27981 */ /* 0x0000e4000c1e1100 */
[----:B------:R-:W-:Y:S02]  /*22350*/  IMAD.X R23, R4, 0x1, R17, P0 ;  /* 0x0000000104177824 */ /* 0x000fe400000e0611 */
[----:B------:R-:W3:Y:S04]  /*22360*/  LDL R17, [R1+0xd20] ;  /* 0x000d200001117983 */ /* 0x000ee80000100800 */
[----:B------:R1:W3:Y:S01]  /*22370*/  LDG.E.U8 R209, desc[UR4][R22.64] ;  /* 0x0000000416d17981 */ /* 0x0002e2000c1e1100 */
[----:B0-----:R-:W-:-:S05]  /*22380*/  IMAD.IADD R20, R18, 0x1, R8 ;  /* 0x0000000112147824 */ /* 0x001fca00078e0208 */
[----:B------:R-:W-:-:S05]  /*22390*/  IADD3 R20, P0, R2, R20, RZ ;  /* 0x0000001402147210 */ /* 0x000fca0007f1e0ff */
[----:B----4-:R-:W-:Y:S02]  /*223a0*/  IMAD.X R21, R4, 0x1, R15, P0 ;  /* 0x0000000104157824 */ /* 0x010fe400000e060f */
[----:B------:R-:W4:Y:S01]  /*223b0*/  LDL R15, [R1+0xd28] ;  /* 0x000d2800010f7983 */ /* 0x000f220000100800 */
[----:B-1----:R-:W-:Y:S02]  /*223c0*/  IMAD.IADD R22, R18, 0x1, R9 ;  /* 0x0000000112167824 */ /* 0x002fe400078e0209 */
[----:B------:R-:W-:Y:S01]  /*223d0*/  IMAD R5, R3, 0x71, RZ ;  /* 0x0000007103057824 */ /* 0x000fe200078e02ff */
[----:B------:R0:W4:Y:S02]  /*223e0*/  LDG.E.U8 R208, desc[UR4][R20.64] ;  /* 0x0000000414d07981 */ /* 0x000124000c1e1100 */
[----:B------:R-:W-:Y:S02]  /*223f0*/  IADD3 R22, P0, R2, R22, RZ ;  /* 0x0000001602167210 */ /* 0x000fe40007f1e0ff */
[----:B------:R-:W4:Y:S01]  /*22400*/  LDL R18, [R1+0xd38] ;  /* 0x000d380001127983 */ /* 0x000f220000100800 */
[----:B0-----:R-:W-:-:S02]  /*22410*/  IMAD.IADD R20, R5, 0x1, R7 ;  /* 0x0000000105147824 */ /* 0x001fc400078e0207 */
[----:B--2---:R-:W-:-:S03]  /*22420*/  IMAD.X R23, R4, 0x1, R19, P0 ;  /* 0x0000000104177824 */ /* 0x004fc600000e0613 */
[----:B------:R-:W-:Y:S01]  /*22430*/  IADD3 R20, P0, R2, R20, RZ ;  /* 0x0000001402147210 */ /* 0x000fe20007f1e0ff */
[----:B------:R-:W2:Y:S04]  /*22440*/  LDL R19, [R1+0xd2c] ;  /* 0x000d2c0001137983 */ /* 0x000ea80000100800 */
[----:B------:R0:W2:Y:S01]  /*22450*/  LDG.E.U8 R207, desc[UR4][R22.64] ;  /* 0x0000000416cf7981 */ /* 0x0000a2000c1e1100 */
[----:B------:R-:W-:-:S03]  /*22460*/  IMAD.X R21, R4, 0x1, R43, P0 ;  /* 0x0000000104157824 */ /* 0x000fc600000e062b */
[----:B------:R-:W2:Y:S04]  /*22470*/  LDL R43, [R1+0x1dbc] ;  /* 0x001dbc00012b7983 */ /* 0x000ea80000100800 */
[----:B------:R1:W2:Y:S01]  /*22480*/  LDG.E.U8 R206, desc[UR4][R20.64] ;  /* 0x0000000414ce7981 */ /* 0x0002a2000c1e1100 */
[----:B0-----:R-:W-:-:S05]  /*22490*/  IMAD.IADD R22, R5, 0x1, R6 ;  /* 0x0000000105167824 */ /* 0x001fca00078e0206 */
[----:B------:R-:W-:Y:S01]  /*224a0*/  IADD3 R22, P0, R2, R22, RZ ;  /* 0x0000001602167210 */ /* 0x000fe20007f1e0ff */
[----:B-1----:R-:W-:-:S04]  /*224b0*/  IMAD.IADD R20, R5, 0x1, R8 ;  /* 0x0000000105147824 */ /* 0x002fc800078e0208 */
[----:B---3--:R-:W-:Y:S02]  /*224c0*/  IMAD.X R23, R4, 0x1, R40, P0 ;  /* 0x0000000104177824 */ /* 0x008fe400000e0628 */
[----:B------:R-:W3:Y:S01]  /*224d0*/  LDL R40, [R1+0xd30] ;  /* 0x000d300001287983 */ /* 0x000ee20000100800 */
[----:B------:R-:W-:-:S03]  /*224e0*/  IADD3 R20, P0, R2, R20, RZ ;  /* 0x0000001402147210 */ /* 0x000fc60007f1e0ff */
[----:B------:R0:W3:Y:S02]  /*224f0*/  LDG.E.U8 R205, desc[UR4][R22.64] ;  /* 0x0000000416cd7981 */ /* 0x0000e4000c1e1100 */
[----:B------:R-:W-:Y:S02]  /*22500*/  IMAD.X R21, R4, 0x1, R41, P0 ;  /* 0x0000000104157824 */ /* 0x000fe400000e0629 */
[----:B------:R-:W3:Y:S04]  /*22510*/  LDL R41, [R1+0xd34] ;  /* 0x000d340001297983 */ /* 0x000ee80000100800 */
[----:B------:R1:W3:Y:S01]  /*22520*/  LDG.E.U8 R204, desc[UR4][R20.64] ;  /* 0x0000000414cc7981 */ /* 0x0002e2000c1e1100 */
[----:B0-----:R-:W-:Y:S02]  /*22530*/  IMAD.IADD R22, R5, 0x1, R9 ;  /* 0x0000000105167824 */ /* 0x001fe400078e0209 */
[----:B------:R-:W-:-:S03]  /*22540*/  IMAD R5, R3, 0x72, RZ ;  /* 0x0000007203057824 */ /* 0x000fc600078e02ff */
[----:B------:R-:W-:Y:S01]  /*22550*/  IADD3 R22, P0, R2, R22, RZ ;  /* 0x0000001602167210 */ /* 0x000fe20007f1e0ff */
        /* <DEDUP_REMOVED lines=12> */
[----:B-1----:R-:W-:-:S03]  /*22620*/  IMAD.IADD R20, R5, 0x1, R8 ;  /* 0x0000000105147824 */ /* 0x002fc600078e0208 */
[----:B------:R0:W4:Y:S02]  /*22630*/  LDG.E.U8 R201, desc[UR4][R22.64] ;  /* 0x0000000416c97981 */ /* 0x000124000c1e1100 */
[----:B------:R-:W-:Y:S01]  /*22640*/  IADD3 R20, P0, R2, R20, RZ ;  /* 0x0000001402147210 */ /* 0x000fe20007f1e0ff */
[----:B0-----:R-:W-:Y:S02]  /*22650*/  IMAD.IADD R22, R5, 0x1, R9 ;  /* 0x0000000105167824 */ /* 0x001fe400078e0209 */
[----:B------:R-:W-:Y:S02]  /*22660*/  IMAD R5, R3, 0x73, RZ ;  /* 0x0000007303057824 */ /* 0x000fe400078e02ff */
[----:B--2---:R-:W-:Y:S01]  /*22670*/  IMAD.X R21, R4, 0x1, R19, P0 ;  /* 0x0000000104157824 */ /* 0x004fe200000e0613 */
[----:B------:R-:W-:Y:S01]  /*22680*/  IADD3 R22, P0, R2, R22, RZ ;  /* 0x0000001602167210 */ /* 0x000fe20007f1e0ff */
[----:B------:R-:W2:Y:S04]  /*22690*/  LDL R19, [R1+0xd48] ;  /* 0x000d480001137983 */ /* 0x000ea80000100800 */
[----:B------:R0:W2:Y:S02]  /*226a0*/  LDG.E.U8 R200, desc[UR4][R20.64] ;  /* 0x0000000414c87981 */ /* 0x0000a4000c1e1100 */
[----:B0-----:R-:W-:-:S02]  /*226b0*/  IMAD.IADD R20, R5, 0x1, R7 ;  /* 0x0000000105147824 */ /* 0x001fc400078e0207 */
[----:B---3--:R-:W-:-:S03]  /*226c0*/  IMAD.X R23, R4, 0x1, R40, P0 ;  /* 0x0000000104177824 */ /* 0x008fc600000e0628 */
[----:B------:R-:W-:Y:S01]  /*226d0*/  IADD3 R20, P0, R2, R20, RZ ;  /* 0x0000001402147210 */ /* 0x000fe20007f1e0ff */
[----:B------:R-:W3:Y:S04]  /*226e0*/  LDL R40, [R1+0xd4c] ;  /* 0x000d4c0001287983 */ /* 0x000ee80000100800 */
[----:B------:R0:W3:Y:S01]  /*226f0*/  LDG.E.U8 R199, desc[UR4][R22.64] ;  /* 0x0000000416c77981 */ /* 0x0000e2000c1e1100 */
[----:B------:R-:W-:-:S03]  /*22700*/  IMAD.X R21, R4, 0x1, R41, P0 ;  /* 0x0000000104157824 */ /* 0x000fc600000e0629 */
[----:B------:R-:W3:Y:S04]  /*22710*/  LDL R41, [R1+0xd54] ;  /* 0x000d540001297983 */ /* 0x000ee80000100800 */
[----:B------:R1:W3:Y:S01]  /*22720*/  LDG.E.U8 R198, desc[UR4][R20.64] ;  /* 0x0000000414c67981 */ /* 0x0002e2000c1e1100 */
[----:B0-----:R-:W-:-:S05]  /*22730*/  IMAD.IADD R22, R5, 0x1, R6 ;  /* 0x0000000105167824 */ /* 0x001fca00078e0206 */
[----:B------:R-:W-:-:S05]  /*22740*/  IADD3 R22, P0, R2, R22, RZ ;  /* 0x0000001602167210 */ /* 0x000fca0007f1e0ff */
[----:B------:R-:W-:Y:S02]  /*22750*/  IMAD.X R23, R4, 0x1, R18, P0 ;  /* 0x0000000104177824 */ /* 0x000fe400000e0612 */
[----:B------:R-:W3:Y:S01]  /*22760*/  LDL R18, [R1+0xd50] ;  /* 0x000d500001127983 */ /* 0x000ee20000100800 */
[----:B-1----:R-:W-:-:S03]  /*22770*/  IMAD.IADD R20, R5, 0x1, R8 ;  /* 0x0000000105147824 */ /* 0x002fc600078e0208 */
[----:B------:R0:W3:Y:S02]  /*22780*/  LDG.E.U8 R197, desc[UR4][R22.64] ;  /* 0x0000000416c57981 */ /* 0x0000e4000c1e1100 */
[----:B------:R-:W-:-:S05]  /*22790*/  IADD3 R20, P0, R2, R20, RZ ;  /* 0x0000001402147210 */ /* 0x000fca0007f1e0ff */
[----:B------:R-:W-:Y:S02]  /*227a0*/  IMAD.X R21, R4, 0x1, R17, P0 ;  /* 0x0000000104157824 */ /* 0x000fe400000e0611 */
[----:B------:R-:W3:Y:S01]  /*227b0*/  LDL R17, [R1+0xd58] ;  /* 0x000d580001117983 */ /* 0x000ee20000100800 */
[----:B0-----:R-:W-:-:S03]  /*227c0*/  IMAD.IADD R22, R5, 0x1, R9 ;  /* 0x0000000105167824 */ /* 0x001fc600078e0209 */
[----:B------:R0:W3:Y:S02]  /*227d0*/  LDG.E.U8 R196, desc[UR4][R20.64] ;  /* 0x0000000414c47981 */ /* 0x0000e4000c1e1100 */
[----:B------:R-:W-:-:S05]  /*227e0*/  IADD3 R22, P0, R2, R22, RZ ;  /* 0x0000001602167210 */ /* 0x000fca0007f1e0ff */
[----:B----4-:R-:W-:Y:S02]  /*227f0*/  IMAD.X R23, R4, 0x1, R15, P0 ;  /* 0x0000000104177824 */ /* 0x010fe400000e060f */
[----:B------:R-:W4:Y:S01]  /*22800*/  LDL R15, [R1+0xd5c] ;  /* 0x000d5c00010f7983 */ /* 0x000f220000100800 */
[----:B------:R-:W-:-:S03]  /*22810*/  IMAD R5, R3, 0x74, RZ ;  /* 0x0000007403057824 */ /* 0x000fc600078e02ff */
[----:B------:R1:W4:Y:S01]  /*22820*/  LDG.E.U8 R195, desc[UR4][R22.64] ;  /* 0x0000000416c37981 */ /* 0x000322000c1e1100 */
[----:B0-----:R-:W-:-:S05]  /*22830*/  IMAD.IADD R20, R5, 0x1, R7 ;  /* 0x0000000105147824 */ /* 0x001fca00078e0207 */
[----:B------:R-:W-:Y:S01]  /*22840*/  IADD3 R20, P0, R2, R20, RZ ;  /* 0x0000001402147210 */ /* 0x000fe20007f1e0ff */
[----:B-1----:R-:W-:-:S04]  /*22850*/  IMAD.IADD R22, R5, 0x1, R6 ;  /* 0x0000000105167824 */ /* 0x002fc800078e0206 */
[----:B------:R-:W-:Y:S02]  /*22860*/  IMAD.X R21, R4, 0x1, R42, P0 ;  /* 0x0000000104157824 */ /* 0x000fe400000e062a */
[----:B------:R-:W4:Y:S01]  /*22870*/  LDL R42, [R1+0xd64] ;  /* 0x000d6400012a7983 */ /* 0x000f220000100800 */
[----:B------:R-:W-:-:S03]  /*22880*/  IADD3 R22, P0, R2, R22, RZ ;  /* 0x0000001602167210 */ /* 0x000fc60007f1e0ff */
[----:B------:R0:W4:Y:S02]  /*22890*/  LDG.E.U8 R194, desc[UR4][R20.64] ;  /* 0x0000000414c27981 */ /* 0x000124000c1e1100 */
[----:B--2---:R-:W-:Y:S02]  /*228a0*/  IMAD.X R23, R4, 0x1, R19, P0 ;  /* 0x0000000104177824 */ /* 0x004fe400000e0613 */
[----:B------:R-:W2:Y:S01]  /*228b0*/  LDL R19, [R1+0xd60] ;  /* 0x000d600001137983 */ /* 0x000ea20000100800 */
[----:B0-----:R-:W-:-:S03]  /*228c0*/  IMAD.IADD R20, R5, 0x1, R8 ;  /* 0x0000000105147824 */ /* 0x001fc600078e0208 */
[----:B------:R0:W2:Y:S02]  /*228d0*/  LDG.E.U8 R193, desc[UR4][R22.64] ;  /* 0x0000000416c17981 */ /* 0x0000a4000c1e1100 */
[----:B------:R-:W-:Y:S01]  /*228e0*/  IADD3 R20, P0, R2, R20, RZ ;  /* 0x0000001402147210 */ /* 0x000fe20007f1e0ff */
[----:B0-----:R-:W-:Y:S02]  /*228f0*/  IMAD.IADD R22, R5, 0x1, R9 ;  /* 0x0000000105167824 */ /* 0x001fe400078e0209 */
[----:B------:R-:W-:Y:S02]  /*22900*/  IMAD R5, R3, 0x75, RZ ;  /* 0x0000007503057824 */ /* 0x000fe400078e02ff */
[----:B---3--:R-:W-:Y:S01]  /*22910*/  IMAD.X R21, R4, 0x1, R40, P0 ;  /* 0x0000000104157824 */ /* 0x008fe200000e0628 */
[----:B------:R-:W-:Y:S01]  /*22920*/  IADD3 R22, P0, R2, R22, RZ ;  /* 0x0000001602167210 */ /* 0x000fe20007f1e0ff */
[----:B------:R-:W3:Y:S04]  /*22930*/  LDL R40, [R1+0xd68] ;  /* 0x000d680001287983 */ /* 0x000ee80000100800 */
[----:B------:R0:W3:Y:S02]  /*22940*/  LDG.E.U8 R192, desc[UR4][R20.64] ;  /* 0x0000000414c07981 */ /* 0x0000e4000c1e1100 */
[----:B0-----:R-:W-:-:S02]  /*22950*/  IMAD.IADD R20, R5, 0x1, R7 ;  /* 0x0000000105147824 */ /* 0x001fc400078e0207 */
[----:B------:R-:W-:-:S03]  /*22960*/  IMAD.X R23, R4, 0x1, R18, P0 ;  /* 0x0000000104177824 */ /* 0x000fc600000e0612 */
        /* <DEDUP_REMOVED lines=13> */
[----:B----4-:R-:W-:Y:S02]  /*22a40*/  IMAD.X R21, R4, 0x1, R15, P0 ;  /* 0x0000000104157824 */ /* 0x010fe400000e060f */
[----:B------:R-:W4:Y:S01]  /*22a50*/  LDL R15, [R1+0xd78] ;  /* 0x000d7800010f7983 */ /* 0x000f220000100800 */
[----:B0-----:R-:W-:Y:S02]  /*22a60*/  IMAD.IADD R22, R5, 0x1, R9 ;  /* 0x0000000105167824 */ /* 0x001fe400078e0209 */
[----:B------:R-:W-:Y:S01]  /*22a70*/  IMAD R5, R3, 0x76, RZ ;  /* 0x0000007603057824 */ /* 0x000fe200078e02ff */
[----:B------:R0:W4:Y:S02]  /*22a80*/  LDG.E.U8 R188, desc[UR4][R20.64] ;  /* 0x0000000414bc7981 */ /* 0x000124000c1e1100 */
[----:B------:R-:W-:Y:S01]  /*22a90*/  IADD3 R22, P0, R2, R22, RZ ;  /* 0x0000001602167210 */ /* 0x000fe20007f1e0ff */
[----:B0-----:R-:W-:-:S04]  /*22aa0*/  IMAD.IADD R20, R5, 0x1, R7 ;  /* 0x0000000105147824 */ /* 0x001fc800078e0207 */
[----:B--2---:R-:W-:Y:S01]  /*22ab0*/  IMAD.X R23, R4, 0x1, R19, P0 ;  /* 0x0000000104177824 */ /* 0x004fe200000e0613 */
[----:B------:R-:W-:Y:S01]  /*22ac0*/  IADD3 R20, P0, R2, R20, RZ ;  /* 0x0000001402147210 */ /* 0x000fe20007f1e0ff */
[----:B------:R-:W2:Y:S04]  /*22ad0*/  LDL R19, [R1+0xd7c] ;  /* 0x000d7c0001137983 */ /* 0x000ea80000100800 */
[----:B------:R0:W2:Y:S01]  /*22ae0*/  LDG.E.U8 R187, desc[UR4][R22.64] ;  /* 0x0000000416bb7981 */ /* 0x0000a2000c1e1100 */
[----:B------:R-:W-:-:S03]  /*22af0*/  IMAD.X R21, R4, 0x1, R42, P0 ;  /* 0x0000000104157824 */ /* 0x000fc600000e062a */
[----:B------:R-:W2:Y:S04]  /*22b00*/  LDL R42, [R1+0xd84] ;  /* 0x000d8400012a7983 */ /* 0x000ea80000100800 */
[----:B------:R1:W2:Y:S01]  /*22b10*/  LDG.E.U8 R186, desc[UR4][R20.64] ;  /* 0x0000000414ba7981 */ /* 0x0002a2000c1e1100 */
[----:B0-----:R-:W-:-:S05]  /*22b20*/  IMAD.IADD R22, R5, 0x1, R6 ;  /* 0x0000000105167824 */ /* 0x001fca00078e0206 */
[----:B------:R-:W-:-:S05]  /*22b30*/  IADD3 R22, P0, R2, R22, RZ ;  /* 0x0000001602167210 */ /* 0x000fca0007f1e0ff */
[----:B---3--:R-:W-:Y:S02]  /*22b40*/  IMAD.X R23, R4, 0x1, R40, P0 ;  /* 0x0000000104177824 */ /* 0x008fe400000e0628 */
[----:B------:R-:W3:Y:S01]  /*22b50*/  LDL R40, [R1+0xd80] ;  /* 0x000d800001287983 */ /* 0x000ee20000100800 */
[----:B-1----:R-:W-:-:S03]  /*22b60*/  IMAD.IADD R20, R5, 0x1, R8 ;  /* 0x0000000105147824 */ /* 0x002fc600078e0208 */
[----:B------:R0:W3:Y:S02]  /*22b70*/  LDG.E.U8 R185, desc[UR4][R22.64] ;  /* 0x0000000416b97981 */ /* 0x0000e4000c1e1100 */
[----:B------:R-:W-:Y:S01]  /*22b80*/  IADD3 R20, P0, R2, R20, RZ ;  /* 0x0000001402147210 */ /* 0x000fe20007f1e0ff */
[----:B0-----:R-:W-:Y:S02]  /*22b90*/  IMAD.IADD R22, R5, 0x1, R9 ;  /* 0x0000000105167824 */ /* 0x001fe400078e0209 */
[----:B------:R-:W-:Y:S02]  /*22ba0*/  IMAD R5, R3, 0x77, RZ ;  /* 0x0000007703057824 */ /* 0x000fe400078e02ff */
[----:B------:R-:W-:Y:S01]  /*22bb0*/  IMAD.X R21, R4, 0x1, R18, P0 ;  /* 0x0000000104157824 */ /* 0x000fe200000e0612 */
[----:B------:R-:W-:Y:S01]  /*22bc0*/  IADD3 R22, P0, R2, R22, RZ ;  /* 0x0000001602167210 */ /* 0x000fe20007f1e0ff */
[----:B------:R-:W3:Y:S04]  /*22bd0*/  LDL R18, [R1+0xd88] ;  /* 0x000d880001127983 */ /* 0x000ee80000100800 */
[----:B------:R0:W3:Y:S02]  /*22be0*/  LDG.E.U8 R184, desc[UR4][R20.64] ;  /* 0x0000000414b87981 */ /* 0x0000e4000c1e1100 */
[----:B0-----:R-:W-:-:S02]  /*22bf0*/  IMAD.IADD R20, R5, 0x1, R7 ;  /* 0x0000000105147824 */ /* 0x001fc400078e0207 */
        /* <DEDUP_REMOVED lines=16> */
[----:B--2---:R-:W-:Y:S02]  /*22d00*/  IMAD.X R21, R4, 0x1, R19, P0 ;  /* 0x0000000104157824 */ /* 0x004fe400000e0613 */
[----:B------:R-:W2:Y:S01]  /*22d10*/  LDL R19, [R1+0xd98] ;  /* 0x000d980001137983 */ /* 0x000ea20000100800 */
[----:B------:R-:W-:-:S03]  /*22d20*/  IADD3 R22, P0, R2, R22, RZ ;  /* 0x0000001602167210 */ /* 0x000fc60007f1e0ff */
[----:B------:R0:W2:Y:S02]  /*22d30*/  LDG.E.U8 R180, desc[UR4][R20.64] ;  /* 0x0000000414b47981 */ /* 0x0000a4000c1e1100 */
[----:B0-----:R-:W-:Y:S02]  /*22d40*/  IMAD.IADD R20, R5, 0x1, R7 ;  /* 0x0000000105147824 */ /* 0x001fe400078e0207 */
        /* <DEDUP_REMOVED lines=8> */
[----:B------:R-:W-:Y:S01]  /*22dd0*/  IADD3 R22, P0, R2, R22, RZ ;  /* 0x0000001602167210 */ /* 0x000fe20007f1e0ff */
[----:B-1----:R-:W-:-:S04]  /*22de0*/  IMAD.IADD R20, R5, 0x1, R8 ;  /* 0x0000000105147824 */ /* 0x002fc800078e0208 */
[----:B------:R-:W-:Y:S02]  /*22df0*/  IMAD.X R23, R4, 0x1, R18, P0 ;  /* 0x0000000104177824 */ /* 0x000fe400000e0612 */
[----:B------:R-:W3:Y:S01]  /*22e00*/  LDL R18, [R1+0xda4] ;  /* 0x000da40001127983 */ /* 0x000ee20000100800 */
[----:B------:R-:W-:-:S03]  /*22e10*/  IADD3 R20, P0, R2, R20, RZ ;  /* 0x0000001402147210 */ /* 0x000fc60007f1e0ff */
[----:B------:R0:W3:Y:S02]  /*22e20*/  LDG.E.U8 R177, desc[UR4][R22.64] ;  /* 0x0000000416b17981 */ /* 0x0000e4000c1e1100 */
[----:B0-----:R-:W-:Y:S02]  /*22e30*/  IMAD.IADD R22, R5, 0x1, R9 ;  /* 0x0000000105167824 */ /* 0x001fe400078e0209 */
[----:B------:R-:W-:Y:S02]  /*22e40*/  IMAD.X R21, R4, 0x1, R17, P0 ;  /* 0x0000000104157824 */ /* 0x000fe400000e0611 */
[----:B------:R-:W3:Y:S01]  /*22e50*/  LDL R17, [R1+0xda8] ;  /* 0x000da80001117983 */ /* 0x000ee20000100800 */
[----:B------:R-:W-:Y:S01]  /*22e60*/  IADD3 R22, P0, R2, R22, RZ ;  /* 0x0000001602167210 */ /* 0x000fe20007f1e0ff */
[----:B------:R-:W-:Y:S02]  /*22e70*/  IMAD R5, R3, 0x79, RZ ;  /* 0x0000007903057824 */ /* 0x000fe400078e02ff */
[----:B------:R0:W3:Y:S02]  /*22e80*/  LDG.E.U8 R176, desc[UR4][R20.64] ;  /* 0x0000000414b07981 */ /* 0x0000e4000c1e1100 */
[----:B----4-:R-:W-:-:S02]  /*22e90*/  IMAD.X R23, R4, 0x1, R15, P0 ;  /* 0x0000000104177824 */ /* 0x010fc400000e060f */
[----:B------:R-:W4:Y:S01]  /*22ea0*/  LDL R15, [R1+0xdac] ;  /* 0x000dac00010f7983 */ /* 0x000f220000100800 */
[----:B0-----:R-:W-:-:S03]  /*22eb0*/  IMAD.IADD R20, R5, 0x1, R7 ;  /* 0x0000000105147824 */ /* 0x001fc600078e0207 */
[----:B------:R0:W4:Y:S02]  /*22ec0*/  LDG.E.U8 R175, desc[UR4][R22.64] ;  /* 0x0000000416af7981 */ /* 0x000124000c1e1100 */
[----:B------:R-:W-:Y:S01]  /*22ed0*/  IADD3 R20, P0, R2, R20, RZ ;  /* 0x0000001402147210 */ /* 0x000fe20007f1e0ff */
[----:B0-----:R-:W-:-:S04]  /*22ee0*/  IMAD.IADD R22, R5, 0x1, R6 ;  /* 0x0000000105167824 */ /* 0x001fc800078e0206 */
        /* <DEDUP_REMOVED lines=28> */
[----:B------:R-:W-:-:S03]  /*230b0*/  IADD3 R20, P0, R2, R20, RZ ;  /* 0x0000001402147210 */ /* 0x000fc60007f1e0ff */
[----:B------:R0:W3:Y:S02]  /*230c0*/  LDG.E.U8 R169, desc[UR4][R22.64] ;  /* 0x0000000416a97981 */ /* 0x0000e4000c1e1100 */
[----:B----4-:R-:W-:Y:S02]  /*230d0*/  IMAD.X R21, R4, 0x1, R15, P0 ;  /* 0x0000000104157824 */ /* 0x010fe400000e060f */
[----:B------:R-:W4:Y:S01]  /*230e0*/  LDL R15, [R1+0x1de4] ;  /* 0x001de400010f7983 */ /* 0x000f220000100800 */
[----:B0-----:R-:W-:Y:S02]  /*230f0*/  IMAD.IADD R22, R5, 0x1, R9 ;  /* 0x0000000105167824 */ /* 0x001fe400078e0209 */
[----:B------:R-:W-:Y:S01]  /*23100*/  IMAD R5, R3, 0x7b, RZ ;  /* 0x0000007b03057824 */ /* 0x000fe200078e02ff */
[----:B------:R0:W4:Y:S02]  /*23110*/  LDG.E.U8 R168, desc[UR4][R20.64] ;  /* 0x0000000414a87981 */ /* 0x000124000c1e1100 */
[----:B------:R-:W-:Y:S01]  /*23120*/  IADD3 R22, P0, R2, R22, RZ ;  /* 0x0000001602167210 */ /* 0x000fe20007f1e0ff */
[----:B0-----:R-:W-:-:S04]  /*23130*/  IMAD.IADD R20, R5, 0x1, R7 ;  /* 0x0000000105147824 */ /* 0x001fc800078e0207 */
[----:B--2---:R-:W-:Y:S02]  /*23140*/  IMAD.X R23, R4, 0x1, R19, P0 ;  /* 0x0000000104177824 */ /* 0x004fe400000e0613 */
[----:B------:R-:W2:Y:S01]  /*23150*/  LDL R19, [R1+0x1dcc] ;  /* 0x001dcc0001137983 */ /* 0x000ea20000100800 */
[----:B------:R-:W-:-:S03]  /*23160*/  IADD3 R20, P0, R2, R20, RZ ;  /* 0x0000001402147210 */ /* 0x000fc60007f1e0ff */
[----:B------:R0:W2:Y:S02]  /*23170*/  LDG.E.U8 R167, desc[UR4][R22.64] ;  /* 0x0000000416a77981 */ /* 0x0000a4000c1e1100 */
[----:B------:R-:W-:Y:S02]  /*23180*/  IMAD.X R21, R4, 0x1, R41, P0 ;  /* 0x0000000104157824 */ /* 0x000fe400000e0629 */
        /* <DEDUP_REMOVED lines=9> */
[----:B0-----:R-:W-:Y:S02]  /*23220*/  IMAD.IADD R22, R5, 0x1, R9 ;  /* 0x0000000105167824 */ /* 0x001fe400078e0209 */
[----:B------:R-:W-:Y:S02]  /*23230*/  IMAD R5, R3, 0x7c, RZ ;  /* 0x0000007c03057824 */ /* 0x000fe400078e02ff */
[----:B------:R-:W-:Y:S01]  /*23240*/  IMAD.X R21, R4, 0x1, R18, P0 ;  /* 0x0000000104157824 */ /* 0x000fe200000e0612 */
        /* <DEDUP_REMOVED lines=18> */
[----:B0-----:R-:W-:-:S04]  /*23370*/  IMAD.IADD R22, R5, 0x1, R9 ;  /* 0x0000000105167824 */ /* 0x001fc800078e0209 */
[----:B--2---:R-:W-:Y:S02]  /*23380*/  IMAD.X R21, R4, 0x1, R19, P0 ;  /* 0x0000000104157824 */ /* 0x004fe400000e0613 */
[----:B------:R-:W2:Y:S01]  /*23390*/  LDL R19, [R1+0xdb8] ;  /* 0x000db80001137983 */ /* 0x000ea20000100800 */
[----:B------:R-:W-:Y:S01]  /*233a0*/  IADD3 R22, P0, R2, R22, RZ ;  /* 0x0000001602167210 */ /* 0x000fe20007f1e0ff */
[----:B------:R-:W-:Y:S02]  /*233b0*/  IMAD R5, R3, 0x7d, RZ ;  /* 0x0000007d03057824 */ /* 0x000fe400078e02ff */
        /* <DEDUP_REMOVED lines=12> */
[----:B------:R-:W-:-:S03]  /*23480*/  IMAD.X R23, R4, 0x1, R18, P0 ;  /* 0x0000000104177824 */ /* 0x000fc600000e0612 */
[----:B------:R-:W-:Y:S02]  /*23490*/  IADD3 R20, P0, R2, R20, RZ ;  /* 0x0000001402147210 */ /* 0x000fe40007f1e0ff */
[----:B------:R0:W3:Y:S02]  /*234a0*/  LDG.E.U8 R157, desc[UR4][R22.64] ;  /* 0x00000004169d7981 */ /* 0x0000e4000c1e1100 */
[----:B0-----:R-:W-:Y:S02]  /*234b0*/  IMAD.IADD R22, R5, 0x1, R9 ;  /* 0x0000000105167824 */ /* 0x001fe400078e0209 */
[----:B------:R-:W-:-:S03]  /*234c0*/  IMAD.X R21, R4, 0x1, R17, P0 ;  /* 0x0000000104157824 */ /* 0x000fc600000e0611 */
[----:B------:R-:W-:Y:S01]  /*234d0*/  IADD3 R22, P0, R2, R22, RZ ;  /* 0x0000001602167210 */ /* 0x000fe20007f1e0ff */
[----:B------:R-:W3:Y:S01]  /*234e0*/  LDL R17, [R1+0xdbc] ;  /* 0x000dbc0001117983 */ /* 0x000ee20000100800 */
[----:B------:R-:W-:-:S03]  /*234f0*/  IMAD R18, R3, 0x7e, RZ ;  /* 0x0000007e03127824 */ /* 0x000fc600078e02ff */
[----:B------:R0:W3:Y:S01]  /*23500*/  LDG.E.U8 R156, desc[UR4][R20.64] ;  /* 0x00000004149c7981 */ /* 0x0000e2000c1e1100 */
[----:B----4-:R-:W-:-:S03]  /*23510*/  IMAD.X R23, R4, 0x1, R15, P0 ;  /* 0x0000000104177824 */ /* 0x010fc600000e060f */
[----:B------:R-:W4:Y:S01]  /*23520*/  LDL R15, [R1+0xdc0] ;  /* 0x000dc000010f7983 */ /* 0x000f220000100800 */
[----:B0-----:R-:W-:-:S03]  /*23530*/  IMAD.IADD R20, R18, 0x1, R7 ;  /* 0x0000000112147824 */ /* 0x001fc600078e0207 */
[----:B------:R0:W4:Y:S02]  /*23540*/  LDG.E.U8 R5, desc[UR4][R22.64] ;  /* 0x0000000416057981 */ /* 0x000124000c1e1100 */
[----:B------:R-:W-:Y:S02]  /*23550*/  IADD3 R20, P0, R2, R20, RZ ;  /* 0x0000001402147210 */ /* 0x000fe40007f1e0ff */
[----:B------:R-:W4:Y:S04]  /*23560*/  LDL.LU R63, [R1+0x870] ;  /* 0x00087000013f7983 */ /* 0x000f280000300800 */
[----:B------:R-:W4:Y:S01]  /*23570*/  LDL.LU R62, [R1+0x86c] ;  /* 0x00086c00013e7983 */ /* 0x000f220000300800 */
[----:B0-----:R-:W-:-:S03]  /*23580*/  IMAD.IADD R22, R18, 0x1, R6 ;  /* 0x0000000112167824 */ /* 0x001fc600078e0206 */
[----:B------:R-:W4:Y:S01]  /*23590*/  LDL.LU R70, [R1+0x868] ;  /* 0x0008680001467983 */ /* 0x000f220000300800 */
[----:B--2---:R-:W-:Y:S01]  /*235a0*/  IMAD.X R21, R4, 0x1, R19, P0 ;  /* 0x0000000104157824 */ /* 0x004fe200000e0613 */
[----:B------:R-:W-:Y:S02]  /*235b0*/  IADD3 R22, P0, R2, R22, RZ ;  /* 0x0000001602167210 */ /* 0x000fe40007f1e0ff */
[----:B------:R-:W2:Y:S04]  /*235c0*/  LDL.LU R19, [R1+0x864] ;  /* 0x0008640001137983 */ /* 0x000ea80000300800 */
[----:B------:R0:W2:Y:S01]  /*235d0*/  LDG.E.U8 R155, desc[UR4][R20.64] ;  /* 0x00000004149b7981 */ /* 0x0000a2000c1e1100 */
[----:B------:R-:W-:-:S03]  /*235e0*/  IMAD.X R23, R4, 0x1, R43, P0 ;  /* 0x0000000104177824 */ /* 0x000fc600000e062b */
[----:B------:R-:W2:Y:S04]  /*235f0*/  LDL.LU R69, [R1+0x840] ;  /* 0x0008400001457983 */ /* 0x000ea80000300800 */
[----:B------:R1:W2:Y:S01]  /*23600*/  LDG.E.U8 R154, desc[UR4][R22.64] ;  /* 0x00000004169a7981 */ /* 0x0002a2000c1e1100 */
[----:B0-----:R-:W-:-:S03]  /*23610*/  IMAD.IADD R20, R18, 0x1, R8 ;  /* 0x0000000112147824 */ /* 0x001fc600078e0208 */
[----:B------:R-:W2:Y:S02]  /*23620*/  LDL.LU R147, [R1+0x83c] ;  /* 0x00083c0001937983 */ /* 0x000ea40000300800 */
[----:B------:R-:W-:Y:S02]  /*23630*/  IADD3 R20, P0, R2, R20, RZ ;  /* 0x0000001402147210 */ /* 0x000fe40007f1e0ff */
[----:B------:R-:W2:Y:S01]  /*23640*/  LDL.LU R98, [R1+0x838] ;  /* 0x0008380001627983 */ /* 0x000ea20000300800 */
[----:B-1----:R-:W-:Y:S02]  /*23650*/  IMAD.IADD R22, R18, 0x1, R9 ;  /* 0x0000000112167824 */ /* 0x002fe400078e0209 */
[----:B------:R-:W-:Y:S01]  /*23660*/  IMAD.X R21, R4, 0x1, R42, P0 ;  /* 0x0000000104157824 */ /* 0x000fe200000e062a */
[----:B------:R-:W2:Y:S02]  /*23670*/  LDL.LU R58, [R1+0x834] ;  /* 0x00083400013a7983 */ /* 0x000ea40000300800 */
[----:B------:R-:W-:-:S02]  /*23680*/  IADD3 R22, P0, R2, R22, RZ ;  /* 0x0000001602167210 */ /* 0x000fc40007f1e0ff */
[----:B------:R0:W2:Y:S03]  /*23690*/  LDG.E.U8 R153, desc[UR4][R20.64] ;  /* 0x0000000414997981 */ /* 0x0000a6000c1e1100 */
[----:B------:R-:W-:Y:S01]  /*236a0*/  IMAD.X R23, R4, 0x1, R41, P0 ;  /* 0x0000000104177824 */ /* 0x000fe200000e0629 */
[----:B------:R-:W2:Y:S04]  /*236b0*/  LDL.LU R57, [R1+0x7c0] ;  /* 0x0007c00001397983 */ /* 0x000ea80000300800 */
[----:B------:R1:W2:Y:S01]  /*236c0*/  LDG.E.U8 R152, desc[UR4][R22.64] ;  /* 0x0000000416987981 */ /* 0x0002a2000c1e1100 */
[----:B0-----:R-:W-:-:S05]  /*236d0*/  IMAD.IADD R20, R111, 0x1, R7 ;  /* 0x000000016f147824 */ /* 0x001fca00078e0207 */
[----:B------:R-:W-:Y:S01]  /*236e0*/  IADD3 R20, P0, R2, R20, RZ ;  /* 0x0000001402147210 */ /* 0x000fe20007f1e0ff */
[----:B-1----:R-:W-:-:S04]  /*236f0*/  IMAD.IADD R22, R111, 0x1, R6 ;  /* 0x000000016f167824 */ /* 0x002fc800078e0206 */
[----:B---3--:R-:W-:Y:S01]  /*23700*/  IMAD.X R21, R4, 0x1, R40, P0 ;  /* 0x0000000104157824 */ /* 0x008fe200000e0628 */
[----:B------:R-:W-:-:S04]  /*23710*/  IADD3 R22, P0, R2, R22, RZ ;  /* 0x0000001602167210 */ /* 0x000fc80007f1e0ff */
[----:B------:R0:W3:Y:S02]  /*23720*/  LDG.E.U8 R18, desc[UR4][R20.64] ;  /* 0x0000000414127981 */ /* 0x0000e4000c1e1100 */
[----:B0-----:R-:W-:-:S05]  /*23730*/  IMAD.IADD R20, R111, 0x1, R8 ;  /* 0x000000016f147824 */ /* 0x001fca00078e0208 */
[----:B------:R-:W-:Y:S01]  /*23740*/  IADD3 R20, P1, R2, R20, RZ ;  /* 0x0000001402147210 */ /* 0x000fe20007f3e0ff */
[C---:B------:R-:W-:Y:S02]  /*23750*/  IMAD.X R23, R4.reuse, 0x1, R17, P0 ;  /* 0x0000000104177824 */ /* 0x040fe400000e0611 */
[----:B------:R-:W3:Y:S04]  /*23760*/  LDL.LU R17, [R1+0x7bc] ;  /* 0x0007bc0001117983 */ /* 0x000ee80000300800 */
[----:B------:R-:W3:Y:S04]  /*23770*/  LDL.LU R56, [R1+0x7b8] ;  /* 0x0007b80001387983 */ /* 0x000ee80000300800 */
[----:B------:R-:W3:Y:S04]  /*23780*/  LDL.LU R75, [R1+0x7b4] ;  /* 0x0007b400014b7983 */ /* 0x000ee80000300800 */
[----:B------:R-:W3:Y:S04]  /*23790*/  LDL.LU R110, [R1+0x740] ;  /* 0x00074000016e7983 */ /* 0x000ee80000300800 */
[----:B------:R-:W3:Y:S04]  /*237a0*/  LDL.LU R61, [R1+0x73c] ;  /* 0x00073c00013d7983 */ /* 0x000ee80000300800 */
[----:B------:R-:W3:Y:S01]  /*237b0*/  LDG.E.U8 R22, desc[UR4][R22.64] ;  /* 0x0000000416167981 */ /* 0x000ee2000c1e1100 */
[----:B----4-:R-:W-:-:S03]  /*237c0*/  IMAD.X R21, R4, 0x1, R15, P1 ;  /* 0x0000000104157824 */ /* 0x010fc600008e060f */
[----:B------:R-:W4:Y:S04]  /*237d0*/  LDL.LU R15, [R1+0x738] ;  /* 0x00073800010f7983 */ /* 0x000f280000300800 */
[----:B------:R-:W4:Y:S04]  /*237e0*/  LDG.E.U8 R20, desc[UR4][R20.64] ;  /* 0x0000000414147981 */ /* 0x000f28000c1e1100 */
[----:B------:R-:W4:Y:S04]  /*237f0*/  LDL.LU R40, [R1+0x734] ;  /* 0x0007340001287983 */ /* 0x000f280000300800 */
[----:B------:R-:W4:Y:S04]  /*23800*/  LDL.LU R41, [R1+0x6bc] ;  /* 0x0006bc0001297983 */ /* 0x000f280000300800 */
[----:B------:R-:W4:Y:S04]  /*23810*/  LDL.LU R42, [R1+0x6b8] ;  /* 0x0006b800012a7983 */ /* 0x000f280000300800 */
[----:B------:R-:W4:Y:S01]  /*23820*/  LDL.LU R43, [R1+0x6b4] ;  /* 0x0006b400012b7983 */ /* 0x000f220000300800 */
[----:B------:R-:W-:Y:S01]  /*23830*/  IMAD.IADD R4, R223, 0x1, R222 ;  /* 0x00000001df047824 */ /* 0x000fe200078e02de */
[----:B------:R-:W-:Y:S06]  /*23840*/  BAR.SYNC.DEFER_BLOCKING 0x0 ;  /* 0x0000000000007b1d */ /* 0x000fec0000010000 */
[----:B------:R-:W4:Y:S04]  /*23850*/  LDL.LU R91, [R1+0x6b0] ;  /* 0x0006b000015b7983 */ /* 0x000f280000300800 */
[----:B------:R-:W4:Y:S04]  /*23860*/  LDL.LU R92, [R1+0x63c] ;  /* 0x00063c00015c7983 */ /* 0x000f280000300800 */
[----:B------:R-:W4:Y:S04]  /*23870*/  LDL.LU R93, [R1+0x638] ;  /* 0x00063800015d7983 */ /* 0x000f280000300800 */
[----:B------:R-:W4:Y:S04]  /*23880*/  LDL.LU R94, [R1+0x634] ;  /* 0x00063400015e7983 */ /* 0x000f280000300800 */
[----:B------:R-:W4:Y:S04]  /*23890*/  LDL.LU R143, [R1+0x630] ;  /* 0x00063000018f7983 */ /* 0x000f280000300800 */
[----:B------:R-:W4:Y:S04]  /*238a0*/  LDL.LU R144, [R1+0x5bc] ;  /* 0x0005bc0001907983 */ /* 0x000f280000300800 */
[----:B------:R-:W4:Y:S04]  /*238b0*/  LDL.LU R145, [R1+0x5b8] ;  /* 0x0005b80001917983 */ /* 0x000f280000300800 */
[----:B------:R-:W4:Y:S04]  /*238c0*/  LDL.LU R146, [R1+0x5b4] ;  /* 0x0005b40001927983 */ /* 0x000f280000300800 */
[----:B------:R0:W-:Y:S04]  /*238d0*/  STS.U8 [R4], R63 ;  /* 0x0000003f04007388 */ /* 0x0001e80000000000 */
[----:B------:R-:W4:Y:S04]  /*238e0*/  LDL.LU R111, [R1+0x5b0] ;  /* 0x0005b000016f7983 */ /* 0x000f280000300800 */
[----:B------:R1:W-:Y:S04]  /*238f0*/  STS.U8 [R4+0x4000], R62 ;  /* 0x0040003e04007388 */ /* 0x0003e80000000000 */
[----:B0-----:R-:W4:Y:S04]  /*23900*/  LDL.LU R63, [R1+0x53c] ;  /* 0x00053c00013f7983 */ /* 0x001f280000300800 */
[----:B-1----:R-:W4:Y:S04]  /*23910*/  LDL.LU R62, [R1+0x538] ;  /* 0x00053800013e7983 */ /* 0x002f280000300800 */
[----:B------:R-:W4:Y:S04]  /*23920*/  LDL.LU R223, [R1+0x534] ;  /* 0x0005340001df7983 */ /* 0x000f280000300800 */
[----:B------:R-:W4:Y:S04]  /*23930*/  LDL.LU R21, [R1+0x530] ;  /* 0x0005300001157983 */ /* 0x000f280000300800 */
[----:B------:R0:W-:Y:S04]  /*23940*/  STS.U8 [R4+0x8000], R70 ;  /* 0x0080004604007388 */ /* 0x0001e80000000000 */
[----:B------:R-:W4:Y:S04]  /*23950*/  LDL.LU R23, [R1+0x4bc] ;  /* 0x0004bc0001177983 */ /* 0x000f280000300800 */
[----:B--2---:R1:W-:Y:S04]  /*23960*/  STS.U8 [R4+0xc000], R19 ;  /* 0x00c0001304007388 */ /* 0x0043e80000000000 */
[----:B0-----:R-:W2:Y:S04]  /*23970*/  LDL.LU R70, [R1+0x4b8] ;  /* 0x0004b80001467983 */ /* 0x001ea80000300800 */
[----:B------:R0:W-:Y:S04]  /*23980*/  STS.U8 [R4+0x400], R69 ;  /* 0x0004004504007388 */ /* 0x0001e80000000000 */
[----:B-1----:R-:W2:Y:S04]  /*23990*/  LDL.LU R19, [R1+0x4b4] ;  /* 0x0004b40001137983 */ /* 0x002ea80000300800 */
[----:B------:R1:W-:Y:S04]  /*239a0*/  STS.U8 [R4+0x4400], R147 ;  /* 0x0044009304007388 */ /* 0x0003e80000000000 */
[----:B0-----:R-:W2:Y:S04]  /*239b0*/  LDL.LU R69, [R1+0x4b0] ;  /* 0x0004b00001457983 */ /* 0x001ea80000300800 */
[----:B------:R0:W-:Y:S04]  /*239c0*/  STS.U8 [R4+0x8400], R98 ;  /* 0x0084006204007388 */ /* 0x0001e80000000000 */
[----:B-1----:R-:W2:Y:S04]  /*239d0*/  LDL.LU R147, [R1+0x22a8] ;  /* 0x0022a80001937983 */ /* 0x002ea80000300800 */
[----:B------:R1:W-:Y:S04]  /*239e0*/  STS.U8 [R4+0xc400], R58 ;  /* 0x00c4003a04007388 */ /* 0x0003e80000000000 */
[----:B0-----:R-:W2:Y:S04]  /*239f0*/  LDL.LU R98, [R1+0x22a4] ;  /* 0x0022a40001627983 */ /* 0x001ea80000300800 */
[----:B------:R0:W-:Y:S04]  /*23a00*/  STS.U8 [R4+0x800], R57 ;  /* 0x0008003904007388 */ /* 0x0001e80000000000 */
[----:B-1----:R-:W2:Y:S04]  /*23a10*/  LDL.LU R58, [R1+0x22a0] ;  /* 0x0022a000013a7983 */ /* 0x002ea80000300800 */
[----:B---3--:R1:W-:Y:S04]  /*23a20*/  STS.U8 [R4+0x4800], R17 ;  /* 0x0048001104007388 */ /* 0x0083e80000000000 */
[----:B0-----:R-:W3:Y:S04]  /*23a30*/  LDL.LU R57, [R1+0x229c] ;  /* 0x00229c0001397983 */ /* 0x001ee80000300800 */
[----:B------:R0:W-:Y:S04]  /*23a40*/  STS.U8 [R4+0x8800], R56 ;  /* 0x0088003804007388 */ /* 0x0001e80000000000 */
[----:B-1----:R-:W3:Y:S04]  /*23a50*/  LDL.LU R17, [R1+0x2298] ;  /* 0x0022980001117983 */ /* 0x002ee80000300800 */
[----:B------:R1:W-:Y:S04]  /*23a60*/  STS.U8 [R4+0xc800], R75 ;  /* 0x00c8004b04007388 */ /* 0x0003e80000000000 */
[----:B0-----:R-:W3:Y:S04]  /*23a70*/  LDL.LU R56, [R1+0x2294] ;  /* 0x0022940001387983 */ /* 0x001ee80000300800 */
[----:B------:R0:W-:Y:S04]  /*23a80*/  STS.U8 [R4+0xc00], R110 ;  /* 0x000c006e04007388 */ /* 0x0001e80000000000 */
[----:B-1----:R-:W3:Y:S04]  /*23a90*/  LDL.LU R75, [R1+0x2290] ;  /* 0x00229000014b7983 */ /* 0x002ee80000300800 */
[----:B------:R1:W-:Y:S04]  /*23aa0*/  STS.U8 [R4+0x4c00], R61 ;  /* 0x004c003d04007388 */ /* 0x0003e80000000000 */
[----:B0-----:R-:W3:Y:S04]  /*23ab0*/  LDL.LU R110, [R1+0x228c] ;  /* 0x00228c00016e7983 */ /* 0x001ee80000300800 */
[----:B-1----:R-:W3:Y:S04]  /*23ac0*/  LDL.LU R61, [R1+0x2288] ;  /* 0x00228800013d7983 */ /* 0x002ee80000300800 */
[----:B----4-:R0:W-:Y:S04]  /*23ad0*/  STS.U8 [R4+0x8c00], R15 ;  /* 0x008c000f04007388 */ /* 0x0101e80000000000 */
[----:B0-----:R-:W4:Y:S04]  /*23ae0*/  LDL.LU R15, [R1+0x2284] ;  /* 0x00228400010f7983 */ /* 0x001f280000300800 */
[----:B------:R0:W-:Y:S04]  /*23af0*/  STS.U8 [R4+0xcc00], R40 ;  /* 0x00cc002804007388 */ /* 0x0001e80000000000 */
[----:B------:R1:W-:Y:S04]  /*23b00*/  STS.U8 [R4+0x1000], R41 ;  /* 0x0010002904007388 */ /* 0x0003e80000000000 */
[----:B------:R1:W-:Y:S04]  /*23b10*/  STS.U8 [R4+0x5000], R42 ;  /* 0x0050002a04007388 */ /* 0x0003e80000000000 */
[----:B0-----:R-:W4:Y:S04]  /*23b20*/  LDL.LU R40, [R1+0x2280] ;  /* 0x0022800001287983 */ /* 0x001f280000300800 */
[----:B-1----:R-:W4:Y:S04]  /*23b30*/  LDL.LU R41, [R1+0x227c] ;  /* 0x00227c0001297983 */ /* 0x002f280000300800 */
[----:B------:R-:W4:Y:S04]  /*23b40*/  LDL.LU R42, [R1+0x2278] ;  /* 0x00227800012a7983 */ /* 0x000f280000300800 */
        /* <DEDUP_REMOVED lines=24> */
[----:B--2---:R-:W-:Y:S04]  /*23cd0*/  STS.U8 [R4+0x6000], R70 ;  /* 0x0060004604007388 */ /* 0x004fe80000000000 */
        /* <DEDUP_REMOVED lines=13> */
[----:B----4-:R0:W-:Y:S04]  /*23db0*/  STS.U8 [R4+0x2400], R15 ;  /* 0x0024000f04007388 */ /* 0x0101e80000000000 */
[----:B0-----:R-:W2:Y:S04]  /*23dc0*/  LDL.LU R15, [R1+0x860] ;  /* 0x00086000010f7983 */ /* 0x001ea80000300800 */
[----:B------:R-:W3:Y:S04]  /*23dd0*/  LDL.LU R70, [R1+0x85c] ;  /* 0x00085c0001467983 */ /* 0x000ee80000300800 */
[----:B------:R-:W4:Y:S04]  /*23de0*/  LDL.LU R19, [R1+0x858] ;  /* 0x0008580001137983 */ /* 0x000f280000300800 */
[----:B------:R-:W4:Y:S04]  /*23df0*/  LDL.LU R69, [R1+0x854] ;  /* 0x0008540001457983 */ /* 0x000f280000300800 */
[----:B------:R-:W4:Y:S04]  /*23e00*/  LDL.LU R61, [R1+0x2244] ;  /* 0x00224400013d7983 */ /* 0x000f280000300800 */
[----:B------:R-:W4:Y:S04]  /*23e10*/  LDL.LU R110, [R1+0x2240] ;  /* 0x00224000016e7983 */ /* 0x000f280000300800 */
[----:B------:R-:W4:Y:S04]  /*23e20*/  LDL.LU R75, [R1+0x223c] ;  /* 0x00223c00014b7983 */ /* 0x000f280000300800 */
[----:B------:R-:W2:Y:S04]  /*23e30*/  LDL.LU R14, [R1+0x2238] ;  /* 0x00223800010e7983 */ /* 0x000ea80000300800 */
[----:B------:R-:W4:Y:S04]  /*23e40*/  LDL.LU R221, [R1+0x830] ;  /* 0x0008300001dd7983 */ /* 0x000f280000300800 */
[----:B------:R-:W4:Y:S04]  /*23e50*/  LDL.LU R220, [R1+0x82c] ;  /* 0x00082c0001dc7983 */ /* 0x000f280000300800 */
[----:B------:R-:W4:Y:S04]  /*23e60*/  LDL.LU R97, [R1+0x828] ;  /* 0x0008280001617983 */ /* 0x000f280000300800 */
[----:B------:R-:W4:Y:S04]  /*23e70*/  LDL.LU R96, [R1+0x824] ;  /* 0x0008240001607983 */ /* 0x000f280000300800 */
[----:B------:R-:W4:Y:S04]  /*23e80*/  LDL.LU R95, [R1+0x7b0] ;  /* 0x0007b000015f7983 */ /* 0x000f280000300800 */
[----:B------:R-:W4:Y:S04]  /*23e90*/  LDL.LU R47, [R1+0x7ac] ;  /* 0x0007ac00012f7983 */ /* 0x000f280000300800 */
[----:B------:R-:W4:Y:S04]  /*23ea0*/  LDL.LU R68, [R1+0x7a8] ;  /* 0x0007a80001447983 */ /* 0x000f280000300800 */
[----:B------:R0:W-:Y:S04]  /*23eb0*/  STS.U8 [R4+0x2c00], R125 ;  /* 0x002c007d04007388 */ /* 0x0001e80000000000 */
[----:B------:R1:W-:Y:S04]  /*23ec0*/  STS.U8 [R4+0xe800], R126 ;  /* 0x00e8007e04007388 */ /* 0x0003e80000000000 */
[----:B------:R1:W-:Y:S04]  /*23ed0*/  STS.U8 [R4+0x3000], R71 ;  /* 0x0030004704007388 */ /* 0x0003e80000000000 */
[----:B0-----:R-:W4:Y:S04]  /*23ee0*/  LDL.LU R125, [R1+0x7a4] ;  /* 0x0007a400017d7983 */ /* 0x001f280000300800 */
[----:B-1----:R-:W4:Y:S04]  /*23ef0*/  LDL.LU R126, [R1+0x730] ;  /* 0x00073000017e7983 */ /* 0x002f280000300800 */
[----:B------:R-:W-:Y:S04]  /*23f00*/  STS.U8 [R4+0x9c00], R223 ;  /* 0x009c00df04007388 */ /* 0x000fe80000000000 */
[----:B------:R-:W-:Y:S04]  /*23f10*/  STS.U8 [R4+0xdc00], R21 ;  /* 0x00dc001504007388 */ /* 0x000fe80000000000 */
[----:B------:R-:W-:Y:S04]  /*23f20*/  STS.U8 [R4+0x2000], R23 ;  /* 0x0020001704007388 */ /* 0x000fe80000000000 */
[----:B------:R0:W-:Y:S04]  /*23f30*/  STS.U8 [R4+0xf000], R16 ;  /* 0x00f0001004007388 */ /* 0x0001e80000000000 */
        /* <DEDUP_REMOVED lines=12> */
[----:B------:R-:W4:Y:S04]  /*24000*/  LDL.LU R71, [R1+0x72c] ;  /* 0x00072c0001477983 */ /* 0x000f280000300800 */
[----:B0-----:R-:W4:Y:S04]  /*24010*/  LDL.LU R16, [R1+0x728] ;  /* 0x0007280001107983 */ /* 0x001f280000300800 */
[----:B--2---:R0:W-:Y:S04]  /*24020*/  STS.U8 [R14+0x80], R15 ;  /* 0x0000800f0e007388 */ /* 0x0041e80000000000 */
[----:B---3--:R1:W-:Y:S04]  /*24030*/  STS.U8 [R14+0x4080], R70 ;  /* 0x004080460e007388 */ /* 0x0083e80000000000 */
[----:B----4-:R2:W-:Y:S04]  /*24040*/  STS.U8 [R14+0x8080], R19 ;  /* 0x008080130e007388 */ /* 0x0105e80000000000 */
[----:B0-----:R-:W3:Y:S04]  /*24050*/  LDL.LU R15, [R1+0x724] ;  /* 0x00072400010f7983 */ /* 0x001ee80000300800 */
[----:B-1----:R-:W4:Y:S04]  /*24060*/  LDL.LU R70, [R1+0x6ac] ;  /* 0x0006ac0001467983 */ /* 0x002f280000300800 */
[----:B------:R0:W-:Y:S04]  /*24070*/  STS.U8 [R14+0xc080], R69 ;  /* 0x00c080450e007388 */ /* 0x0001e80000000000 */
[----:B--2---:R-:W2:Y:S04]  /*24080*/  LDL.LU R19, [R1+0x6a8] ;  /* 0x0006a80001137983 */ /* 0x004ea80000300800 */
[----:B0-----:R-:W2:Y:S04]  /*24090*/  LDL.LU R69, [R1+0x6a4] ;  /* 0x0006a40001457983 */ /* 0x001ea80000300800 */
[----:B------:R-:W2:Y:S04]  /*240a0*/  LDL.LU R175, [R1+0x6a0] ;  /* 0x0006a00001af7983 */ /* 0x000ea80000300800 */
        /* <DEDUP_REMOVED lines=15> */
[----:B------:R0:W-:Y:S04]  /*241a0*/  STS.U8 [R14+0x480], R221 ;  /* 0x000480dd0e007388 */ /* 0x0001e80000000000 */
[----:B------:R1:W-:Y:S04]  /*241b0*/  STS.U8 [R14+0x4480], R220 ;  /* 0x004480dc0e007388 */ /* 0x0003e80000000000 */
[----:B------:R1:W-:Y:S04]  /*241c0*/  STS.U8 [R14+0x8480], R97 ;  /* 0x008480610e007388 */ /* 0x0003e80000000000 */
[----:B0-----:R-:W2:Y:S04]  /*241d0*/  LDL.LU R221, [R1+0x2234] ;  /* 0x0022340001dd7983 */ /* 0x001ea80000300800 */
[----:B-1----:R-:W2:Y:S04]  /*241e0*/  LDL.LU R220, [R1+0x2230] ;  /* 0x0022300001dc7983 */ /* 0x002ea80000300800 */
        /* <DEDUP_REMOVED lines=8> */
[----:B0-----:R-:W2:Y:S04]  /*24270*/  LDL.LU R68, [R1+0x221c] ;  /* 0x00221c0001447983 */ /* 0x001ea80000300800 */
[----:B------:R0:W-:Y:S04]  /*24280*/  STS.U8 [R14+0xc880], R125 ;  /* 0x00c8807d0e007388 */ /* 0x0001e80000000000 */
[----:B------:R1:W-:Y:S04]  /*24290*/  STS.U8 [R14+0xc80], R126 ;  /* 0x000c807e0e007388 */ /* 0x0003e80000000000 */
[----:B------:R1:W-:Y:S04]  /*242a0*/  STS.U8 [R14+0x4c80], R71 ;  /* 0x004c80470e007388 */ /* 0x0003e80000000000 */
[----:B0-----:R-:W2:Y:S04]  /*242b0*/  LDL.LU R125, [R1+0x2218] ;  /* 0x00221800017d7983 */ /* 0x001ea80000300800 */
[----:B-1----:R-:W2:Y:S04]  /*242c0*/  LDL.LU R126, [R1+0x2214] ;  /* 0x00221400017e7983 */ /* 0x002ea80000300800 */
[----:B------:R-:W2:Y:S04]  /*242d0*/  LDL.LU R71, [R1+0x2210] ;  /* 0x0022100001477983 */ /* 0x000ea80000300800 */
[----:B------:R0:W-:Y:S04]  /*242e0*/  STS.U8 [R14+0x8c80], R16 ;  /* 0x008c80100e007388 */ /* 0x0001e80000000000 */
[----:B------:R-:W-:Y:S04]  /*242f0*/  STS.U8 [R14+0x2480], R56 ;  /* 0x002480380e007388 */ /* 0x000fe80000000000 */
[----:B0-----:R-:W5:Y:S04]  /*24300*/  LDL.LU R16, [R1+0x220c] ;  /* 0x00220c0001107983 */ /* 0x001f680000300800 */
        /* <DEDUP_REMOVED lines=15> */
[----:B---3--:R0:W-:Y:S04]  /*24400*/  STS.U8 [R14+0xcc80], R15 ;  /* 0x00cc800f0e007388 */ /* 0x0081e80000000000 */
[----:B----4-:R1:W-:Y:S04]  /*24410*/  STS.U8 [R14+0x1080], R70 ;  /* 0x001080460e007388 */ /* 0x0103e80000000000 */
[----:B0-----:R-:W5:Y:S04]  /*24420*/  LDL.LU R15, [R1+0x2208] ;  /* 0x00220800010f7983 */ /* 0x001f680000300800 */
[----:B-1----:R-:W3:Y:S04]  /*24430*/  LDL.LU R70, [R1+0x2204] ;  /* 0x0022040001467983 */ /* 0x002ee80000300800 */
[----:B--2---:R0:W-:Y:S04]  /*24440*/  STS.U8 [R14+0x5080], R19 ;  /* 0x005080130e007388 */ /* 0x0041e80000000000 */
[----:B------:R1:W-:Y:S04]  /*24450*/  STS.U8 [R14+0x9080], R69 ;  /* 0x009080450e007388 */ /* 0x0003e80000000000 */
[----:B0-----:R-:W5:Y:S04]  /*24460*/  LDL.LU R19, [R1+0x2200] ;  /* 0x0022000001137983 */ /* 0x001f680000300800 */
[----:B-1----:R-:W2:Y:S04]  /*24470*/  LDL.LU R69, [R1+0x21fc] ;  /* 0x0021fc0001457983 */ /* 0x002ea80000300800 */
[----:B------:R0:W-:Y:S04]  /*24480*/  STS.U8 [R14+0xe080], R68 ;  /* 0x00e080440e007388 */ /* 0x0001e80000000000 */
[----:B0-----:R-:W4:Y:S04]  /*24490*/  LDL.LU R68, [R1+0x21f8] ;  /* 0x0021f80001447983 */ /* 0x001f280000300800 */
[----:B------:R-:W3:Y:S04]  /*244a0*/  LDL.LU R56, [R1+0x21f4] ;  /* 0x0021f40001387983 */ /* 0x000ee80000300800 */
[----:B------:R-:W5:Y:S04]  /*244b0*/  LDL.LU R17, [R1+0x21f0] ;  /* 0x0021f00001117983 */ /* 0x000f680000300800 */
[----:B------:R-:W2:Y:S04]  /*244c0*/  LDL.LU R57, [R1+0x21ec] ;  /* 0x0021ec0001397983 */ /* 0x000ea80000300800 */
[----:B------:R-:W4:Y:S04]  /*244d0*/  LDL.LU R58, [R1+0x21e8] ;  /* 0x0021e800013a7983 */ /* 0x000f280000300800 */
[----:B------:R-:W3:Y:S04]  /*244e0*/  LDL.LU R59, [R1+0x21e4] ;  /* 0x0021e400013b7983 */ /* 0x000ee80000300800 */
        /* <DEDUP_REMOVED lines=9> */
[----:B------:R-:W3:Y:S04]  /*24580*/  LDL.LU R123, [R1+0x21bc] ;  /* 0x0021bc00017b7983 */ /* 0x000ee80000300800 */
[----:B------:R-:W4:Y:S04]  /*24590*/  LDL.LU R13, [R1+0x21b8] ;  /* 0x0021b800010d7983 */ /* 0x000f280000300800 */
        /* <DEDUP_REMOVED lines=29> */
[----:B0-----:R-:W4:Y:S04]  /*24770*/  LDL.LU R124, [R1+0x21b4] ;  /* 0x0021b400017c7983 */ /* 0x001f280000300800 */
        /* <DEDUP_REMOVED lines=28> */
[----:B--2---:R0:W-:Y:S04]  /*24940*/  STS.U8 [R13+0x4100], R44 ;  /* 0x0041002c0d007388 */ /* 0x0041e80000000000 */
[----:B---3--:R1:W-:Y:S04]  /*24950*/  STS.U8 [R13+0x8100], R45 ;  /* 0x0081002d0d007388 */ /* 0x0083e80000000000 */
[----:B------:R2:W-:Y:S04]  /*24960*/  STS.U8 [R13+0xc100], R46 ;  /* 0x00c1002e0d007388 */ /* 0x0005e80000000000 */
[----:B0-----:R-:W3:Y:S04]  /*24970*/  LDL.LU R44, [R1+0x21b0] ;  /* 0x0021b000012c7983 */ /* 0x001ee80000300800 */
[----:B-1----:R-:W3:Y:S04]  /*24980*/  LDL.LU R45, [R1+0x21ac] ;  /* 0x0021ac00012d7983 */ /* 0x002ee80000300800 */
[----:B--2---:R-:W2:Y:S04]  /*24990*/  LDL.LU R46, [R1+0x21a8] ;  /* 0x0021a800012e7983 */ /* 0x004ea80000300800 */
[----:B------:R0:W-:Y:S04]  /*249a0*/  STS.U8 [R13+0x2100], R47 ;  /* 0x0021002f0d007388 */ /* 0x0001e80000000000 */
[----:B------:R1:W-:Y:S04]  /*249b0*/  STS.U8 [R13+0x6100], R95 ;  /* 0x0061005f0d007388 */ /* 0x0003e80000000000 */
[----:B------:R1:W-:Y:S04]  /*249c0*/  STS.U8 [R13+0xa100], R96 ;  /* 0x00a100600d007388 */ /* 0x0003e80000000000 */
[----:B0-----:R-:W3:Y:S04]  /*249d0*/  LDL.LU R47, [R1+0x21a4] ;  /* 0x0021a400012f7983 */ /* 0x001ee80000300800 */
[----:B-1----:R-:W2:Y:S04]  /*249e0*/  LDL.LU R95, [R1+0x21a0] ;  /* 0x0021a000015f7983 */ /* 0x002ea80000300800 */
[----:B------:R-:W3:Y:S04]  /*249f0*/  LDL.LU R96, [R1+0x219c] ;  /* 0x00219c0001607983 */ /* 0x000ee80000300800 */
[----:B------:R0:W-:Y:S04]  /*24a00*/  STS.U8 [R13+0xe100], R97 ;  /* 0x00e100610d007388 */ /* 0x0001e80000000000 */
[----:B------:R1:W-:Y:S04]  /*24a10*/  STS.U8 [R13+0x2500], R98 ;  /* 0x002500620d007388 */ /* 0x0003e80000000000 */
[----:B------:R1:W-:Y:S04]  /*24a20*/  STS.U8 [R13+0x6500], R147 ;  /* 0x006500930d007388 */ /* 0x0003e80000000000 */
[----:B0-----:R-:W2:Y:S04]  /*24a30*/  LDL.LU R97, [R1+0x2198] ;  /* 0x0021980001617983 */ /* 0x001ea80000300800 */
[----:B-1----:R-:W3:Y:S04]  /*24a40*/  LDL.LU R98, [R1+0x2194] ;  /* 0x0021940001627983 */ /* 0x002ee80000300800 */
[----:B------:R-:W2:Y:S04]  /*24a50*/  LDL.LU R147, [R1+0x2190] ;  /* 0x0021900001937983 */ /* 0x000ea80000300800 */
        /* <DEDUP_REMOVED lines=26> */
[----:B0-----:R-:W2:Y:S04]  /*24c00*/  LDL.LU R49, [R1+0x215c] ;  /* 0x00215c0001317983 */ /* 0x001ea80000300800 */
[----:B-1----:R-:W3:Y:S04]  /*24c10*/  LDL.LU R12, [R1+0x2158] ;  /* 0x00215800010c7983 */ /* 0x002ee80000300800 */
[----:B----4-:R0:W-:Y:S04]  /*24c20*/  STS.U8 [R13+0x900], R174 ;  /* 0x000900ae0d007388 */ /* 0x0101e80000000000 */
[----:B------:R1:W-:Y:S04]  /*24c30*/  STS.U8 [R13+0x4900], R203 ;  /* 0x004900cb0d007388 */ /* 0x0003e80000000000 */
[----:B------:R4:W-:Y:S04]  /*24c40*/  STS.U8 [R13+0x8900], R204 ;  /* 0x008900cc0d007388 */ /* 0x0009e80000000000 */
[----:B0-----:R-:W2:Y:S04]  /*24c50*/  LDL.LU R174, [R1+0x810] ;  /* 0x0008100001ae7983 */ /* 0x001ea80000300800 */
[----:B-1----:R-:W2:Y:S04]  /*24c60*/  LDL.LU R203, [R1+0x80c] ;  /* 0x00080c0001cb7983 */ /* 0x002ea80000300800 */
[----:B------:R0:W-:Y:S04]  /*24c70*/  STS.U8 [R13+0xc900], R205 ;  /* 0x00c900cd0d007388 */ /* 0x0001e80000000000 */
[----:B----4-:R-:W4:Y:S04]  /*24c80*/  LDL.LU R204, [R1+0x808] ;  /* 0x0008080001cc7983 */ /* 0x010f280000300800 */
[----:B0-----:R-:W4:Y:S04]  /*24c90*/  LDL.LU R205, [R1+0x804] ;  /* 0x0008040001cd7983 */ /* 0x001f280000300800 */
[----:B------:R0:W-:Y:S04]  /*24ca0*/  STS.U8 [R13+0xd00], R206 ;  /* 0x000d00ce0d007388 */ /* 0x0001e80000000000 */
[----:B------:R1:W-:Y:S04]  /*24cb0*/  STS.U8 [R13+0x4d00], R239 ;  /* 0x004d00ef0d007388 */ /* 0x0003e80000000000 */
[----:B------:R1:W-:Y:S04]  /*24cc0*/  STS.U8 [R13+0x8d00], R240 ;  /* 0x008d00f00d007388 */ /* 0x0003e80000000000 */
[----:B0-----:R-:W4:Y:S04]  /*24cd0*/  LDL.LU R206, [R1+0x790] ;  /* 0x0007900001ce7983 */ /* 0x001f280000300800 */
[----:B-1----:R-:W4:Y:S04]  /*24ce0*/  LDL.LU R239, [R1+0x78c] ;  /* 0x00078c0001ef7983 */ /* 0x002f280000300800 */
[----:B------:R0:W-:Y:S04]  /*24cf0*/  STS.U8 [R13+0xcd00], R241 ;  /* 0x00cd00f10d007388 */ /* 0x0001e80000000000 */
[----:B------:R-:W4:Y:S04]  /*24d00*/  LDL.LU R240, [R1+0x788] ;  /* 0x0007880001f07983 */ /* 0x000f280000300800 */
[----:B------:R1:W-:Y:S04]  /*24d10*/  STS.U8 [R13+0x1100], R242 ;  /* 0x001100f20d007388 */ /* 0x0003e80000000000 */
[----:B0-----:R-:W4:Y:S04]  /*24d20*/  LDL.LU R241, [R1+0x784] ;  /* 0x0007840001f17983 */ /* 0x001f280000300800 */
[----:B------:R0:W-:Y:S04]  /*24d30*/  STS.U8 [R13+0x5100], R175 ;  /* 0x005100af0d007388 */ /* 0x0001e80000000000 */
[----:B-1----:R-:W4:Y:S04]  /*24d40*/  LDL.LU R242, [R1+0x70c] ;  /* 0x00070c0001f27983 */ /* 0x002f280000300800 */
        /* <DEDUP_REMOVED lines=26> */
[----:B------:R-:W-:Y:S04]  /*24ef0*/  STS.U8 [R13+0x500], R223 ;  /* 0x000500df0d007388 */ /* 0x000fe80000000000 */
[----:B------:R-:W-:Y:S04]  /*24f00*/  STS.U8 [R13+0x4500], R171 ;  /* 0x004500ab0d007388 */ /* 0x000fe80000000000 */
[----:B------:R-:W-:Y:S04]  /*24f10*/  STS.U8 [R13+0x8500], R172 ;  /* 0x008500ac0d007388 */ /* 0x000fe80000000000 */
[----:B------:R-:W-:Y:S04]  /*24f20*/  STS.U8 [R13+0xc500], R173 ;  /* 0x00c500ad0d007388 */ /* 0x000fe80000000000 */
[----:B------:R0:W-:Y:S04]  /*24f30*/  STS.U8 [R13+0xdd00], R23 ;  /* 0x00dd00170d007388 */ /* 0x0001e80000000000 */
[----:B-1----:R-:W4:Y:S04]  /*24f40*/  LDL.LU R21, [R1+0x584] ;  /* 0x0005840001157983 */ /* 0x002f280000300800 */
        /* <DEDUP_REMOVED lines=12> */
[----:B0-----:R-:W4:Y:S04]  /*25010*/  LDL.LU R23, [R1+0x580] ;  /* 0x0005800001177983 */ /* 0x001f280000300800 */
[----:B---3--:R0:W-:Y:S04]  /*25020*/  STS.U8 [R12+0x180], R50 ;  /* 0x000180320c007388 */ /* 0x0081e80000000000 */
[----:B------:R1:W-:Y:S04]  /*25030*/  STS.U8 [R12+0x4180], R51 ;  /* 0x004180330c007388 */ /* 0x0003e80000000000 */
[----:B------:R3:W-:Y:S04]  /*25040*/  STS.U8 [R12+0x8180], R99 ;  /* 0x008180630c007388 */ /* 0x0007e80000000000 */
[----:B0-----:R-:W4:Y:S04]  /*25050*/  LDL.LU R50, [R1+0x2154] ;  /* 0x0021540001327983 */ /* 0x001f280000300800 */
[----:B-1----:R-:W4:Y:S04]  /*25060*/  LDL.LU R51, [R1+0x2150] ;  /* 0x0021500001337983 */ /* 0x002f280000300800 */
[----:B------:R0:W-:Y:S04]  /*25070*/  STS.U8 [R12+0xc180], R100 ;  /* 0x00c180640c007388 */ /* 0x0001e80000000000 */
[----:B---3--:R-:W3:Y:S04]  /*25080*/  LDL.LU R99, [R1+0x214c] ;  /* 0x00214c0001637983 */ /* 0x008ee80000300800 */
[----:B0-----:R-:W3:Y:S04]  /*25090*/  LDL.LU R100, [R1+0x2148] ;  /* 0x0021480001647983 */ /* 0x001ee80000300800 */
[----:B--2---:R-:W-:Y:S04]  /*250a0*/  STS.U8 [R12+0x580], R174 ;  /* 0x000580ae0c007388 */ /* 0x004fe80000000000 */
[----:B------:R-:W-:Y:S04]  /*250b0*/  STS.U8 [R12+0x4580], R203 ;  /* 0x004580cb0c007388 */ /* 0x000fe80000000000 */
[----:B----4-:R-:W-:Y:S04]  /*250c0*/  STS.U8 [R12+0x8580], R204 ;  /* 0x008580cc0c007388 */ /* 0x010fe80000000000 */
[----:B------:R-:W-:Y:S04]  /*250d0*/  STS.U8 [R12+0xc580], R205 ;  /* 0x00c580cd0c007388 */ /* 0x000fe80000000000 */
[----:B------:R0:W-:Y:S04]  /*250e0*/  STS.U8 [R12+0x1d80], R101 ;  /* 0x001d80650c007388 */ /* 0x0001e80000000000 */
[----:B------:R1:W-:Y:S04]  /*250f0*/  STS.U8 [R12+0x5d80], R102 ;  /* 0x005d80660c007388 */ /* 0x0003e80000000000 */
[----:B------:R2:W-:Y:S04]  /*25100*/  STS.U8 [R12+0x9d80], R151 ;  /* 0x009d80970c007388 */ /* 0x0005e80000000000 */
[----:B0-----:R-:W4:Y:S04]  /*25110*/  LDL.LU R101, [R1+0x2144] ;  /* 0x0021440001657983 */ /* 0x001f280000300800 */
[----:B-1----:R-:W3:Y:S04]  /*25120*/  LDL.LU R102, [R1+0x2140] ;  /* 0x0021400001667983 */ /* 0x002ee80000300800 */
[----:B--2---:R-:W2:Y:S04]  /*25130*/  LDL.LU R151, [R1+0x213c] ;  /* 0x00213c0001977983 */ /* 0x004ea80000300800 */
[----:B------:R0:W-:Y:S04]  /*25140*/  STS.U8 [R12+0xdd80], R247 ;  /* 0x00dd80f70c007388 */ /* 0x0001e80000000000 */
[----:B------:R1:W-:Y:S04]  /*25150*/  STS.U8 [R12+0x2180], R220 ;  /* 0x002180dc0c007388 */ /* 0x0003e80000000000 */
[----:B------:R1:W-:Y:S04]  /*25160*/  STS.U8 [R12+0x6180], R221 ;  /* 0x006180dd0c007388 */ /* 0x0003e80000000000 */
[----:B0-----:R-:W4:Y:S04]  /*25170*/  LDL.LU R247, [R1+0x2138] ;  /* 0x0021380001f77983 */ /* 0x001f280000300800 */
[----:B-1----:R-:W3:Y:S04]  /*25180*/  LDL.LU R220, [R1+0x2134] ;  /* 0x0021340001dc7983 */ /* 0x002ee80000300800 */
[----:B------:R-:W2:Y:S04]  /*25190*/  LDL.LU R221, [R1+0x2130] ;  /* 0x0021300001dd7983 */ /* 0x000ea80000300800 */
        /* <DEDUP_REMOVED lines=11> */
[----:B------:R-:W3:Y:S04]  /*25250*/  LDL.LU R53, [R1+0x2118] ;  /* 0x0021180001357983 */ /* 0x000ee80000300800 */
[----:B------:R0:W-:Y:S04]  /*25260*/  STS.U8 [R12+0x2980], R54 ;  /* 0x002980360c007388 */ /* 0x0001e80000000000 */
[----:B------:R1:W-:Y:S04]  /*25270*/  STS.U8 [R12+0x6980], R55 ;  /* 0x006980370c007388 */ /* 0x0003e80000000000 */
[----:B------:R1:W-:Y:S04]  /*25280*/  STS.U8 [R12+0xa980], R103 ;  /* 0x00a980670c007388 */ /* 0x0003e80000000000 */
[----:B0-----:R-:W3:Y:S04]  /*25290*/  LDL.LU R54, [R1+0x2114] ;  /* 0x0021140001367983 */ /* 0x001ee80000300800 */
        /* <DEDUP_REMOVED lines=18> */
[----:B-1----:R-:W2:Y:S04]  /*253c0*/  LDL.LU R107, [R1+0x20ec] ;  /* 0x0020ec00016b7983 */ /* 0x002ea80000300800 */
[----:B------:R-:W4:Y:S04]  /*253d0*/  LDL.LU R11, [R1+0x20e8] ;  /* 0x0020e800010b7983 */ /* 0x000f280000300800 */
[----:B------:R0:W-:Y:S04]  /*253e0*/  STS.U8 [R12+0xd80], R242 ;  /* 0x000d80f20c007388 */ /* 0x0001e80000000000 */
[----:B------:R1:W-:Y:S04]  /*253f0*/  STS.U8 [R12+0x4d80], R175 ;  /* 0x004d80af0c007388 */ /* 0x0003e80000000000 */
[----:B------:R1:W-:Y:S04]  /*25400*/  STS.U8 [R12+0x8d80], R4 ;  /* 0x008d80040c007388 */ /* 0x0003e80000000000 */
[----:B0-----:R-:W3:Y:S04]  /*25410*/  LDL.LU R242, [R1+0x800] ;  /* 0x0008000001f27983 */ /* 0x001ee80000300800 */
[----:B-1----:R-:W3:Y:S04]  /*25420*/  LDL.LU R175, [R1+0x7fc] ;  /* 0x0007fc0001af7983 */ /* 0x002ee80000300800 */
[----:B------:R0:W-:Y:S04]  /*25430*/  STS.U8 [R12+0xcd80], R176 ;  /* 0x00cd80b00c007388 */ /* 0x0001e80000000000 */
[----:B------:R-:W3:Y:S04]  /*25440*/  LDL.LU R4, [R1+0x7f8] ;  /* 0x0007f80001047983 */ /* 0x000ee80000300800 */
[----:B------:R1:W-:Y:S04]  /*25450*/  STS.U8 [R12+0x1180], R177 ;  /* 0x001180b10c007388 */ /* 0x0003e80000000000 */
        /* <DEDUP_REMOVED lines=21> */
[----:B------:R-:W-:Y:S04]  /*255b0*/  STS.U8 [R12+0x980], R206 ;  /* 0x000980ce0c007388 */ /* 0x000fe80000000000 */
[----:B------:R-:W-:Y:S04]  /*255c0*/  STS.U8 [R12+0x4980], R239 ;  /* 0x004980ef0c007388 */ /* 0x000fe80000000000 */
[----:B------:R-:W-:Y:S04]  /*255d0*/  STS.U8 [R12+0x8980], R240 ;  /* 0x008980f00c007388 */ /* 0x000fe80000000000 */
[----:B------:R-:W-:Y:S04]  /*255e0*/  STS.U8 [R12+0xc980], R241 ;  /* 0x00c980f10c007388 */ /* 0x000fe80000000000 */
[----:B------:R0:W-:Y:S04]  /*255f0*/  STS.U8 [R12+0xd980], R23 ;  /* 0x00d980170c007388 */ /* 0x0001e80000000000 */
[----:B-1----:R-:W3:Y:S04]  /*25600*/  LDL.LU R21, [R1+0x674] ;  /* 0x0006740001157983 */ /* 0x002ee80000300800 */
        /* <DEDUP_REMOVED lines=12> */
[----:B0-----:R-:W3:Y:S04]  /*256d0*/  LDL.LU R23, [R1+0x670] ;  /* 0x0006700001177983 */ /* 0x001ee80000300800 */
[----:B----4-:R0:W-:Y:S04]  /*256e0*/  STS.U8 [R11+0x200], R59 ;  /* 0x0002003b0b007388 */ /* 0x0101e80000000000 */
[----:B------:R1:W-:Y:S04]  /*256f0*/  STS.U8 [R11+0x4200], R58 ;  /* 0x0042003a0b007388 */ /* 0x0003e80000000000 */
[----:B------:R4:W-:Y:S04]  /*25700*/  STS.U8 [R11+0x8200], R57 ;  /* 0x008200390b007388 */ /* 0x0009e80000000000 */
[----:B0-----:R-:W3:Y:S04]  /*25710*/  LDL.LU R59, [R1+0x20e4] ;  /* 0x0020e400013b7983 */ /* 0x001ee80000300800 */
[----:B-1----:R-:W3:Y:S04]  /*25720*/  LDL.LU R58, [R1+0x20e0] ;  /* 0x0020e000013a7983 */ /* 0x002ee80000300800 */
[----:B----4-:R-:W4:Y:S04]  /*25730*/  LDL.LU R57, [R1+0x20dc] ;  /* 0x0020dc0001397983 */ /* 0x010f280000300800 */
[----:B------:R0:W-:Y:S04]  /*25740*/  STS.U8 [R11+0xc200], R56 ;  /* 0x00c200380b007388 */ /* 0x0001e80000000000 */
[----:B--2---:R-:W-:Y:S04]  /*25750*/  STS.U8 [R11+0xd600], R107 ;  /* 0x00d6006b0b007388 */ /* 0x004fe80000000000 */
[----:B0-----:R-:W2:Y:S04]  /*25760*/  LDL.LU R56, [R1+0x20d8] ;  /* 0x0020d80001387983 */ /* 0x001ea80000300800 */
        /* <DEDUP_REMOVED lines=35> */
[----:B0-----:R-:W3:Y:S04]  /*259a0*/  LDL.LU R57, [R1+0x20d4] ;  /* 0x0020d40001397983 */ /* 0x001ee80000300800 */
[----:B------:R-:W4:Y:S04]  /*259b0*/  LDL.LU R58, [R1+0x20d0] ;  /* 0x0020d000013a7983 */ /* 0x000f280000300800 */
[----:B------:R-:W2:Y:S04]  /*259c0*/  LDL.LU R59, [R1+0x20cc] ;  /* 0x0020cc00013b7983 */ /* 0x000ea80000300800 */
[----:B------:R-:W3:Y:S04]  /*259d0*/  LDL.LU R107, [R1+0x20c8] ;  /* 0x0020c800016b7983 */ /* 0x000ee80000300800 */
        /* <DEDUP_REMOVED lines=15> */
[----:B------:R-:W3:Y:S04]  /*25ad0*/  LDL.LU R122, [R1+0x2088] ;  /* 0x00208800017a7983 */ /* 0x000ee80000300800 */
[----:B------:R-:W4:Y:S04]  /*25ae0*/  LDL.LU R121, [R1+0x2084] ;  /* 0x0020840001797983 */ /* 0x000f280000300800 */
        /* <DEDUP_REMOVED lines=40> */
[----:B------:R1:W-:Y:S04]  /*25d70*/  STS.U8 [R10+0x4280], R69 ;  /* 0x004280450a007388 */ /* 0x0003e80000000000 */
[----:B------:R3:W-:Y:S04]  /*25d80*/  STS.U8 [R10+0x8280], R70 ;  /* 0x008280460a007388 */ /* 0x0007e80000000000 */
[----:B0-----:R-:W2:Y:S04]  /*25d90*/  LDL.LU R68, [R1+0x2054] ;  /* 0x0020540001447983 */ /* 0x001ea80000300800 */
[----:B-1----:R-:W2:Y:S04]  /*25da0*/  LDL.LU R69, [R1+0x2050] ;  /* 0x0020500001457983 */ /* 0x002ea80000300800 */
[----:B---3--:R-:W3:Y:S04]  /*25db0*/  LDL.LU R70, [R1+0x204c] ;  /* 0x00204c0001467983 */ /* 0x008ee80000300800 */
[----:B------:R0:W-:Y:S04]  /*25dc0*/  STS.U8 [R10+0xc280], R71 ;  /* 0x00c280470a007388 */ /* 0x0001e80000000000 */
[----:B0-----:R-:W3:Y:S04]  /*25dd0*/  LDL.LU R71, [R1+0x2048] ;  /* 0x0020480001477983 */ /* 0x001ee80000300800 */
[----:B----4-:R-:W-:Y:S04]  /*25de0*/  STS.U8 [R10+0xe80], R119 ;  /* 0x000e80770a007388 */ /* 0x010fe80000000000 */
[----:B------:R-:W-:Y:S04]  /*25df0*/  STS.U8 [R10+0x4e80], R120 ;  /* 0x004e80780a007388 */ /* 0x000fe80000000000 */
[----:B------:R-:W-:Y:S04]  /*25e00*/  STS.U8 [R10+0x8e80], R121 ;  /* 0x008e80790a007388 */ /* 0x000fe80000000000 */
[----:B------:R-:W-:Y:S04]  /*25e10*/  STS.U8 [R10+0xce80], R122 ;  /* 0x00ce807a0a007388 */ /* 0x000fe80000000000 */
[----:B------:R-:W-:Y:S04]  /*25e20*/  STS.U8 [R10+0x1280], R72 ;  /* 0x001280480a007388 */ /* 0x000fe80000000000 */
[----:B------:R-:W-:Y:S04]  /*25e30*/  STS.U8 [R10+0x5280], R73 ;  /* 0x005280490a007388 */ /* 0x000fe80000000000 */
[----:B--2---:R-:W-:Y:S04]  /*25e40*/  STS.U8 [R10+0x9280], R74 ;  /* 0x0092804a0a007388 */ /* 0x004fe80000000000 */
[----:B------:R-:W-:Y:S04]  /*25e50*/  STS.U8 [R10+0xd280], R75 ;  /* 0x00d2804b0a007388 */ /* 0x000fe80000000000 */
[----:B------:R0:W-:Y:S04]  /*25e60*/  STS.U8 [R10+0xa80], R68 ;  /* 0x000a80440a007388 */ /* 0x0001e80000000000 */
[----:B------:R1:W-:Y:S04]  /*25e70*/  STS.U8 [R10+0x4a80], R69 ;  /* 0x004a80450a007388 */ /* 0x0003e80000000000 */
[----:B---3--:R2:W-:Y:S04]  /*25e80*/  STS.U8 [R10+0x8a80], R70 ;  /* 0x008a80460a007388 */ /* 0x0085e80000000000 */
[----:B0-----:R-:W3:Y:S04]  /*25e90*/  LDL.LU R68, [R1+0x2044] ;  /* 0x0020440001447983 */ /* 0x001ee80000300800 */
[----:B-1----:R-:W4:Y:S04]  /*25ea0*/  LDL.LU R69, [R1+0x2040] ;  /* 0x0020400001457983 */ /* 0x002f280000300800 */
[----:B--2---:R-:W2:Y:S04]  /*25eb0*/  LDL.LU R70, [R1+0x203c] ;  /* 0x00203c0001467983 */ /* 0x004ea80000300800 */
[----:B------:R0:W-:Y:S04]  /*25ec0*/  STS.U8 [R10+0xca80], R71 ;  /* 0x00ca80470a007388 */ /* 0x0001e80000000000 */
[----:B0-----:R-:W3:Y:S04]  /*25ed0*/  LDL.LU R71, [R1+0x2038] ;  /* 0x0020380001477983 */ /* 0x001ee80000300800 */
[----:B------:R-:W4:Y:S04]  /*25ee0*/  LDL.LU R119, [R1+0x2034] ;  /* 0x0020340001777983 */ /* 0x000f280000300800 */
[----:B------:R-:W2:Y:S04]  /*25ef0*/  LDL.LU R120, [R1+0x2030] ;  /* 0x0020300001787983 */ /* 0x000ea80000300800 */
[----:B------:R-:W3:Y:S04]  /*25f00*/  LDL.LU R121, [R1+0x202c] ;  /* 0x00202c0001797983 */ /* 0x000ee80000300800 */
[----:B------:R-:W4:Y:S04]  /*25f10*/  LDL.LU R122, [R1+0x2028] ;  /* 0x00202800017a7983 */ /* 0x000f280000300800 */
[----:B------:R-:W2:Y:S04]  /*25f20*/  LDL.LU R72, [R1+0x2024] ;  /* 0x0020240001487983 */ /* 0x000ea80000300800 */
[----:B------:R-:W2:Y:S04]  /*25f30*/  LDL.LU R73, [R1+0x2020] ;  /* 0x0020200001497983 */ /* 0x000ea80000300800 */
[----:B------:R-:W2:Y:S04]  /*25f40*/  LDL.LU R74, [R1+0x201c] ;  /* 0x00201c00014a7983 */ /* 0x000ea80000300800 */
[----:B------:R-:W2:Y:S01]  /*25f50*/  LDL.LU R75, [R1+0x2018] ;  /* 0x00201800014b7983 */ /* 0x000ea20000300800 */
[----:B------:R-:W0:Y:S03]  /*25f60*/  S2R R223, SR_TID.X ;  /* 0x0000000000df7919 */ /* 0x000e260000002100 */
[----:B------:R1:W-:Y:S04]  /*25f70*/  STS.U8 [R10+0x1680], R24 ;  /* 0x001680180a007388 */ /* 0x0003e80000000000 */
[----:B------:R1:W-:Y:S04]  /*25f80*/  STS.U8 [R10+0x5680], R25 ;  /* 0x005680190a007388 */ /* 0x0003e80000000000 */
[----:B------:R1:W-:Y:S04]  /*25f90*/  STS.U8 [R10+0x9680], R26 ;  /* 0x0096801a0a007388 */ /* 0x0003e80000000000 */
[----:B-1----:R-:W2:Y:S04]  /*25fa0*/  LDL.LU R24, [R1+0x2014] ;  /* 0x0020140001187983 */ /* 0x002ea80000300800 */
[----:B------:R-:W2:Y:S04]  /*25fb0*/  LDL.LU R25, [R1+0x2010] ;  /* 0x0020100001197983 */ /* 0x000ea80000300800 */
[----:B------:R-:W2:Y:S04]  /*25fc0*/  LDL.LU R26, [R1+0x200c] ;  /* 0x00200c00011a7983 */ /* 0x000ea80000300800 */
[----:B------:R1:W-:Y:S04]  /*25fd0*/  STS.U8 [R10+0xd680], R0 ;  /* 0x00d680000a007388 */ /* 0x0003e80000000000 */
[----:B------:R0:W-:Y:S04]  /*25fe0*/  STS.U8 [R10+0x1a80], R221 ;  /* 0x001a80dd0a007388 */ /* 0x0001e80000000000 */
[----:B------:R0:W-:Y:S04]  /*25ff0*/  STS.U8 [R10+0x5a80], R220 ;  /* 0x005a80dc0a007388 */ /* 0x0001e80000000000 */
[----:B-1----:R-:W2:Y:S04]  /*26000*/  LDL.LU R0, [R1+0x2008] ;  /* 0x0020080001007983 */ /* 0x002ea80000300800 */
[----:B0-----:R-:W2:Y:S04]  /*26010*/  LDL.LU R221, [R1+0x2004] ;  /* 0x0020040001dd7983 */ /* 0x001ea80000300800 */
        /* <DEDUP_REMOVED lines=17> */
[----:B-1----:R-:W2:Y:S01]  /*26130*/  LDL.LU R145, [R1+0x1fe0] ;  /* 0x001fe00001917983 */ /* 0x002ea20000300800 */
[----:B------:R-:W-:-:S03]  /*26140*/  LOP3.LUT R223, R223, 0x7f, RZ, 0xc0, !PT ;  /* 0x0000007fdfdf7812 */ /* 0x000fc600078ec0ff */
[----:B------:R-:W2:Y:S04]  /*26150*/  LDL.LU R144, [R1+0x1fdc] ;  /* 0x001fdc0001907983 */ /* 0x000ea80000300800 */
[----:B------:R0:W-:Y:S04]  /*26160*/  STS.U8 [R10+0xe280], R143 ;  /* 0x00e2808f0a007388 */ /* 0x0001e80000000000 */
[----:B------:R1:W-:Y:S04]  /*26170*/  STS.U8 [R10+0x2680], R142 ;  /* 0x0026808e0a007388 */ /* 0x0003e80000000000 */
[----:B------:R1:W-:Y:S04]  /*26180*/  STS.U8 [R10+0x6680], R141 ;  /* 0x0066808d0a007388 */ /* 0x0003e80000000000 */
[----:B0-----:R-:W2:Y:S04]  /*26190*/  LDL.LU R143, [R1+0x1fd8] ;  /* 0x001fd800018f7983 */ /* 0x001ea80000300800 */
[----:B-1----:R-:W2:Y:S04]  /*261a0*/  LDL.LU R142, [R1+0x1fd4] ;  /* 0x001fd400018e7983 */ /* 0x002ea80000300800 */
[----:B------:R-:W2:Y:S04]  /*261b0*/  LDL.LU R141, [R1+0x1fd0] ;  /* 0x001fd000018d7983 */ /* 0x000ea80000300800 */
[----:B------:R0:W-:Y:S01]  /*261c0*/  STS.U8 [R10+0xa680], R140 ;  /* 0x00a6808c0a007388 */ /* 0x0001e20000000000 */
[----:B------:R-:W-:-:S03]  /*261d0*/  LOP3.LUT R4, R223, 0x60, RZ, 0x3c, !PT ;  /* 0x00000060df047812 */ /* 0x000fc600078e3cff */
        /* <DEDUP_REMOVED lines=10> */
[----:B------:R-:W-:-:S03]  /*26280*/  IMAD.IADD R4, R222, 0x1, R4 ;  /* 0x00000001de047824 */ /* 0x000fc600078e0204 */
        /* <DEDUP_REMOVED lines=15> */
[----:B------:R-:W-:Y:S04]  /*26380*/  STS.U8 [R10+0x4680], R246 ;  /* 0x004680f60a007388 */ /* 0x000fe80000000000 */
[----:B------:R-:W-:Y:S04]  /*26390*/  STS.U8 [R10+0x8680], R21 ;  /* 0x008680150a007388 */ /* 0x000fe80000000000 */
[----:B------:R-:W-:Y:S04]  /*263a0*/  STS.U8 [R10+0xc680], R23 ;  /* 0x00c680170a007388 */ /* 0x000fe80000000000 */
[----:B0-----:R-:W2:Y:S04]  /*263b0*/  LDL.LU R128, [R1+0x1f9c] ;  /* 0x001f9c0001807983 */ /* 0x001ea80000300800 */
        /* <DEDUP_REMOVED lines=13> */
[----:B0-----:R-:W2:Y:S04]  /*26490*/  LDL.LU R127, [R1+0x1f98] ;  /* 0x001f9800017f7983 */ /* 0x001ea80000300800 */
[----:B------:R0:W-:Y:S04]  /*264a0*/  STS.U8 [R4+0x300], R126 ;  /* 0x0003007e04007388 */ /* 0x0001e80000000000 */
[----:B------:R1:W-:Y:S04]  /*264b0*/  STS.U8 [R4+0x4300], R125 ;  /* 0x0043007d04007388 */ /* 0x0003e80000000000 */
[----:B------:R3:W-:Y:S04]  /*264c0*/  STS.U8 [R4+0x8300], R124 ;  /* 0x0083007c04007388 */ /* 0x0007e80000000000 */
[----:B0-----:R-:W2:Y:S04]  /*264d0*/  LDL.LU R126, [R1+0x1f94] ;  /* 0x001f9400017e7983 */ /* 0x001ea80000300800 */
[----:B-1----:R-:W2:Y:S04]  /*264e0*/  LDL.LU R125, [R1+0x1f90] ;  /* 0x001f9000017d7983 */ /* 0x002ea80000300800 */
[----:B---3--:R-:W3:Y:S04]  /*264f0*/  LDL.LU R124, [R1+0x1f8c] ;  /* 0x001f8c00017c7983 */ /* 0x008ee80000300800 */
[----:B------:R0:W-:Y:S04]  /*26500*/  STS.U8 [R4+0xc300], R123 ;  /* 0x00c3007b04007388 */ /* 0x0001e80000000000 */
[----:B----4-:R1:W-:Y:S04]  /*26510*/  STS.U8 [R4+0x700], R122 ;  /* 0x0007007a04007388 */ /* 0x0103e80000000000 */
[----:B------:R4:W-:Y:S04]  /*26520*/  STS.U8 [R4+0x4700], R121 ;  /* 0x0047007904007388 */ /* 0x0009e80000000000 */
[----:B0-----:R-:W3:Y:S04]  /*26530*/  LDL.LU R123, [R1+0x1f88] ;  /* 0x001f8800017b7983 */ /* 0x001ee80000300800 */
[----:B-1----:R-:W3:Y:S04]  /*26540*/  LDL.LU R122, [R1+0x1f84] ;  /* 0x001f8400017a7983 */ /* 0x002ee80000300800 */
[----:B----4-:R-:W4:Y:S04]  /*26550*/  LDL.LU R121, [R1+0x1f80] ;  /* 0x001f800001797983 */ /* 0x010f280000300800 */
[----:B--2---:R0:W-:Y:S04]  /*26560*/  STS.U8 [R4+0x8700], R120 ;  /* 0x0087007804007388 */ /* 0x0041e80000000000 */
[----:B------:R1:W-:Y:S04]  /*26570*/  STS.U8 [R4+0xc700], R119 ;  /* 0x00c7007704007388 */ /* 0x0003e80000000000 */
[----:B------:R2:W-:Y:S04]  /*26580*/  STS.U8 [R4+0xb00], R118 ;  /* 0x000b007604007388 */ /* 0x0005e80000000000 */
[----:B0-----:R-:W4:Y:S04]  /*26590*/  LDL.LU R120, [R1+0x1f7c] ;  /* 0x001f7c0001787983 */ /* 0x001f280000300800 */
[----:B-1----:R-:W4:Y:S04]  /*265a0*/  LDL.LU R119, [R1+0x1f78] ;  /* 0x001f780001777983 */ /* 0x002f280000300800 */
[----:B--2---:R-:W2:Y:S04]  /*265b0*/  LDL.LU R118, [R1+0x1f74] ;  /* 0x001f740001767983 */ /* 0x004ea80000300800 */
        /* <DEDUP_REMOVED lines=55> */
[----:B------:R1:W-:Y:S01]  /*26930*/  STS.U8 [R4+0x6700], R89 ;  /* 0x0067005904007388 */ /* 0x0003e20000000000 */
[----:B------:R-:W-:-:S03]  /*26940*/  LOP3.LUT R5, R223, 0x70, RZ, 0x3c, !PT ;  /* 0x00000070df057812 */ /* 0x000fc600078e3cff */
        /* <DEDUP_REMOVED lines=11> */
[----:B------:R-:W-:-:S03]  /*26a00*/  IMAD.IADD R5, R222, 0x1, R5 ;  /* 0x00000001de057824 */ /* 0x000fc600078e0205 */
[----:B------:R1:W-:Y:S04]  /*26a10*/  STS.U8 [R4+0xeb00], R83 ;  /* 0x00eb005304007388 */ /* 0x0003e80000000000 */
[----:B------:R3:W-:Y:S04]  /*26a20*/  STS.U8 [R4+0x2f00], R82 ;  /* 0x002f005204007388 */ /* 0x0007e80000000000 */
[----:B0-----:R-:W2:Y:S04]  /*26a30*/  LDL.LU R84, [R1+0x1eec] ;  /* 0x001eec0001547983 */ /* 0x001ea80000300800 */
[----:B-1----:R-:W2:Y:S04]  /*26a40*/  LDL.LU R83, [R1+0x1ee8] ;  /* 0x001ee80001537983 */ /* 0x002ea80000300800 */
[----:B---3--:R-:W3:Y:S04]  /*26a50*/  LDL.LU R82, [R1+0x1ee4] ;  /* 0x001ee40001527983 */ /* 0x008ee80000300800 */
[----:B------:R0:W-:Y:S04]  /*26a60*/  STS.U8 [R4+0x6f00], R81 ;  /* 0x006f005104007388 */ /* 0x0001e80000000000 */
[----:B------:R1:W-:Y:S04]  /*26a70*/  STS.U8 [R4+0xaf00], R80 ;  /* 0x00af005004007388 */ /* 0x0003e80000000000 */
[----:B------:R4:W-:Y:S04]  /*26a80*/  STS.U8 [R4+0xef00], R79 ;  /* 0x00ef004f04007388 */ /* 0x0009e80000000000 */
[----:B0-----:R-:W3:Y:S04]  /*26a90*/  LDL.LU R81, [R1+0x1ee0] ;  /* 0x001ee00001517983 */ /* 0x001ee80000300800 */
[----:B-1----:R-:W3:Y:S04]  /*26aa0*/  LDL.LU R80, [R1+0x1edc] ;  /* 0x001edc0001507983 */ /* 0x002ee80000300800 */
[----:B----4-:R-:W4:Y:S04]  /*26ab0*/  LDL.LU R79, [R1+0x1ed8] ;  /* 0x001ed800014f7983 */ /* 0x010f280000300800 */
        /* <DEDUP_REMOVED lines=115> */
[----:B------:R-:W4:Y:S04]  /*271f0*/  LDL R21, [R1+0x1000] ;  /* 0x0010000001157983 */ /* 0x000f280000100800 */
[----:B------:R-:W2:Y:S04]  /*27200*/  LDL R217, [R1+0xffc] ;  /* 0x000ffc0001d97983 */ /* 0x000ea80000100800 */
[----:B------:R-:W3:Y:S04]  /*27210*/  LDL R216, [R1+0x1008] ;  /* 0x0010080001d87983 */ /* 0x000ee80000100800 */
[----:B------:R-:W3:Y:S04]  /*27220*/  LDL R231, [R1+0x1010] ;  /* 0x0010100001e77983 */ /* 0x000ee80000100800 */
[----:B------:R-:W3:Y:S04]  /*27230*/  LDL R218, [R1+0x1004] ;  /* 0x0010040001da7983 */ /* 0x000ee80000100800 */
[----:B------:R-:W3:Y:S04]  /*27240*/  LDL R224, [R1+0x100c] ;  /* 0x00100c0001e07983 */ /* 0x000ee80000100800 */
[----:B------:R-:W3:Y:S04]  /*27250*/  LDL R230, [R1+0x1018] ;  /* 0x0010180001e67983 */ /* 0x000ee80000100800 */
[----:B------:R-:W3:Y:S04]  /*27260*/  LDL R227, [R1+0x1014] ;  /* 0x0010140001e37983 */ /* 0x000ee80000100800 */
[----:B------:R-:W3:Y:S04]  /*27270*/  LDL R233, [R1+0x1020] ;  /* 0x0010200001e97983 */ /* 0x000ee80000100800 */
[----:B------:R0:W-:Y:S04]  /*27280*/  STS.U8 [R5+0xff80], R27 ;  /* 0x00ff801b05007388 */ /* 0x0001e80000000000 */
[----:B------:R-:W-:Y:S04]  /*27290*/  STS.U8 [R5+0x3380], R251 ;  /* 0x003380fb05007388 */ /* 0x000fe80000000000 */
[----:B0-----:R-:W3:Y:S04]  /*272a0*/  LDL.LU R27, [R1+0x1e08] ;  /* 0x001e0800011b7983 */ /* 0x001ee80000300800 */
[----:B------:R-:W3:Y:S04]  /*272b0*/  LDL R226, [R1+0x101c] ;  /* 0x00101c0001e27983 */ /* 0x000ee80000100800 */
        /* <DEDUP_REMOVED lines=13> */
[----:B------:R4:W-:Y:S01]  /*27390*/  STS.U8 [R5+0xbf80], R20 ;  /* 0x00bf801405007388 */ /* 0x0009e20000000000 */
[----:B------:R0:W-:Y:S06]  /*273a0*/  MEMBAR.ALL.CTA ;  /* 0x0000000000007992 */ /* 0x0001ec0000008000 */
[----:B0-----:R-:W0:Y:S04]  /*273b0*/  FENCE.VIEW.ASYNC.S ;  /* 0x00000000000073c6 */ /* 0x001e280000000000 */
[----:B------:R-:W3:Y:S04]  /*273c0*/  LDL R232, [R1+0x1028] ;  /* 0x0010280001e87983 */ /* 0x000ee80000100800 */
[----:B------:R-:W3:Y:S04]  /*273d0*/  LDL R229, [R1+0x1030] ;  /* 0x0010300001e57983 */ /* 0x000ee80000100800 */
[----:B------:R-:W3:Y:S04]  /*273e0*/  LDL R228, [R1+0x1024] ;  /* 0x0010240001e47983 */ /* 0x000ee80000100800 */
[----:B------:R-:W3:Y:S01]  /*273f0*/  LDL R225, [R1+0x1038] ;  /* 0x0010380001e17983 */ /* 0x000ee20000100800 */
[----:B------:R-:W-:-:S03]  /*27400*/  VIADD R23, R222, 0x10000 ;  /* 0x00010000de177836 */ /* 0x000fc60000000000 */
[----:B------:R-:W3:Y:S01]  /*27410*/  LDL R219, [R1+0x102c] ;  /* 0x00102c0001db7983 */ /* 0x000ee20000100800 */
[----:B0-----:R-:W-:Y:S01]  /*27420*/  BAR.SYNC.DEFER_BLOCKING 0x0 ;  /* 0x0000000000007b1d */ /* 0x001fe20000010000 */
[----:B------:R-:W-:Y:S02]  /*27430*/  SHF.R.S32.HI R18, RZ, 0x1f, R0 ;  /* 0x0000001fff127819 */ /* 0x000fe40000011400 */
[----:B------:R-:W-:Y:S02]  /*27440*/  SHF.R.U32.HI R23, RZ, 0x4, R23 ;  /* 0x00000004ff177819 */ /* 0x000fe40000011617 */
[----:B-1----:R-:W-:Y:S02]  /*27450*/  IADD3 R22, P0, R0, R221, RZ ;  /* 0x000000dd00167210 */ /* 0x002fe40007f1e0ff */
[----:B------:R-:W-:Y:S01]  /*27460*/  SGXT.U32 R23, R23, 0xe ;  /* 0x0000000e1717781a */ /* 0x000fe20000000000 */
[----:B------:R-:W3:Y:S03]  /*27470*/  LDL R235, [R1+0x1058] ;  /* 0x0010580001eb7983 */ /* 0x000ee60000100800 */
[----:B------:R-:W-:Y:S01]  /*27480*/  R2UR UR56, R23 ;  /* 0x00000000173872ca */ /* 0x000fe200000e0000 */
[----:B------:R-:W-:Y:S01]  /*27490*/  IMAD.X R23, R18, 0x1, R220, P0 ;  /* 0x0000000112177824 */ /* 0x000fe200000e06dc */
[----:B------:R-:W3:Y:S04]  /*274a0*/  LDL R234, [R1+0x105c] ;  /* 0x00105c0001ea7983 */ /* 0x000ee80000100800 */
[----:B------:R-:W3:Y:S01]  /*274b0*/  LDG.E.U8 R240, desc[UR4][R22.64] ;  /* 0x0000000416f07981 */ /* 0x000ee2000c1e1100 */
[----:B----4-:R-:W-:-:S05]  /*274c0*/  IADD3 R20, P1, R0, R21, RZ ;  /* 0x0000001500147210 */ /* 0x010fca0007f3e0ff */
[----:B--2---:R-:W-:Y:S01]  /*274d0*/  IMAD.X R21, R18, 0x1, R217, P1 ;  /* 0x0000000112157824 */ /* 0x004fe200008e06d9 */
[----:B---3--:R-:W-:-:S04]  /*274e0*/  IADD3 R216, P1, R0, R216, RZ ;  /* 0x000000d800d87210 */ /* 0x008fc80007f3e0ff */
[----:B------:R0:W2:Y:S01]  /*274f0*/  LDG.E.U8 R241, desc[UR4][R20.64] ;  /* 0x0000000414f17981 */ /* 0x0000a2000c1e1100 */
[----:B------:R-:W-:-:S03]  /*27500*/  IMAD.X R217, R18, 0x1, R218, P1 ;  /* 0x0000000112d97824 */ /* 0x000fc600008e06da */
[----:B------:R-:W3:Y:S01]  /*27510*/  LDL R218, [R1+0x1034] ;  /* 0x0010340001da7983 */ /* 0x000ee20000100800 */
[----:B0-----:R-:W-:-:S03]  /*27520*/  IADD3 R20, P0, R0, R231, RZ ;  /* 0x000000e700147210 */ /* 0x001fc60007f1e0ff */
[----:B------:R-:W4:Y:S02]  /*27530*/  LDL R231, [R1+0x1040] ;  /* 0x0010400001e77983 */ /* 0x000f240000100800 */
[----:B------:R-:W-:Y:S02]  /*27540*/  IMAD.X R21, R18, 0x1, R224, P0 ;  /* 0x0000000112157824 */ /* 0x000fe400000e06e0 */
[----:B------:R0:W4:Y:S04]  /*27550*/  LDG.E.U8 R242, desc[UR4][R216.64] ;  /* 0x00000004d8f27981 */ /* 0x000128000c1e1100 */
[----:B------:R-:W4:Y:S01]  /*27560*/  LDL R224, [R1+0x103c] ;  /* 0x00103c0001e07983 */ /* 0x000f220000100800 */
[----:B------:R-:W-:-:S03]  /*27570*/  IADD3 R22, P1, R0, R230, RZ ;  /* 0x000000e600167210 */ /* 0x000fc60007f3e0ff */
[----:B------:R-:W4:Y:S02]  /*27580*/  LDL R230, [R1+0x1048] ;  /* 0x0010480001e67983 */ /* 0x000f240000100800 */
[----:B------:R-:W-:Y:S02]  /*27590*/  IMAD.X R23, R18, 0x1, R227, P1 ;  /* 0x0000000112177824 */ /* 0x000fe400008e06e3 */
[----:B------:R-:W4:Y:S01]  /*275a0*/  LDL R227, [R1+0x1044] ;  /* 0x0010440001e37983 */ /* 0x000f220000100800 */
[----:B0-----:R-:W-:-:S03]  /*275b0*/  IADD3 R216, P0, R0, R233, RZ ;  /* 0x000000e900d87210 */ /* 0x001fc60007f1e0ff */
[----:B------:R0:W4:Y:S04]  /*275c0*/  LDG.E.U8 R239, desc[UR4][R20.64] ;  /* 0x0000000414ef7981 */ /* 0x000128000c1e1100 */
[----:B------:R-:W4:Y:S01]  /*275d0*/  LDL R233, [R1+0x1050] ;  /* 0x0010500001e97983 */ /* 0x000f220000100800 */
[----:B------:R-:W-:-:S03]  /*275e0*/  IMAD.X R217, R18, 0x1, R226, P0 ;  /* 0x0000000112d97824 */ /* 0x000fc600000e06e2 */
[----:B------:R1:W4:Y:S04]  /*275f0*/  LDG.E.U8 R238, desc[UR4][R22.64] ;  /* 0x0000000416ee7981 */ /* 0x000328000c1e1100 */
[----:B------:R-:W4:Y:S04]  /*27600*/  LDL R226, [R1+0x104c] ;  /* 0x00104c0001e27983 */ /* 0x000f280000100800 */
[----:B------:R1:W4:Y:S01]  /*27610*/  LDG.E.U8 R237, desc[UR4][R216.64] ;  /* 0x00000004d8ed7981 */ /* 0x000322000c1e1100 */
[C---:B0-----:R-:W-:Y:S02]  /*27620*/  IADD3 R20, P1, R0.reuse, R232, RZ ;  /* 0x000000e800147210 */ /* 0x041fe40007f3e0ff */
[----:B-1----:R-:W-:-:S02]  /*27630*/  IADD3 R22, P0, R0, R229, RZ ;  /* 0x000000e500167210 */ /* 0x002fc40007f1e0ff */
[----:B------:R-:W4:Y:S01]  /*27640*/  LDL R229, [R1+0x1060] ;  /* 0x0010600001e57983 */ /* 0x000f220000100800 */
[----:B------:R-:W-:-:S03]  /*27650*/  IMAD.X R21, R18, 0x1, R228, P1 ;  /* 0x0000000112157824 */ /* 0x000fc600008e06e4 */
[----:B------:R-:W4:Y:S01]  /*27660*/  LDL R228, [R1+0x1054] ;  /* 0x0010540001e47983 */ /* 0x000f220000100800 */
[----:B------:R-:W-:-:S03]  /*27670*/  IADD3 R216, P1, R0, R225, RZ ;  /* 0x000000e100d87210 */ /* 0x000fc60007f3e0ff */
[----:B------:R-:W4:Y:S01]  /*27680*/  LDL R225, [R1+0x1068] ;  /* 0x0010680001e17983 */ /* 0x000f220000100800 */
[----:B------:R-:W-:-:S03]  /*27690*/  IMAD.X R23, R18, 0x1, R219, P0 ;  /* 0x0000000112177824 */ /* 0x000fc600000e06db */
[----:B------:R4:W4:Y:S04]  /*276a0*/  LDG.E.U8 R236, desc[UR4][R20.64] ;  /* 0x0000000414ec7981 */ /* 0x000928000c1e1100 */
[----:B--2---:R0:W-:Y:S04]  /*276b0*/  STL [R1+0x994], R241 ;  /* 0x000994f101007387 */ /* 0x0041e80000100800 */
[----:B------:R-:W2:Y:S04]  /*276c0*/  LDL R232, [R1+0x1070] ;  /* 0x0010700001e87983 */ /* 0x000ea80000100800 */
[----:B------:R-:W2:Y:S01]  /*276d0*/  LDL R219, [R1+0x1064] ;  /* 0x0010640001db7983 */ /* 0x000ea20000100800 */
[----:B---3--:R-:W-:Y:S01]  /*276e0*/  IMAD.X R217, R18, 0x1, R218, P1 ;  /* 0x0000000112d97824 */ /* 0x008fe200008e06da */
[----:B----4-:R-:W-:-:S02]  /*276f0*/  IADD3 R20, P0, R0, R231, RZ ;  /* 0x000000e700147210 */ /* 0x010fc40007f1e0ff */
[----:B------:R1:W-:Y:S04]  /*27700*/  STL [R1+0x98c], R240 ;  /* 0x00098cf001007387 */ /* 0x0003e80000100800 */
[----:B0-----:R0:W3:Y:S04]  /*27710*/  LDG.E.U8 R241, desc[UR4][R22.64] ;  /* 0x0000000416f17981 */ /* 0x0010e8000c1e1100 */
[----:B------:R-:W4:Y:S04]  /*27720*/  LDL R231, [R1+0x1078] ;  /* 0x0010780001e77983 */ /* 0x000f280000100800 */
[----:B------:R-:W4:Y:S01]  /*27730*/  LDL R218, [R1+0x106c] ;  /* 0x00106c0001da7983 */ /* 0x000f220000100800 */
[----:B------:R-:W-:-:S03]  /*27740*/  IMAD.X R21, R18, 0x1, R224, P0 ;  /* 0x0000000112157824 */ /* 0x000fc600000e06e0 */
[----:B------:R0:W-:Y:S04]  /*27750*/  STL [R1+0x990], R242 ;  /* 0x000990f201007387 */ /* 0x0001e80000100800 */
[----:B-1----:R1:W4:Y:S04]  /*27760*/  LDG.E.U8 R240, desc[UR4][R216.64] ;  /* 0x00000004d8f07981 */ /* 0x002328000c1e1100 */
[----:B------:R-:W4:Y:S01]  /*27770*/  LDL R224, [R1+0x1074] ;  /* 0x0010740001e07983 */ /* 0x000f220000100800 */
[----:B0-----:R-:W-:-:S03]  /*27780*/  IADD3 R22, P1, R0, R230, RZ ;  /* 0x000000e600167210 */ /* 0x001fc60007f3e0ff */
[----:B------:R-:W4:Y:S02]  /*27790*/  LDL R230, [R1+0x1080] ;  /* 0x0010800001e67983 */ /* 0x000f240000100800 */
[----:B------:R-:W-:Y:S02]  /*277a0*/  IMAD.X R23, R18, 0x1, R227, P1 ;  /* 0x0000000112177824 */ /* 0x000fe400008e06e3 */
[----:B------:R0:W-:Y:S01]  /*277b0*/  STL [R1+0x988], R239 ;  /* 0x000988ef01007387 */ /* 0x0001e20000100800 */
[----:B-1----:R-:W-:-:S03]  /*277c0*/  IADD3 R216, P0, R0, R233, RZ ;  /* 0x000000e900d87210 */ /* 0x002fc60007f1e0ff */
[----:B------:R1:W4:Y:S04]  /*277d0*/  LDG.E.U8 R242, desc[UR4][R20.64] ;  /* 0x0000000414f27981 */ /* 0x000328000c1e1100 */
[----:B------:R-:W4:Y:S01]  /*277e0*/  LDL R227, [R1+0x107c] ;  /* 0x00107c0001e37983 */ /* 0x000f220000100800 */
[----:B------:R-:W-:-:S03]  /*277f0*/  IMAD.X R217, R18, 0x1, R226, P0 ;  /* 0x0000000112d97824 */ /* 0x000fc600000e06e2 */
[----:B------:R-:W4:Y:S04]  /*27800*/  LDL R233, [R1+0x1088] ;  /* 0x0010880001e97983 */ /* 0x000f280000100800 */
[----:B------:R1:W-:Y:S04]  /*27810*/  STL [R1+0x984], R238 ;  /* 0x000984ee01007387 */ /* 0x0003e80000100800 */
[----:B0-----:R0:W4:Y:S04]  /*27820*/  LDG.E.U8 R239, desc[UR4][R22.64] ;  /* 0x0000000416ef7981 */ /* 0x001128000c1e1100 */
[----:B------:R-:W4:Y:S01]  /*27830*/  LDL R226, [R1+0x1090] ;  /* 0x0010900001e27983 */ /* 0x000f220000100800 */
[----:B-1----:R-:W-:-:S03]  /*27840*/  IADD3 R20, P1, R0, R235, RZ ;  /* 0x000000eb00147210 */ /* 0x002fc60007f3e0ff */
[----:B------:R1:W4:Y:S01]  /*27850*/  LDG.E.U8 R238, desc[UR4][R216.64] ;  /* 0x00000004d8ee7981 */ /* 0x000322000c1e1100 */
[----:B0-----:R-:W-:-:S03]  /*27860*/  IADD3 R22, P0, R0, R229, RZ ;  /* 0x000000e500167210 */ /* 0x001fc60007f1e0ff */
[----:B------:R-:W4:Y:S01]  /*27870*/  LDL R229, [R1+0x1084] ;  /* 0x0010840001e57983 */ /* 0x000f220000100800 */
[----:B------:R-:W-:-:S03]  /*27880*/  IMAD.X R21, R18, 0x1, R228, P1 ;  /* 0x0000000112157824 */ /* 0x000fc600008e06e4 */
[----:B------:R0:W-:Y:S04]  /*27890*/  STL [R1+0x980], R237 ;  /* 0x000980ed01007387 */ /* 0x0001e80000100800 */
[----:B------:R-:W4:Y:S01]  /*278a0*/  LDL R228, [R1+0x1098] ;  /* 0x0010980001e47983 */ /* 0x000f220000100800 */
[----:B-1----:R-:W-:-:S03]  /*278b0*/  IADD3 R216, P1, R0, R225, RZ ;  /* 0x000000e100d87210 */ /* 0x002fc60007f3e0ff */
[----:B------:R-:W4:Y:S04]  /*278c0*/  LDL R225, [R1+0x108c] ;  /* 0x00108c0001e17983 */ /* 0x000f280000100800 */
[----:B0-----:R2:W4:Y:S01]  /*278d0*/  LDG.E.U8 R237, desc[UR4][R20.64] ;  /* 0x0000000414ed7981 */ /* 0x001522000c1e1100 */
[----:B------:R-:W-:-:S03]  /*278e0*/  IMAD.X R23, R18, 0x1, R234, P0 ;  /* 0x0000000112177824 */ /* 0x000fc600000e06ea */
[----:B------:R0:W-:Y:S04]  /*278f0*/  STL [R1+0x97c], R236 ;  /* 0x00097cec01007387 */ /* 0x0001e80000100800 */
[----:B0-----:R4:W4:Y:S01]  /*27900*/  LDG.E.U8 R236, desc[UR4][R22.64] ;  /* 0x0000000416ec7981 */ /* 0x001922000c1e1100 */
[----:B--2---:R-:W-:-:S03]  /*27910*/  IADD3 R20, P0, R0, R232, RZ ;  /* 0x000000e800147210 */ /* 0x004fc60007f1e0ff */
[----:B------:R-:W2:Y:S01]  /*27920*/  LDL R232, [R1+0x10a0] ;  /* 0x0010a00001e87983 */ /* 0x000ea20000100800 */
[----:B------:R-:W-:-:S03]  /*27930*/  IMAD.X R217, R18, 0x1, R219, P1 ;  /* 0x0000000112d97824 */ /* 0x000fc600008e06db */
[----:B------:R-:W2:Y:S04]  /*27940*/  LDL R219, [R1+0x1094] ;  /* 0x0010940001db7983 */ /* 0x000ea80000100800 */
[----:B---3--:R0:W-:Y:S01]  /*27950*/  STL [R1+0x978], R241 ;  /* 0x000978f101007387 */ /* 0x0081e20000100800 */
[----:B----4-:R-:W-:-:S03]  /*27960*/  IADD3 R22, P1, R0, R231, RZ ;  /* 0x000000e700167210 */ /* 0x010fc60007f3e0ff */
[----:B------:R-:W3:Y:S01]  /*27970*/  LDL R231, [R1+0x10a8] ;  /* 0x0010a80001e77983 */ /* 0x000ee20000100800 */
[----:B------:R-:W-:-:S03]  /*27980*/  IMAD.X R21, R18, 0x1, R218, P0 ;  /* 0x0000000112157824 */ /* 0x000fc600000e06da */
[----:B------:R-:W4:Y:S04]  /*27990*/  LDL R218, [R1+0x109c] ;  /* 0x00109c0001da7983 */ /* 0x000f280000100800 */
[----:B0-----:R0:W4:Y:S04]  /*279a0*/  LDG.E.U8 R241, desc[UR4][R216.64] ;  /* 0x00000004d8f17981 */ /* 0x001128000c1e1100 */
[----:B------:R1:W-:Y:S01]  /*279b0*/  STL [R1+0x974], R240 ;  /* 0x000974f001007387 */ /* 0x0003e20000100800 */
[----:B------:R-:W-:-:S03]  /*279c0*/  IMAD.X R23, R18, 0x1, R224, P1 ;  /* 0x0000000112177824 */ /* 0x000fc600008e06e0 */
[----:B------:R-:W4:Y:S04]  /*279d0*/  LDL R224, [R1+0x10a4] ;  /* 0x0010a40001e07983 */ /* 0x000f280000100800 */
[----:B-1----:R-:W4:Y:S01]  /*279e0*/  LDG.E.U8 R240, desc[UR4][R20.64] ;  /* 0x0000000414f07981 */ /* 0x002f22000c1e1100 */
[----:B0-----:R-:W-:-:S03]  /*279f0*/  IADD3 R216, P0, R0, R230, RZ ;  /* 0x000000e600d87210 */ /* 0x001fc60007f1e0ff */
[----:B------:R-:W4:Y:S04]  /*27a00*/  LDL R230, [R1+0x10b0] ;  /* 0x0010b00001e67983 */ /* 0x000f280000100800 */
[----:B------:R0:W-:Y:S01]  /*27a10*/  STL [R1+0x96c], R242 ;  /* 0x00096cf201007387 */ /* 0x0001e20000100800 */
[----:B------:R-:W-:-:S03]  /*27a20*/  IMAD.X R217, R18, 0x1, R227, P0 ;  /* 0x0000000112d97824 */ /* 0x000fc600000e06e3 */
[----:B------:R-:W4:Y:S04]  /*27a30*/  LDL R227, [R1+0x10ac] ;  /* 0x0010ac0001e37983 */ /* 0x000f280000100800 */
[----:B------:R-:W4:Y:S04]  /*27a40*/  LDL R235, [R1+0x10b8] ;  /* 0x0010b80001eb7983 */ /* 0x000f280000100800 */
[----:B0-----:R0:W4:Y:S04]  /*27a50*/  LDG.E.U8 R242, desc[UR4][R22.64] ;  /* 0x0000000416f27981 */ /* 0x001128000c1e1100 */
[----:B------:R1:W-:Y:S01]  /*27a60*/  STL [R1+0x970], R239 ;  /* 0x000970ef01007387 */ /* 0x0003e20000100800 */
[----:B0-----:R-:W-:-:S03]  /*27a70*/  IADD3 R22, P0, R0, R226, RZ ;  /* 0x000000e200167210 */ /* 0x001fc60007f1e0ff */
[----:B------:R-:W4:Y:S01]  /*27a80*/  LDL R226, [R1+0x10c0] ;  /* 0x0010c00001e27983 */ /* 0x000f220000100800 */
[----:B------:R-:W-:-:S03]  /*27a90*/  IADD3 R20, P1, R0, R233, RZ ;  /* 0x000000e900147210 */ /* 0x000fc60007f3e0ff */
[----:B-1----:R0:W4:Y:S02]  /*27aa0*/  LDG.E.U8 R239, desc[UR4][R216.64] ;  /* 0x00000004d8ef7981 */ /* 0x002124000c1e1100 */
[----:B------:R-:W-:Y:S02]  /*27ab0*/  IMAD.X R21, R18, 0x1, R229, P1 ;  /* 0x0000000112157824 */ /* 0x000fe400008e06e5 */
[----:B------:R-:W4:Y:S04]  /*27ac0*/  LDL R229, [R1+0x10b4] ;  /* 0x0010b40001e57983 */ /* 0x000f280000100800 */
[----:B------:R1:W-:Y:S01]  /*27ad0*/  STL [R1+0x968], R238 ;  /* 0x000968ee01007387 */ /* 0x0003e20000100800 */
[----:B0-----:R-:W-:-:S03]  /*27ae0*/  IADD3 R216, P1, R0, R228, RZ ;  /* 0x000000e400d87210 */ /* 0x001fc60007f3e0ff */
[----:B------:R-:W4:Y:S04]  /*27af0*/  LDL R228, [R1+0x10c8] ;  /* 0x0010c80001e47983 */ /* 0x000f280000100800 */
[----:B------:R-:W4:Y:S01]  /*27b00*/  LDL R234, [R1+0x10bc] ;  /* 0x0010bc0001ea7983 */ /* 0x000f220000100800 */
[----:B------:R-:W-:-:S03]  /*27b10*/  IMAD.X R23, R18, 0x1, R225, P0 ;  /* 0x0000000112177824 */ /* 0x000fc600000e06e1 */
[----:B------:R0:W-:Y:S04]  /*27b20*/  STL [R1+0x964], R237 ;  /* 0x000964ed01007387 */ /* 0x0001e80000100800 */
[----:B-1----:R2:W4:Y:S04]  /*27b30*/  LDG.E.U8 R238, desc[UR4][R20.64] ;  /* 0x0000000414ee7981 */ /* 0x002528000c1e1100 */
[----:B------:R-:W4:Y:S04]  /*27b40*/  LDL R225, [R1+0x10c4] ;  /* 0x0010c40001e17983 */ /* 0x000f280000100800 */
[----:B------:R-:W4:Y:S04]  /*27b50*/  LDL R233, [R1+0x10d0] ;  /* 0x0010d00001e97983 */ /* 0x000f280000100800 */
[----:B------:R1:W-:Y:S04]  /*27b60*/  STL [R1+0x960], R236 ;  /* 0x000960ec01007387 */ /* 0x0003e80000100800 */
[----:B0-----:R3:W4:Y:S01]  /*27b70*/  LDG.E.U8 R237, desc[UR4][R22.64] ;  /* 0x0000000416ed7981 */ /* 0x001722000c1e1100 */
[----:B--2---:R-:W-:-:S03]  /*27b80*/  IADD3 R20, P0, R0, R232, RZ ;  /* 0x000000e800147210 */ /* 0x004fc60007f1e0ff */
[----:B------:R-:W2:Y:S01]  /*27b90*/  LDL R232, [R1+0x10d8] ;  /* 0x0010d80001e87983 */ /* 0x000ea20000100800 */
[----:B------:R-:W-:-:S03]  /*27ba0*/  IMAD.X R217, R18, 0x1, R219, P1 ;  /* 0x0000000112d97824 */ /* 0x000fc600008e06db */
[----:B------:R-:W2:Y:S04]  /*27bb0*/  LDL R219, [R1+0x10cc] ;  /* 0x0010cc0001db7983 */ /* 0x000ea80000100800 */
[----:B-1----:R0:W2:Y:S01]  /*27bc0*/  LDG.E.U8 R236, desc[UR4][R216.64] ;  /* 0x00000004d8ec7981 */ /* 0x0020a2000c1e1100 */
[----:B---3--:R-:W-:Y:S01]  /*27bd0*/  IADD3 R22, P1, R0, R231, RZ ;  /* 0x000000e700167210 */ /* 0x008fe20007f3e0ff */
[C---:B----4-:R-:W-:Y:S02]  /*27be0*/  IMAD.X R21, R18.reuse, 0x1, R218, P0 ;  /* 0x0000000112157824 */ /* 0x050fe400000e06da */
[----:B------:R1:W-:Y:S04]  /*27bf0*/  STL [R1+0x95c], R241 ;  /* 0x00095cf101007387 */ /* 0x0003e80000100800 */
[----:B------:R-:W3:Y:S04]  /*27c00*/  LDL R231, [R1+0x10e0] ;  /* 0x0010e00001e77983 */ /* 0x000ee80000100800 */
[----:B------:R-:W4:Y:S01]  /*27c10*/  LDL R218, [R1+0x10d4] ;  /* 0x0010d40001da7983 */ /* 0x000f220000100800 */
[----:B------:R-:W-:-:S03]  /*27c20*/  IMAD.X R23, R18, 0x1, R224, P1 ;  /* 0x0000000112177824 */ /* 0x000fc600008e06e0 */
[----:B-1----:R1:W4:Y:S04]  /*27c30*/  LDG.E.U8 R241, desc[UR4][R20.64] ;  /* 0x0000000414f17981 */ /* 0x002328000c1e1100 */
[----:B------:R1:W-:Y:S04]  /*27c40*/  STL [R1+0x958], R240 ;  /* 0x000958f001007387 */ /* 0x0003e80000100800 */
[----:B------:R-:W4:Y:S01]  /*27c50*/  LDL R224, [R1+0x10dc] ;  /* 0x0010dc0001e07983 */ /* 0x000f220000100800 */
[----:B0-----:R-:W-:-:S03]  /*27c60*/  IADD3 R216, P0, R0, R230, RZ ;  /* 0x000000e600d87210 */ /* 0x001fc60007f1e0ff */
[----:B------:R-:W4:Y:S02]  /*27c70*/  LDL R230, [R1+0x10e8] ;  /* 0x0010e80001e67983 */ /* 0x000f240000100800 */
[----:B------:R-:W-:Y:S02]  /*27c80*/  IMAD.X R217, R18, 0x1, R227, P0 ;  /* 0x0000000112d97824 */ /* 0x000fe400000e06e3 */
[----:B-1----:R0:W4:Y:S04]  /*27c90*/  LDG.E.U8 R240, desc[UR4][R22.64] ;  /* 0x0000000416f07981 */ /* 0x002128000c1e1100 */
[----:B------:R1:W-:Y:S04]  /*27ca0*/  STL [R1+0x954], R242 ;  /* 0x000954f201007387 */ /* 0x0003e80000100800 */
[----:B------:R-:W4:Y:S01]  /*27cb0*/  LDL R227, [R1+0x10f0] ;  /* 0x0010f00001e37983 */ /* 0x000f220000100800 */
[----:B------:R-:W-:-:S03]  /*27cc0*/  IADD3 R20, P1, R0, R235, RZ ;  /* 0x000000eb00147210 */ /* 0x000fc60007f3e0ff */
[----:B-1----:R1:W4:Y:S01]  /*27cd0*/  LDG.E.U8 R242, desc[UR4][R216.64] ;  /* 0x00000004d8f27981 */ /* 0x002322000c1e1100 */
[----:B0-----:R-:W-:-:S03]  /*27ce0*/  IADD3 R22, P0, R0, R226, RZ ;  /* 0x000000e200167210 */ /* 0x001fc60007f1e0ff */
[----:B------:R-:W4:Y:S04]  /*27cf0*/  LDL R226, [R1+0x10e4] ;  /* 0x0010e40001e27983 */ /* 0x000f280000100800 */
[----:B------:R0:W-:Y:S01]  /*27d00*/  STL [R1+0x94c], R239 ;  /* 0x00094cef01007387 */ /* 0x0001e20000100800 */
[----:B------:R-:W-:-:S03]  /*27d10*/  IMAD.X R21, R18, 0x1, R229, P1 ;  /* 0x0000000112157824 */ /* 0x000fc600008e06e5 */
[----:B------:R-:W4:Y:S04]  /*27d20*/  LDL R229, [R1+0x10f8] ;  /* 0x0010f80001e57983 */ /* 0x000f280000100800 */
[----:B0-----:R0:W4:Y:S01]  /*27d30*/  LDG.E.U8 R239, desc[UR4][R20.64] ;  /* 0x0000000414ef7981 */ /* 0x001122000c1e1100 */
[----:B-1----:R-:W-:-:S03]  /*27d40*/  IADD3 R216, P1, R0, R228, RZ ;  /* 0x000000e400d87210 */ /* 0x002fc60007f3e0ff */
[----:B------:R-:W4:Y:S01]  /*27d50*/  LDL R228, [R1+0x10ec] ;  /* 0x0010ec0001e47983 */ /* 0x000f220000100800 */
[----:B------:R-:W-:-:S03]  /*27d60*/  IMAD.X R23, R18, 0x1, R234, P0 ;  /* 0x0000000112177824 */ /* 0x000fc600000e06ea */
[----:B------:R1:W-:Y:S01]  /*27d70*/  STL [R1+0x950], R238 ;  /* 0x000950ee01007387 */ /* 0x0003e20000100800 */
[----:B------:R-:W-:-:S03]  /*27d80*/  IMAD.X R217, R18, 0x1, R225, P1 ;  /* 0x0000000112d97824 */ /* 0x000fc600008e06e1 */
[----:B------:R-:W4:Y:S04]  /*27d90*/  LDL R225, [R1+0x10f4] ;  /* 0x0010f40001e17983 */ /* 0x000f280000100800 */
[----:B-1----:R2:W4:Y:S01]  /*27da0*/  LDG.E.U8 R238, desc[UR4][R22.64] ;  /* 0x0000000416ee7981 */ /* 0x002522000c1e1100 */
[----:B0-----:R-:W-:-:S03]  /*27db0*/  IADD3 R20, P0, R0, R233, RZ ;  /* 0x000000e900147210 */ /* 0x001fc60007f1e0ff */
[----:B------:R-:W4:Y:S04]  /*27dc0*/  LDL R233, [R1+0x1100] ;  /* 0x0011000001e97983 */ /* 0x000f280000100800 */
[----:B------:R0:W-:Y:S04]  /*27dd0*/  STL [R1+0x948], R237 ;  /* 0x000948ed01007387 */ /* 0x0001e80000100800 */
[----:B0-----:R3:W4:Y:S01]  /*27de0*/  LDG.E.U8 R237, desc[UR4][R216.64] ;  /* 0x00000004d8ed7981 */ /* 0x001722000c1e1100 */
[----:B--2---:R-:W-:-:S03]  /*27df0*/  IADD3 R22, P1, R0, R232, RZ ;  /* 0x000000e800167210 */ /* 0x004fc60007f3e0ff */
[----:B------:R-:W2:Y:S01]  /*27e00*/  LDL R232, [R1+0x1108] ;  /* 0x0011080001e87983 */ /* 0x000ea20000100800 */
[----:B------:R-:W-:-:S03]  /*27e10*/  IMAD.X R21, R18, 0x1, R219, P0 ;  /* 0x0000000112157824 */ /* 0x000fc600000e06db */
[----:B------:R-:W2:Y:S04]  /*27e20*/  LDL R219, [R1+0x10fc] ;  /* 0x0010fc0001db7983 */ /* 0x000ea80000100800 */
[----:B------:R0:W-:Y:S04]  /*27e30*/  STL [R1+0x944], R236 ;  /* 0x000944ec01007387 */ /* 0x0001e80000100800 */
[----:B0-----:R0:W2:Y:S01]  /*27e40*/  LDG.E.U8 R236, desc[UR4][R20.64] ;  /* 0x0000000414ec7981 */ /* 0x0010a2000c1e1100 */
[----:B---3--:R-:W-:-:S03]  /*27e50*/  IADD3 R216, P0, R0, R231, RZ ;  /* 0x000000e700d87210 */ /* 0x008fc60007f1e0ff */
[----:B------:R-:W3:Y:S01]  /*27e60*/  LDL R231, [R1+0x1110] ;  /* 0x0011100001e77983 */ /* 0x000ee20000100800 */
[----:B----4-:R-:W-:-:S03]  /*27e70*/  IMAD.X R23, R18, 0x1, R218, P1 ;  /* 0x0000000112177824 */ /* 0x010fc600008e06da */
[----:B------:R-:W4:Y:S04]  /*27e80*/  LDL R218, [R1+0x1104] ;  /* 0x0011040001da7983 */ /* 0x000f280000100800 */
[----:B------:R1:W-:Y:S04]  /*27e90*/  STL [R1+0x940], R241 ;  /* 0x000940f101007387 */ /* 0x0003e80000100800 */
[----:B------:R-:W4:Y:S01]  /*27ea0*/  LDL R235, [R1+0x1118] ;  /* 0x0011180001eb7983 */ /* 0x000f220000100800 */
[----:B------:R-:W-:-:S03]  /*27eb0*/  IMAD.X R217, R18, 0x1, R224, P0 ;  /* 0x0000000112d97824 */ /* 0x000fc600000e06e0 */
[----:B------:R-:W4:Y:S04]  /*27ec0*/  LDL R224, [R1+0x110c] ;  /* 0x00110c0001e07983 */ /* 0x000f280000100800 */
[----:B-1----:R1:W4:Y:S04]  /*27ed0*/  LDG.E.U8 R241, desc[UR4][R22.64] ;  /* 0x0000000416f17981 */ /* 0x002328000c1e1100 */
[----:B------:R1:W-:Y:S01]  /*27ee0*/  STL [R1+0x93c], R240 ;  /* 0x00093cf001007387 */ /* 0x0003e20000100800 */
[C---:B0-----:R-:W-:Y:S02]  /*27ef0*/  IADD3 R20, P1, R0.reuse, R230, RZ ;  /* 0x000000e600147210 */ /* 0x041fe40007f3e0ff */
[----:B-1----:R-:W-:-:S02]  /*27f00*/  IADD3 R22, P0, R0, R227, RZ ;  /* 0x000000e300167210 */ /* 0x002fc40007f1e0ff */
[----:B------:R-:W4:Y:S04]  /*27f10*/  LDL R227, [R1+0x1120] ;  /* 0x0011200001e37983 */ /* 0x000f280000100800 */
[----:B------:R0:W4:Y:S01]  /*27f20*/  LDG.E.U8 R240, desc[UR4][R216.64] ;  /* 0x00000004d8f07981 */ /* 0x000122000c1e1100 */
[----:B------:R-:W-:-:S03]  /*27f30*/  IMAD.X R21, R18, 0x1, R226, P1 ;  /* 0x0000000112157824 */ /* 0x000fc600008e06e2 */
[----:B------:R-:W4:Y:S04]  /*27f40*/  LDL R226, [R1+0x1114] ;  /* 0x0011140001e27983 */ /* 0x000f280000100800 */
[----:B------:R1:W-:Y:S04]  /*27f50*/  STL [R1+0x938], R242 ;  /* 0x000938f201007387 */ /* 0x0003e80000100800 */
[----:B------:R-:W4:Y:S04]  /*27f60*/  LDL R234, [R1+0x111c] ;  /* 0x00111c0001ea7983 */ /* 0x000f280000100800 */
[----:B-1----:R1:W4:Y:S01]  /*27f70*/  LDG.E.U8 R242, desc[UR4][R20.64] ;  /* 0x0000000414f27981 */ /* 0x002322000c1e1100 */
[----:B0-----:R-:W-:-:S03]  /*27f80*/  IADD3 R216, P1, R0, R229, RZ ;  /* 0x000000e500d87210 */ /* 0x001fc60007f3e0ff */
[----:B------:R-:W4:Y:S04]  /*27f90*/  LDL R229, [R1+0x1128] ;  /* 0x0011280001e57983 */ /* 0x000f280000100800 */
[----:B------:R0:W-:Y:S01]  /*27fa0*/  STL [R1+0x934], R239 ;  /* 0x000934ef01007387 */ /* 0x0001e20000100800 */
[----:B------:R-:W-:-:S03]  /*27fb0*/  IMAD.X R23, R18, 0x1, R228, P0 ;  /* 0x0000000112177824 */ /* 0x000fc600000e06e4 */
[----:B------:R-:W4:Y:S04]  /*27fc0*/  LDL R228, [R1+0x1124] ;  /* 0x0011240001e47983 */ /* 0x000f280000100800 */
[----:B------:R-:W4:Y:S04]  /*27fd0*/  LDL R230, [R1+0x1130] ;  /* 0x0011300001e67983 */ /* 0x000f280000100800 */
[----:B0-----:R2:W4:Y:S01]  /*27fe0*/  LDG.E.U8 R239, desc[UR4][R22.64] ;  /* 0x0000000416ef7981 */ /* 0x001522000c1e1100 */
[----:B------:R-:W-:-:S03]  /*27ff0*/  IMAD.X R217, R18, 0x1, R225, P1 ;  /* 0x0000000112d97824 */ /* 0x000fc600008e06e1 */
[----:B------:R0:W-:Y:S04]  /*28000*/  STL [R1+0x92c], R238 ;  /* 0x00092cee01007387 */ /* 0x0001e80000100800 */
[----:B------:R-:W4:Y:S01]  /*28010*/  LDL R225, [R1+0x112c] ;  /* 0x00112c0001e17983 */ /* 0x000f220000100800 */
[----:B-1----:R-:W-:-:S03]  /*28020*/  IADD3 R20, P0, R0, R233, RZ ;  /* 0x000000e900147210 */ /* 0x002fc60007f1e0ff */
[----:B------:R-:W4:Y:S04]  /*28030*/  LDL R233, [R1+0x1138] ;  /* 0x0011380001e97983 */ /* 0x000f280000100800 */
[----:B0-----:R3:W4:Y:S04]  /*28040*/  LDG.E.U8 R238, desc[UR4][R216.64] ;  /* 0x00000004d8ee7981 */ /* 0x001728000c1e1100 */
[----:B------:R0:W-:Y:S01]  /*28050*/  STL [R1+0x930], R237 ;  /* 0x000930ed01007387 */ /* 0x0001e20000100800 */
[----:B--2---:R-:W-:-:S03]  /*28060*/  IADD3 R22, P1, R0, R232, RZ ;  /* 0x000000e800167210 */ /* 0x004fc60007f3e0ff */
[----:B------:R-:W2:Y:S01]  /*28070*/  LDL R232, [R1+0x1140] ;  /* 0x0011400001e87983 */ /* 0x000ea20000100800 */
[----:B------:R-:W-:-:S03]  /*28080*/  IMAD.X R21, R18, 0x1, R219, P0 ;  /* 0x0000000112157824 */ /* 0x000fc600000e06db */
[----:B------:R-:W2:Y:S04]  /*28090*/  LDL R219, [R1+0x1134] ;  /* 0x0011340001db7983 */ /* 0x000ea80000100800 */
[----:B0-----:R0:W2:Y:S04]  /*280a0*/  LDG.E.U8 R237, desc[UR4][R20.64] ;  /* 0x0000000414ed7981 */ /* 0x0010a8000c1e1100 */
[----:B------:R1:W-:Y:S01]  /*280b0*/  STL [R1+0x928], R236 ;  /* 0x000928ec01007387 */ /* 0x0003e20000100800 */
[----:B---3--:R-:W-:-:S03]  /*280c0*/  IADD3 R216, P0, R0, R231, RZ ;  /* 0x000000e700d87210 */ /* 0x008fc60007f1e0ff */
[----:B------:R-:W3:Y:S01]  /*280d0*/  LDL R231, [R1+0x1148] ;  /* 0x0011480001e77983 */ /* 0x000ee20000100800 */
[----:B----4-:R-:W-:-:S03]  /*280e0*/  IMAD.X R23, R18, 0x1, R218, P1 ;  /* 0x0000000112177824 */ /* 0x010fc600008e06da */
[----:B------:R-:W4:Y:S04]  /*280f0*/  LDL R218, [R1+0x113c] ;  /* 0x00113c0001da7983 */ /* 0x000f280000100800 */
[----:B-1----:R1:W3:Y:S01]  /*28100*/  LDG.E.U8 R236, desc[UR4][R22.64] ;  /* 0x0000000416ec7981 */ /* 0x0022e2000c1e1100 */
[----:B------:R-:W-:-:S03]  /*28110*/  IMAD.X R217, R18, 0x1, R224, P0 ;  /* 0x0000000112d97824 */ /* 0x000fc600000e06e0 */
[----:B------:R1:W-:Y:S04]  /*28120*/  STL [R1+0x924], R241 ;  /* 0x000924f101007387 */ /* 0x0003e80000100800 */
[----:B------:R-:W3:Y:S01]  /*28130*/  LDL R224, [R1+0x1150] ;  /* 0x0011500001e07983 */ /* 0x000ee20000100800 */
[----:B0-----:R-:W-:-:S03]  /*28140*/  IADD3 R20, P1, R0, R235, RZ ;  /* 0x000000eb00147210 */ /* 0x001fc60007f3e0ff */
[----:B-1----:R0:W3:Y:S01]  /*28150*/  LDG.E.U8 R241, desc[UR4][R216.64] ;  /* 0x00000004d8f17981 */ /* 0x0020e2000c1e1100 */
[----:B------:R-:W-:-:S03]  /*28160*/  IADD3 R22, P0, R0, R227, RZ ;  /* 0x000000e300167210 */ /* 0x000fc60007f1e0ff */
[----:B------:R-:W3:Y:S04]  /*28170*/  LDL R227, [R1+0x1144] ;  /* 0x0011440001e37983 */ /* 0x000ee80000100800 */
[----:B------:R1:W-:Y:S01]  /*28180*/  STL [R1+0x920], R240 ;  /* 0x000920f001007387 */ /* 0x0003e20000100800 */
[----:B------:R-:W-:-:S03]  /*28190*/  IMAD.X R21, R18, 0x1, R226, P1 ;  /* 0x0000000112157824 */ /* 0x000fc600008e06e2 */
[----:B------:R-:W3:Y:S04]  /*281a0*/  LDL R226, [R1+0x1158] ;  /* 0x0011580001e27983 */ /* 0x000ee80000100800 */
[----:B-1----:R1:W3:Y:S01]  /*281b0*/  LDG.E.U8 R240, desc[UR4][R20.64] ;  /* 0x0000000414f07981 */ /* 0x0022e2000c1e1100 */
[----:B------:R-:W-:Y:S01]  /*281c0*/  IMAD.X R23, R18, 0x1, R234, P0 ;  /* 0x0000000112177824 */ /* 0x000fe200000e06ea */
[----:B0-----:R-:W-:Y:S02]  /*281d0*/  IADD3 R216, P1, R0, R229, RZ ;  /* 0x000000e500d87210 */ /* 0x001fe40007f3e0ff */
[----:B------:R-:W3:Y:S04]  /*281e0*/  LDL R229, [R1+0x114c] ;  /* 0x00114c0001e57983 */ /* 0x000ee80000100800 */
[----:B------:R0:W-:Y:S01]  /*281f0*/  STL [R1+0x91c], R242 ;  /* 0x00091cf201007387 */ /* 0x0001e20000100800 */
[----:B------:R-:W-:-:S03]  /*28200*/  IMAD.X R217, R18, 0x1, R228, P1 ;  /* 0x0000000112d97824 */ /* 0x000fc600008e06e4 */
[----:B------:R-:W3:Y:S01]  /*28210*/  LDL R228, [R1+0x1154] ;  /* 0x0011540001e47983 */ /* 0x000ee20000100800 */
[----:B-1----:R-:W-:-:S03]  /*28220*/  IADD3 R20, P0, R0, R230, RZ ;  /* 0x000000e600147210 */ /* 0x002fc60007f1e0ff */
[----:B------:R-:W3:Y:S04]  /*28230*/  LDL R230, [R1+0x1160] ;  /* 0x0011600001e67983 */ /* 0x000ee80000100800 */
[----:B0-----:R0:W3:Y:S04]  /*28240*/  LDG.E.U8 R242, desc[UR4][R22.64] ;  /* 0x0000000416f27981 */ /* 0x0010e8000c1e1100 */
[----:B------:R1:W-:Y:S01]  /*28250*/  STL [R1+0x918], R239 ;  /* 0x000918ef01007387 */ /* 0x0003e20000100800 */
[----:B------:R-:W-:-:S03]  /*28260*/  IMAD.X R21, R18, 0x1, R225, P0 ;  /* 0x0000000112157824 */ /* 0x000fc600000e06e1 */
[----:B------:R-:W3:Y:S04]  /*28270*/  LDL R225, [R1+0x115c] ;  /* 0x00115c0001e17983 */ /* 0x000ee80000100800 */
[----:B-1----:R2:W3:Y:S01]  /*28280*/  LDG.E.U8 R239, desc[UR4][R216.64] ;  /* 0x00000004d8ef7981 */ /* 0x0024e2000c1e1100 */
[----:B0-----:R-:W-:-:S03]  /*28290*/  IADD3 R22, P1, R0, R233, RZ ;  /* 0x000000e900167210 */ /* 0x001fc60007f3e0ff */
[----:B------:R-:W3:Y:S04]  /*282a0*/  LDL R233, [R1+0x1168] ;  /* 0x0011680001e97983 */ /* 0x000ee80000100800 */
[----:B------:R0:W-:Y:S04]  /*282b0*/  STL [R1+0x914], R238 ;  /* 0x000914ee01007387 */ /* 0x0001e80000100800 */
[----:B0-----:R0:W3:Y:S01]  /*282c0*/  LDG.E.U8 R238, desc[UR4][R20.64] ;  /* 0x0000000414ee7981 */ /* 0x0010e2000c1e1100 */
[----:B--2---:R-:W-:-:S03]  /*282d0*/  IADD3 R216, P0, R0, R232, RZ ;  /* 0x000000e800d87210 */ /* 0x004fc60007f1e0ff */
[----:B------:R-:W2:Y:S01]  /*282e0*/  LDL R232, [R1+0x1170] ;  /* 0x0011700001e87983 */ /* 0x000ea20000100800 */
[----:B------:R-:W-:-:S03]  /*282f0*/  IMAD.X R23, R18, 0x1, R219, P1 ;  /* 0x0000000112177824 */ /* 0x000fc600008e06db */
[----:B------:R-:W2:Y:S04]  /*28300*/  LDL R219, [R1+0x1164] ;  /* 0x0011640001db7983 */ /* 0x000ea80000100800 */
[----:B------:R1:W-:Y:S04]  /*28310*/  STL [R1+0x90c], R237 ;  /* 0x00090ced01007387 */ /* 0x0003e80000100800 */
[----:B------:R-:W2:Y:S04]  /*28320*/  LDL R235, [R1+0x1178] ;  /* 0x0011780001eb7983 */ /* 0x000ea80000100800 */
[----:B-1----:R1:W2:Y:S01]  /*28330*/  LDG.E.U8 R237, desc[UR4][R22.64] ;  /* 0x0000000416ed7981 */ /* 0x0022a2000c1e1100 */
[----:B----4-:R-:W-:-:S03]  /*28340*/  IMAD.X R217, R18, 0x1, R218, P0 ;  /* 0x0000000112d97824 */ /* 0x010fc600000e06da */
[----:B------:R-:W4:Y:S04]  /*28350*/  LDL R218, [R1+0x116c] ;  /* 0x00116c0001da7983 */ /* 0x000f280000100800 */
[----:B---3--:R3:W-:Y:S01]  /*28360*/  STL [R1+0x910], R236 ;  /* 0x000910ec01007387 */ /* 0x0087e20000100800 */
[----:B0-----:R-:W-:-:S03]  /*28370*/  IADD3 R20, P1, R0, R231, RZ ;  /* 0x000000e700147210 */ /* 0x001fc60007f3e0ff */
[----:B---3--:R0:W3:Y:S01]  /*28380*/  LDG.E.U8 R236, desc[UR4][R216.64] ;  /* 0x00000004d8ec7981 */ /* 0x0080e2000c1e1100 */
[----:B-1----:R-:W-:-:S03]  /*28390*/  IADD3 R22, P0, R0, R224, RZ ;  /* 0x000000e000167210 */ /* 0x002fc60007f1e0ff */
[----:B------:R-:W3:Y:S01]  /*283a0*/  LDL R224, [R1+0x1180] ;  /* 0x0011800001e07983 */ /* 0x000ee20000100800 */
[----:B------:R-:W-:-:S03]  /*283b0*/  IMAD.X R21, R18, 0x1, R227, P1 ;  /* 0x0000000112157824 */ /* 0x000fc600008e06e3 */
[----:B------:R-:W3:Y:S04]  /*283c0*/  LDL R227, [R1+0x1174] ;  /* 0x0011740001e37983 */ /* 0x000ee80000100800 */
[----:B------:R1:W-:Y:S01]  /*283d0*/  STL [R1+0x908], R241 ;  /* 0x000908f101007387 */ /* 0x0003e20000100800 */
[----:B0-----:R-:W-:-:S03]  /*283e0*/  IADD3 R216, P1, R0, R226, RZ ;  /* 0x000000e200d87210 */ /* 0x001fc60007f3e0ff */
[----:B------:R-:W3:Y:S04]  /*283f0*/  LDL R234, [R1+0x117c] ;  /* 0x00117c0001ea7983 */ /* 0x000ee80000100800 */
[----:B------:R-:W3:Y:S04]  /*28400*/  LDL R226, [R1+0x1188] ;  /* 0x0011880001e27983 */ /* 0x000ee80000100800 */
[----:B------:R0:W-:Y:S04]  /*28410*/  STL [R1+0x904], R240 ;  /* 0x000904f001007387 */ /* 0x0001e80000100800 */
[----:B-1----:R1:W3:Y:S04]  /*28420*/  LDG.E.U8 R241, desc[UR4][R20.64] ;  /* 0x0000000414f17981 */ /* 0x0022e8000c1e1100 */
[----:B------:R-:W3:Y:S01]  /*28430*/  LDL R231, [R1+0x1190] ;  /* 0x0011900001e77983 */ /* 0x000ee20000100800 */
[----:B------:R-:W-:-:S03]  /*28440*/  IMAD.X R23, R18, 0x1, R229, P0 ;  /* 0x0000000112177824 */ /* 0x000fc600000e06e5 */
[----:B------:R-:W3:Y:S04]  /*28450*/  LDL R229, [R1+0x1184] ;  /* 0x0011840001e57983 */ /* 0x000ee80000100800 */
[----:B0-----:R0:W3:Y:S01]  /*28460*/  LDG.E.U8 R240, desc[UR4][R22.64] ;  /* 0x0000000416f07981 */ /* 0x0010e2000c1e1100 */
[----:B------:R-:W-:Y:S01]  /*28470*/  IMAD.X R217, R18, 0x1, R228, P1 ;  /* 0x0000000112d97824 */ /* 0x000fe200008e06e4 */
[----:B-1----:R-:W-:Y:S02]  /*28480*/  IADD3 R20, P0, R0, R230, RZ ;  /* 0x000000e600147210 */ /* 0x002fe40007f1e0ff */
[----:B------:R1:W-:Y:S04]  /*28490*/  STL [R1+0x900], R242 ;  /* 0x000900f201007387 */ /* 0x0003e80000100800 */
[----:B------:R-:W3:Y:S04]  /*284a0*/  LDL R228, [R1+0x118c] ;  /* 0x00118c0001e47983 */ /* 0x000ee80000100800 */
[----:B------:R-:W3:Y:S04]  /*284b0*/  LDL R230, [R1+0x1198] ;  /* 0x0011980001e67983 */ /* 0x000ee80000100800 */
[----:B-1----:R2:W3:Y:S01]  /*284c0*/  LDG.E.U8 R242, desc[UR4][R216.64] ;  /* 0x00000004d8f27981 */ /* 0x0024e2000c1e1100 */
[----:B------:R-:W-:-:S03]  /*284d0*/  IMAD.X R21, R18, 0x1, R225, P0 ;  /* 0x0000000112157824 */ /* 0x000fc600000e06e1 */
[----:B------:R1:W-:Y:S04]  /*284e0*/  STL [R1+0x8fc], R239 ;  /* 0x0008fcef01007387 */ /* 0x0003e80000100800 */
[----:B------:R-:W3:Y:S01]  /*284f0*/  LDL R225, [R1+0x1194] ;  /* 0x0011940001e17983 */ /* 0x000ee20000100800 */
[----:B0-----:R-:W-:-:S03]  /*28500*/  IADD3 R22, P1, R0, R233, RZ ;  /* 0x000000e900167210 */ /* 0x001fc60007f3e0ff */
[----:B------:R-:W3:Y:S04]  /*28510*/  LDL R233, [R1+0x11a0] ;  /* 0x0011a00001e97983 */ /* 0x000ee80000100800 */
[----:B-1----:R0:W3:Y:S04]  /*28520*/  LDG.E.U8 R239, desc[UR4][R20.64] ;  /* 0x0000000414ef7981 */ /* 0x0020e8000c1e1100 */
[----:B------:R1:W-:Y:S01]  /*28530*/  STL [R1+0x8f8], R238 ;  /* 0x0008f8ee01007387 */ /* 0x0003e20000100800 */
[----:B--2---:R-:W-:-:S03]  /*28540*/  IADD3 R216, P0, R0, R232, RZ ;  /* 0x000000e800d87210 */ /* 0x004fc60007f1e0ff */
[----:B------:R-:W2:Y:S01]  /*28550*/  LDL R232, [R1+0x11a8] ;  /* 0x0011a80001e87983 */ /* 0x000ea20000100800 */
[----:B------:R-:W-:-:S03]  /*28560*/  IMAD.X R23, R18, 0x1, R219, P1 ;  /* 0x0000000112177824 */ /* 0x000fc600008e06db */
[----:B------:R-:W2:Y:S04]  /*28570*/  LDL R219, [R1+0x119c] ;  /* 0x00119c0001db7983 */ /* 0x000ea80000100800 */
[----:B-1----:R3:W2:Y:S04]  /*28580*/  LDG.E.U8 R238, desc[UR4][R22.64] ;  /* 0x0000000416ee7981 */ /* 0x0026a8000c1e1100 */
[----:B------:R1:W-:Y:S01]  /*28590*/  STL [R1+0x8f4], R237 ;  /* 0x0008f4ed01007387 */ /* 0x0003e20000100800 */
[----:B----4-:R-:W-:-:S03]  /*285a0*/  IMAD.X R217, R18, 0x1, R218, P0 ;  /* 0x0000000112d97824 */ /* 0x010fc600000e06da */
[----:B------:R-:W4:Y:S01]  /*285b0*/  LDL R218, [R1+0x11b0] ;  /* 0x0011b00001da7983 */ /* 0x000f220000100800 */
[----:B0-----:R-:W-:-:S03]  /*285c0*/  IADD3 R20, P1, R0, R235, RZ ;  /* 0x000000eb00147210 */ /* 0x001fc60007f3e0ff */
[----:B-1----:R0:W4:Y:S01]  /*285d0*/  LDG.E.U8 R237, desc[UR4][R216.64] ;  /* 0x00000004d8ed7981 */ /* 0x002122000c1e1100 */
[----:B---3--:R-:W-:-:S03]  /*285e0*/  IADD3 R22, P0, R0, R224, RZ ;  /* 0x000000e000167210 */ /* 0x008fc60007f1e0ff */
[----:B------:R-:W3:Y:S04]  /*285f0*/  LDL R224, [R1+0x11a4] ;  /* 0x0011a40001e07983 */ /* 0x000ee80000100800 */
[----:B------:R1:W-:Y:S01]  /*28600*/  STL [R1+0x8ec], R236 ;  /* 0x0008ecec01007387 */ /* 0x0003e20000100800 */
[----:B------:R-:W-:-:S03]  /*28610*/  IMAD.X R21, R18, 0x1, R227, P1 ;  /* 0x0000000112157824 */ /* 0x000fc600008e06e3 */
[----:B------:R-:W3:Y:S04]  /*28620*/  LDL R227, [R1+0x11b8] ;  /* 0x0011b80001e37983 */ /* 0x000ee80000100800 */
[----:B-1----:R1:W3:Y:S01]  /*28630*/  LDG.E.U8 R236, desc[UR4][R20.64] ;  /* 0x0000000414ec7981 */ /* 0x0022e2000c1e1100 */
[----:B0-----:R-:W-:-:S03]  /*28640*/  IADD3 R216, P1, R0, R226, RZ ;  /* 0x000000e200d87210 */ /* 0x001fc60007f3e0ff */
[----:B------:R-:W3:Y:S01]  /*28650*/  LDL R226, [R1+0x11ac] ;  /* 0x0011ac0001e27983 */ /* 0x000ee20000100800 */
[----:B------:R-:W-:-:S03]  /*28660*/  IMAD.X R23, R18, 0x1, R234, P0 ;  /* 0x0000000112177824 */ /* 0x000fc600000e06ea */
[----:B------:R0:W-:Y:S01]  /*28670*/  STL [R1+0x8f0], R241 ;  /* 0x0008f0f101007387 */ /* 0x0001e20000100800 */
[----:B-1----:R-:W-:-:S03]  /*28680*/  IADD3 R20, P0, R0, R231, RZ ;  /* 0x000000e700147210 */ /* 0x002fc60007f1e0ff */
[----:B------:R-:W3:Y:S04]  /*28690*/  LDL R231, [R1+0x11c0] ;  /* 0x0011c00001e77983 */ /* 0x000ee80000100800 */
[----:B0-----:R0:W3:Y:S01]  /*286a0*/  LDG.E.U8 R241, desc[UR4][R22.64] ;  /* 0x0000000416f17981 */ /* 0x0010e2000c1e1100 */
[----:B------:R-:W-:-:S03]  /*286b0*/  IMAD.X R217, R18, 0x1, R229, P1 ;  /* 0x0000000112d97824 */ /* 0x000fc600008e06e5 */
[----:B------:R-:W3:Y:S04]  /*286c0*/  LDL R229, [R1+0x11b4] ;  /* 0x0011b40001e57983 */ /* 0x000ee80000100800 */
[----:B------:R1:W-:Y:S04]  /*286d0*/  STL [R1+0x8e8], R240 ;  /* 0x0008e8f001007387 */ /* 0x0003e80000100800 */
[----:B-1----:R1:W3:Y:S01]  /*286e0*/  LDG.E.U8 R240, desc[UR4][R216.64] ;  /* 0x00000004d8f07981 */ /* 0x0022e2000c1e1100 */
[----:B------:R-:W-:-:S03]  /*286f0*/  IMAD.X R21, R18, 0x1, R228, P0 ;  /* 0x0000000112157824 */ /* 0x000fc600000e06e4 */
[----:B------:R-:W3:Y:S01]  /*28700*/  LDL R228, [R1+0x11bc] ;  /* 0x0011bc0001e47983 */ /* 0x000ee20000100800 */
[----:B0-----:R-:W-:-:S03]  /*28710*/  IADD3 R22, P1, R0, R230, RZ ;  /* 0x000000e600167210 */ /* 0x001fc60007f3e0ff */
[----:B------:R-:W3:Y:S04]  /*28720*/  LDL R230, [R1+0x11c8] ;  /* 0x0011c80001e67983 */ /* 0x000ee80000100800 */
[----:B------:R0:W-:Y:S01]  /*28730*/  STL [R1+0x8e4], R242 ;  /* 0x0008e4f201007387 */ /* 0x0001e20000100800 */
[----:B------:R-:W-:-:S03]  /*28740*/  IMAD.X R23, R18, 0x1, R225, P1 ;  /* 0x0000000112177824 */ /* 0x000fc600008e06e1 */
[----:B------:R-:W3:Y:S04]  /*28750*/  LDL R225, [R1+0x11c4] ;  /* 0x0011c40001e17983 */ /* 0x000ee80000100800 */
[----:B0-----:R0:W3:Y:S01]  /*28760*/  LDG.E.U8 R242, desc[UR4][R20.64] ;  /* 0x0000000414f27981 */ /* 0x0010e2000c1e1100 */
[----:B-1----:R-:W-:-:S03]  /*28770*/  IADD3 R216, P0, R0, R233, RZ ;  /* 0x000000e900d87210 */ /* 0x002fc60007f1e0ff */
[----:B------:R-:W3:Y:S04]  /*28780*/  LDL R233, [R1+0x11d0] ;  /* 0x0011d00001e97983 */ /* 0x000ee80000100800 */
[----:B------:R1:W-:Y:S04]  /*28790*/  STL [R1+0x8e0], R239 ;  /* 0x0008e0ef01007387 */ /* 0x0003e80000100800 */
[----:B------:R-:W3:Y:S04]  /*287a0*/  LDL R235, [R1+0x11d8] ;  /* 0x0011d80001eb7983 */ /* 0x000ee80000100800 */
[----:B-1----:R4:W3:Y:S01]  /*287b0*/  LDG.E.U8 R239, desc[UR4][R22.64] ;  /* 0x0000000416ef7981 */ /* 0x0028e2000c1e1100 */
[----:B--2---:R-:W-:-:S03]  /*287c0*/  IMAD.X R217, R18, 0x1, R219, P0 ;  /* 0x0000000112d97824 */ /* 0x004fc600000e06db */
[----:B------:R-:W2:Y:S01]  /*287d0*/  LDL R219, [R1+0x11cc] ;  /* 0x0011cc0001db7983 */ /* 0x000ea20000100800 */
[----:B0-----:R-:W-:-:S03]  /*287e0*/  IADD3 R20, P1, R0, R232, RZ ;  /* 0x000000e800147210 */ /* 0x001fc60007f3e0ff */
[----:B------:R0:W-:Y:S04]  /*287f0*/  STL [R1+0x8dc], R238 ;  /* 0x0008dcee01007387 */ /* 0x0001e80000100800 */
[----:B0-----:R0:W2:Y:S01]  /*28800*/  LDG.E.U8 R238, desc[UR4][R216.64] ;  /* 0x00000004d8ee7981 */ /* 0x0010a2000c1e1100 */
[----:B----4-:R-:W-:-:S03]  /*28810*/  IADD3 R22, P0, R0, R218, RZ ;  /* 0x000000da00167210 */ /* 0x010fc60007f1e0ff */
[----:B------:R-:W4:Y:S01]  /*28820*/  LDL R218, [R1+0x11e0] ;  /* 0x0011e00001da7983 */ /* 0x000f220000100800 */
[----:B---3--:R-:W-:-:S03]  /*28830*/  IMAD.X R21, R18, 0x1, R224, P1 ;  /* 0x0000000112157824 */ /* 0x008fc600008e06e0 */
[----:B------:R-:W3:Y:S04]  /*28840*/  LDL R224, [R1+0x11d4] ;  /* 0x0011d40001e07983 */ /* 0x000ee80000100800 */
[----:B------:R1:W-:Y:S04]  /*28850*/  STL [R1+0x8d8], R237 ;  /* 0x0008d8ed01007387 */ /* 0x0003e80000100800 */
[----:B------:R-:W3:Y:S01]  /*28860*/  LDL R234, [R1+0x11dc] ;  /* 0x0011dc0001ea7983 */ /* 0x000ee20000100800 */
[----:B0-----:R-:W-:-:S03]  /*28870*/  IADD3 R216, P1, R0, R227, RZ ;  /* 0x000000e300d87210 */ /* 0x001fc60007f3e0ff */
[----:B------:R-:W3:Y:S04]  /*28880*/  LDL R227, [R1+0x11e8] ;  /* 0x0011e80001e37983 */ /* 0x000ee80000100800 */
[----:B------:R0:W-:Y:S04]  /*28890*/  STL [R1+0x8d4], R236 ;  /* 0x0008d4ec01007387 */ /* 0x0001e80000100800 */
[----:B-1----:R1:W3:Y:S01]  /*288a0*/  LDG.E.U8 R237, desc[UR4][R20.64] ;  /* 0x0000000414ed7981 */ /* 0x0022e2000c1e1100 */
[----:B------:R-:W-:-:S03]  /*288b0*/  IMAD.X R23, R18, 0x1, R226, P0 ;  /* 0x0000000112177824 */ /* 0x000fc600000e06e2 */
[----:B------:R-:W3:Y:S04]  /*288c0*/  LDL R232, [R1+0x11f0] ;  /* 0x0011f00001e87983 */ /* 0x000ee80000100800 */
[----:B------:R-:W3:Y:S04]  /*288d0*/  LDL R226, [R1+0x11e4] ;  /* 0x0011e40001e27983 */ /* 0x000ee80000100800 */
[----:B0-----:R0:W3:Y:S01]  /*288e0*/  LDG.E.U8 R236, desc[UR4][R22.64] ;  /* 0x0000000416ec7981 */ /* 0x0010e2000c1e1100 */
[----:B-1----:R-:W-:-:S03]  /*288f0*/  IADD3 R20, P0, R0, R231, RZ ;  /* 0x000000e700147210 */ /* 0x002fc60007f1e0ff */
[----:B------:R1:W-:Y:S04]  /*28900*/  STL [R1+0x8cc], R241 ;  /* 0x0008ccf101007387 */ /* 0x0003e80000100800 */
[----:B------:R-:W3:Y:S01]  /*28910*/  LDL R231, [R1+0x11f8] ;  /* 0x0011f80001e77983 */ /* 0x000ee20000100800 */
[----:B------:R-:W-:-:S03]  /*28920*/  IMAD.X R217, R18, 0x1, R229, P1 ;  /* 0x0000000112d97824 */ /* 0x000fc600008e06e5 */
[----:B------:R-:W3:Y:S04]  /*28930*/  LDL R229, [R1+0x11ec] ;  /* 0x0011ec0001e57983 */ /* 0x000ee80000100800 */
[----:B-1----:R1:W3:Y:S04]  /*28940*/  LDG.E.U8 R241, desc[UR4][R216.64] ;  /* 0x00000004d8f17981 */ /* 0x0022e8000c1e1100 */
[----:B------:R1:W-:Y:S01]  /*28950*/  STL [R1+0x8d0], R240 ;  /* 0x0008d0f001007387 */ /* 0x0003e20000100800 */
[----:B------:R-:W-:-:S03]  /*28960*/  IMAD.X R21, R18, 0x1, R228, P0 ;  /* 0x0000000112157824 */ /* 0x000fc600000e06e4 */
[----:B------:R-:W3:Y:S01]  /*28970*/  LDL R228, [R1+0x11f4] ;  /* 0x0011f40001e47983 */ /* 0x000ee20000100800 */
[----:B0-----:R-:W-:-:S03]  /*28980*/  IADD3 R22, P1, R0, R230, RZ ;  /* 0x000000e600167210 */ /* 0x001fc60007f3e0ff */
[----:B------:R-:W3:Y:S04]  /*28990*/  LDL R230, [R1+0x1200] ;  /* 0x0012000001e67983 */ /* 0x000ee80000100800 */
[----:B-1----:R0:W3:Y:S01]  /*289a0*/  LDG.E.U8 R240, desc[UR4][R20.64] ;  /* 0x0000000414f07981 */ /* 0x0020e2000c1e1100 */
[----:B------:R-:W-:-:S03]  /*289b0*/  IMAD.X R23, R18, 0x1, R225, P1 ;  /* 0x0000000112177824 */ /* 0x000fc600008e06e1 */
[----:B------:R1:W-:Y:S04]  /*289c0*/  STL [R1+0x8c8], R242 ;  /* 0x0008c8f201007387 */ /* 0x0003e80000100800 */
[----:B------:R-:W3:Y:S01]  /*289d0*/  LDL R225, [R1+0x11fc] ;  /* 0x0011fc0001e17983 */ /* 0x000ee20000100800 */
[----:B------:R-:W-:-:S03]  /*289e0*/  IADD3 R216, P0, R0, R233, RZ ;  /* 0x000000e900d87210 */ /* 0x000fc60007f1e0ff */
[----:B------:R-:W3:Y:S04]  /*289f0*/  LDL R233, [R1+0x1208] ;  /* 0x0012080001e97983 */ /* 0x000ee80000100800 */
[----:B-1----:R4:W3:Y:S01]  /*28a00*/  LDG.E.U8 R242, desc[UR4][R22.64] ;  /* 0x0000000416f27981 */ /* 0x0028e2000c1e1100 */
[----:B0-----:R-:W-:-:S03]  /*28a10*/  IADD3 R20, P1, R0, R235, RZ ;  /* 0x000000eb00147210 */ /* 0x001fc60007f3e0ff */
[----:B------:R0:W-:Y:S01]  /*28a20*/  STL [R1+0x8c4], R239 ;  /* 0x0008c4ef01007387 */ /* 0x0001e20000100800 */
[----:B--2---:R-:W-:-:S03]  /*28a30*/  IMAD.X R217, R18, 0x1, R219, P0 ;  /* 0x0000000112d97824 */ /* 0x004fc600000e06db */
[----:B------:R-:W2:Y:S04]  /*28a40*/  LDL R219, [R1+0x1210] ;  /* 0x0012100001db7983 */ /* 0x000ea80000100800 */
[----:B0-----:R0:W2:Y:S01]  /*28a50*/  LDG.E.U8 R239, desc[UR4][R216.64] ;  /* 0x00000004d8ef7981 */ /* 0x0010a2000c1e1100 */
[----:B----4-:R-:W-:-:S03]  /*28a60*/  IADD3 R22, P0, R0, R218, RZ ;  /* 0x000000da00167210 */ /* 0x010fc60007f1e0ff */
[----:B------:R-:W4:Y:S04]  /*28a70*/  LDL R218, [R1+0x1204] ;  /* 0x0012040001da7983 */ /* 0x000f280000100800 */
[----:B------:R1:W-:Y:S01]  /*28a80*/  STL [R1+0x8c0], R238 ;  /* 0x0008c0ee01007387 */ /* 0x0003e20000100800 */
[----:B---3--:R-:W-:-:S03]  /*28a90*/  IMAD.X R21, R18, 0x1, R224, P1 ;  /* 0x0000000112157824 */ /* 0x008fc600008e06e0 */
[----:B------:R-:W3:Y:S04]  /*28aa0*/  LDL R224, [R1+0x1218] ;  /* 0x0012180001e07983 */ /* 0x000ee80000100800 */
[----:B-1----:R1:W3:Y:S01]  /*28ab0*/  LDG.E.U8 R238, desc[UR4][R20.64] ;  /* 0x0000000414ee7981 */ /* 0x0022e2000c1e1100 */
[----:B0-----:R-:W-:-:S03]  /*28ac0*/  IADD3 R216, P1, R0, R227, RZ ;  /* 0x000000e300d87210 */ /* 0x001fc60007f3e0ff */
[----:B------:R-:W3:Y:S01]  /*28ad0*/  LDL R227, [R1+0x120c] ;  /* 0x00120c0001e37983 */ /* 0x000ee20000100800 */
[----:B------:R-:W-:-:S03]  /*28ae0*/  IMAD.X R23, R18, 0x1, R234, P0 ;  /* 0x0000000112177824 */ /* 0x000fc600000e06ea */
[----:B------:R0:W-:Y:S01]  /*28af0*/  STL [R1+0x8bc], R237 ;  /* 0x0008bced01007387 */ /* 0x0001e20000100800 */
[----:B------:R-:W-:-:S03]  /*28b00*/  IMAD.X R217, R18, 0x1, R226, P1 ;  /* 0x0000000112d97824 */ /* 0x000fc600008e06e2 */
[----:B------:R-:W3:Y:S04]  /*28b10*/  LDL R226, [R1+0x1214] ;  /* 0x0012140001e27983 */ /* 0x000ee80000100800 */
[----:B0-----:R0:W3:Y:S01]  /*28b20*/  LDG.E.U8 R237, desc[UR4][R22.64] ;  /* 0x0000000416ed7981 */ /* 0x0010e2000c1e1100 */
[----:B-1----:R-:W-:-:S03]  /*28b30*/  IADD3 R20, P0, R0, R232, RZ ;  /* 0x000000e800147210 */ /* 0x002fc60007f1e0ff */
[----:B------:R-:W3:Y:S04]  /*28b40*/  LDL R232, [R1+0x1220] ;  /* 0x0012200001e87983 */ /* 0x000ee80000100800 */
[----:B------:R1:W-:Y:S01]  /*28b50*/  STL [R1+0x8b8], R236 ;  /* 0x0008b8ec01007387 */ /* 0x0003e20000100800 */
[----:B0-----:R-:W-:-:S03]  /*28b60*/  IADD3 R22, P1, R0, R231, RZ ;  /* 0x000000e700167210 */ /* 0x001fc60007f3e0ff */
[----:B------:R-:W3:Y:S04]  /*28b70*/  LDL R231, [R1+0x1228] ;  /* 0x0012280001e77983 */ /* 0x000ee80000100800 */
[----:B-1----:R0:W3:Y:S01]  /*28b80*/  LDG.E.U8 R236, desc[UR4][R216.64] ;  /* 0x00000004d8ec7981 */ /* 0x0020e2000c1e1100 */
        /* <DEDUP_REMOVED lines=8> */
[----:B------:R0:W-:Y:S04]  /*28c10*/  STL [R1+0x8ac], R240 ;  /* 0x0008acf001007387 */ /* 0x0001e80000100800 */
[----:B------:R-:W3:Y:S04]  /*28c20*/  LDL R235, [R1+0x1238] ;  /* 0x0012380001eb7983 */ /* 0x000ee80000100800 */
[----:B0-----:R2:W3:Y:S01]  /*28c30*/  LDG.E.U8 R240, desc[UR4][R22.64] ;  /* 0x0000000416f07981 */ /* 0x0014e2000c1e1100 */
[----:B------:R-:W-:-:S03]  /*28c40*/  IMAD.X R217, R18, 0x1, R225, P0 ;  /* 0x0000000112d97824 */ /* 0x000fc600000e06e1 */
[----:B------:R-:W3:Y:S01]  /*28c50*/  LDL R225, [R1+0x122c] ;  /* 0x00122c0001e17983 */ /* 0x000ee20000100800 */
[----:B-1----:R-:W-:-:S03]  /*28c60*/  IADD3 R20, P1, R0, R233, RZ ;  /* 0x000000e900147210 */ /* 0x002fc60007f3e0ff */
[----:B------:R0:W-:Y:S04]  /*28c70*/  STL [R1+0x8b0], R242 ;  /* 0x0008b0f201007387 */ /* 0x0001e80000100800 */
[----:B0-----:R3:W3:Y:S01]  /*28c80*/  LDG.E.U8 R242, desc[UR4][R216.64] ;  /* 0x00000004d8f27981 */ /* 0x0016e2000c1e1100 */
[----:B--2---:R-:W-:-:S03]  /*28c90*/  IADD3 R22, P0, R0, R219, RZ ;  /* 0x000000db00167210 */ /* 0x004fc60007f1e0ff */
[----:B------:R-:W2:Y:S01]  /*28ca0*/  LDL R219, [R1+0x1240] ;  /* 0x0012400001db7983 */ /* 0x000ea20000100800 */
[----:B----4-:R-:W-:-:S03]  /*28cb0*/  IMAD.X R21, R18, 0x1, R218, P1 ;  /* 0x0000000112157824 */ /* 0x010fc600008e06da */
[----:B------:R-:W4:Y:S04]  /*28cc0*/  LDL R218, [R1+0x1234] ;  /* 0x0012340001da7983 */ /* 0x000f280000100800 */
[----:B------:R0:W-:Y:S04]  /*28cd0*/  STL [R1+0x8a8], R239 ;  /* 0x0008a8ef01007387 */ /* 0x0001e80000100800 */
[----:B------:R-:W4:Y:S04]  /*28ce0*/  LDL R234, [R1+0x123c] ;  /* 0x00123c0001ea7983 */ /* 0x000f280000100800 */
[----:B0-----:R0:W4:Y:S01]  /*28cf0*/  LDG.E.U8 R239, desc[UR4][R20.64] ;  /* 0x0000000414ef7981 */ /* 0x001122000c1e1100 */
[----:B---3--:R-:W-:-:S03]  /*28d00*/  IADD3 R216, P1, R0, R224, RZ ;  /* 0x000000e000d87210 */ /* 0x008fc60007f3e0ff */
[----:B------:R-:W3:Y:S04]  /*28d10*/  LDL R224, [R1+0x1248] ;  /* 0x0012480001e07983 */ /* 0x000ee80000100800 */
[----:B------:R1:W-:Y:S04]  /*28d20*/  STL [R1+0x8a4], R238 ;  /* 0x0008a4ee01007387 */ /* 0x0003e80000100800 */
[----:B------:R-:W3:Y:S01]  /*28d30*/  LDL R233, [R1+0x1250] ;  /* 0x0012500001e97983 */ /* 0x000ee20000100800 */
[----:B------:R-:W-:-:S03]  /*28d40*/  IMAD.X R23, R18, 0x1, R227, P0 ;  /* 0x0000000112177824 */ /* 0x000fc600000e06e3 */
[----:B------:R-:W3:Y:S04]  /*28d50*/  LDL R227, [R1+0x1244] ;  /* 0x0012440001e37983 */ /* 0x000ee80000100800 */
[----:B-1----:R1:W3:Y:S01]  /*28d60*/  LDG.E.U8 R238, desc[UR4][R22.64] ;  /* 0x0000000416ee7981 */ /* 0x0022e2000c1e1100 */
[----:B------:R-:W-:-:S03]  /*28d70*/  IMAD.X R217, R18, 0x1, R226, P1 ;  /* 0x0000000112d97824 */ /* 0x000fc600008e06e2 */
[----:B------:R1:W-:Y:S04]  /*28d80*/  STL [R1+0x8a0], R237 ;  /* 0x0008a0ed01007387 */ /* 0x0003e80000100800 */
[----:B------:R-:W3:Y:S01]  /*28d90*/  LDL R226, [R1+0x124c] ;  /* 0x00124c0001e27983 */ /* 0x000ee20000100800 */
[----:B0-----:R-:W-:-:S03]  /*28da0*/  IADD3 R20, P0, R0, R232, RZ ;  /* 0x000000e800147210 */ /* 0x001fc60007f1e0ff */
[----:B------:R-:W3:Y:S01]  /*28db0*/  LDL R232, [R1+0x1258] ;  /* 0x0012580001e87983 */ /* 0x000ee20000100800 */
[----:B-1----:R-:W-:-:S03]  /*28dc0*/  IADD3 R22, P1, R0, R231, RZ ;  /* 0x000000e700167210 */ /* 0x002fc60007f3e0ff */
[----:B------:R0:W3:Y:S04]  /*28dd0*/  LDG.E.U8 R237, desc[UR4][R216.64] ;  /* 0x00000004d8ed7981 */ /* 0x0000e8000c1e1100 */
        /* <DEDUP_REMOVED lines=10> */
[----:B-1----:R2:W3:Y:S04]  /*28e80*/  LDG.E.U8 R241, desc[UR4][R22.64] ;  /* 0x0000000416f17981 */ /* 0x0024e8000c1e1100 */
[----:B------:R0:W-:Y:S01]  /*28e90*/  STL [R1+0x894], R240 ;  /* 0x000894f001007387 */ /* 0x0001e20000100800 */
[----:B------:R-:W-:-:S03]  /*28ea0*/  IMAD.X R217, R18, 0x1, R225, P0 ;  /* 0x0000000112d97824 */ /* 0x000fc600000e06e1 */
[----:B------:R-:W3:Y:S01]  /*28eb0*/  LDL R225, [R1+0x1270] ;  /* 0x0012700001e17983 */ /* 0x000ee20000100800 */
[----:B------:R-:W-:-:S03]  /*28ec0*/  IADD3 R20, P1, R0, R235, RZ ;  /* 0x000000eb00147210 */ /* 0x000fc60007f3e0ff */
[----:B0-----:R3:W3:Y:S01]  /*28ed0*/  LDG.E.U8 R240, desc[UR4][R216.64] ;  /* 0x00000004d8f07981 */ /* 0x0016e2000c1e1100 */
[----:B--2---:R-:W-:-:S03]  /*28ee0*/  IADD3 R22, P0, R0, R219, RZ ;  /* 0x000000db00167210 */ /* 0x004fc60007f1e0ff */
[----:B------:R-:W2:Y:S04]  /*28ef0*/  LDL R219, [R1+0x1264] ;  /* 0x0012640001db7983 */ /* 0x000ea80000100800 */
[----:B------:R0:W-:Y:S01]  /*28f00*/  STL [R1+0x88c], R242 ;  /* 0x00088cf201007387 */ /* 0x0001e20000100800 */
[----:B----4-:R-:W-:-:S03]  /*28f10*/  IMAD.X R21, R18, 0x1, R218, P1 ;  /* 0x0000000112157824 */ /* 0x010fc600008e06da */
[----:B------:R-:W4:Y:S04]  /*28f20*/  LDL R218, [R1+0x1278] ;  /* 0x0012780001da7983 */ /* 0x000f280000100800 */
[----:B0-----:R0:W4:Y:S01]  /*28f30*/  LDG.E.U8 R242, desc[UR4][R20.64] ;  /* 0x0000000414f27981 */ /* 0x001122000c1e1100 */
[----:B---3--:R-:W-:-:S03]  /*28f40*/  IADD3 R216, P1, R0, R224, RZ ;  /* 0x000000e000d87210 */ /* 0x008fc60007f3e0ff */
[----:B------:R-:W3:Y:S01]  /*28f50*/  LDL R224, [R1+0x126c] ;  /* 0x00126c0001e07983 */ /* 0x000ee20000100800 */
[----:B------:R-:W-:-:S03]  /*28f60*/  IMAD.X R23, R18, 0x1, R234, P0 ;  /* 0x0000000112177824 */ /* 0x000fc600000e06ea */
[----:B------:R1:W-:Y:S01]  /*28f70*/  STL [R1+0x890], R239 ;  /* 0x000890ef01007387 */ /* 0x0003e20000100800 */
[----:B0-----:R-:W-:-:S03]  /*28f80*/  IADD3 R20, P0, R0, R233, RZ ;  /* 0x000000e900147210 */ /* 0x001fc60007f1e0ff */
[----:B------:R-:W3:Y:S01]  /*28f90*/  LDL R233, [R1+0x1280] ;  /* 0x0012800001e97983 */ /* 0x000ee20000100800 */
[----:B------:R-:W-:-:S03]  /*28fa0*/  IMAD.X R217, R18, 0x1, R227, P1 ;  /* 0x0000000112d97824 */ /* 0x000fc600008e06e3 */
[----:B------:R-:W3:Y:S04]  /*28fb0*/  LDL R227, [R1+0x1274] ;  /* 0x0012740001e37983 */ /* 0x000ee80000100800 */
[----:B-1----:R0:W3:Y:S04]  /*28fc0*/  LDG.E.U8 R239, desc[UR4][R22.64] ;  /* 0x0000000416ef7981 */ /* 0x0020e8000c1e1100 */
[----:B------:R1:W-:Y:S04]  /*28fd0*/  STL [R1+0x888], R238 ;  /* 0x000888ee01007387 */ /* 0x0003e80000100800 */
[----:B-1----:R1:W3:Y:S01]  /*28fe0*/  LDG.E.U8 R238, desc[UR4][R216.64] ;  /* 0x00000004d8ee7981 */ /* 0x0022e2000c1e1100 */
[----:B------:R-:W-:-:S03]  /*28ff0*/  IMAD.X R21, R18, 0x1, R226, P0 ;  /* 0x0000000112157824 */ /* 0x000fc600000e06e2 */
[----:B------:R-:W3:Y:S01]  /*29000*/  LDL R226, [R1+0x127c] ;  /* 0x00127c0001e27983 */ /* 0x000ee20000100800 */
[----:B0-----:R-:W-:-:S03]  /*29010*/  IADD3 R22, P1, R0, R232, RZ ;  /* 0x000000e800167210 */ /* 0x001fc60007f3e0ff */
[----:B------:R-:W3:Y:S04]  /*29020*/  LDL R232, [R1+0x1288] ;  /* 0x0012880001e87983 */ /* 0x000ee80000100800 */
[----:B------:R0:W-:Y:S01]  /*29030*/  STL [R1+0x884], R237 ;  /* 0x000884ed01007387 */ /* 0x0001e20000100800 */
[----:B-1----:R-:W-:-:S03]  /*29040*/  IADD3 R216, P0, R0, R231, RZ ;  /* 0x000000e700d87210 */ /* 0x002fc60007f1e0ff */
[----:B------:R-:W3:Y:S04]  /*29050*/  LDL R231, [R1+0x1290] ;  /* 0x0012900001e77983 */ /* 0x000ee80000100800 */
[----:B0-----:R0:W3:Y:S01]  /*29060*/  LDG.E.U8 R237, desc[UR4][R20.64] ;  /* 0x0000000414ed7981 */ /* 0x0010e2000c1e1100 */
[----:B------:R-:W-:-:S03]  /*29070*/  IMAD.X R23, R18, 0x1, R229, P1 ;  /* 0x0000000112177824 */ /* 0x000fc600008e06e5 */
[----:B------:R-:W3:Y:S04]  /*29080*/  LDL R229, [R1+0x1284] ;  /* 0x0012840001e57983 */ /* 0x000ee80000100800 */
[----:B------:R1:W-:Y:S04]  /*29090*/  STL [R1+0x880], R236 ;  /* 0x000880ec01007387 */ /* 0x0003e80000100800 */
[----:B------:R-:W3:Y:S04]  /*290a0*/  LDL R235, [R1+0x1298] ;  /* 0x0012980001eb7983 */ /* 0x000ee80000100800 */
[----:B-1----:R1:W3:Y:S01]  /*290b0*/  LDG.E.U8 R236, desc[UR4][R22.64] ;  /* 0x0000000416ec7981 */ /* 0x0022e2000c1e1100 */
[----:B------:R-:W-:-:S03]  /*290c0*/  IMAD.X R217, R18, 0x1, R228, P0 ;  /* 0x0000000112d97824 */ /* 0x000fc600000e06e4 */
[----:B------:R-:W3:Y:S04]  /*290d0*/  LDL R228, [R1+0x128c] ;  /* 0x00128c0001e47983 */ /* 0x000ee80000100800 */
[----:B------:R1:W-:Y:S01]  /*290e0*/  STL [R1+0x87c], R241 ;  /* 0x00087cf101007387 */ /* 0x0003e20000100800 */
[----:B0-----:R-:W-:-:S03]  /*290f0*/  IADD3 R20, P1, R0, R230, RZ ;  /* 0x000000e600147210 */ /* 0x001fc60007f3e0ff */
[----:B-1----:R4:W3:Y:S01]  /*29100*/  LDG.E.U8 R241, desc[UR4][R216.64] ;  /* 0x00000004d8f17981 */ /* 0x0028e2000c1e1100 */
[----:B------:R-:W-:-:S03]  /*29110*/  IADD3 R22, P0, R0, R225, RZ ;  /* 0x000000e100167210 */ /* 0x000fc60007f1e0ff */
[----:B------:R-:W3:Y:S01]  /*29120*/  LDL R225, [R1+0x12a0] ;  /* 0x0012a00001e17983 */ /* 0x000ee20000100800 */
[----:B--2---:R-:W-:-:S03]  /*29130*/  IMAD.X R21, R18, 0x1, R219, P1 ;  /* 0x0000000112157824 */ /* 0x004fc600008e06db */
[----:B------:R-:W2:Y:S04]  /*29140*/  LDL R219, [R1+0x1294] ;  /* 0x0012940001db7983 */ /* 0x000ea80000100800 */
[----:B------:R0:W-:Y:S04]  /*29150*/  STL [R1+0x878], R240 ;  /* 0x000878f001007387 */ /* 0x0001e80000100800 */
[----:B------:R-:W2:Y:S04]  /*29160*/  LDL R234, [R1+0x129c] ;  /* 0x00129c0001ea7983 */ /* 0x000ea80000100800 */
[----:B0-----:R0:W2:Y:S01]  /*29170*/  LDG.E.U8 R240, desc[UR4][R20.64] ;  /* 0x0000000414f07981 */ /* 0x0010a2000c1e1100 */
[----:B----4-:R-:W-:-:S03]  /*29180*/  IADD3 R216, P1, R0, R218, RZ ;  /* 0x000000da00d87210 */ /* 0x010fc60007f3e0ff */
[----:B------:R-:W4:Y:S04]  /*29190*/  LDL R218, [R1+0x12a8] ;  /* 0x0012a80001da7983 */ /* 0x000f280000100800 */
[----:B------:R1:W-:Y:S04]  /*291a0*/  STL [R1+0x874], R242 ;  /* 0x000874f201007387 */ /* 0x0003e80000100800 */
[----:B------:R-:W4:Y:S01]  /*291b0*/  LDL R230, [R1+0x12b0] ;  /* 0x0012b00001e67983 */ /* 0x000f220000100800 */
[----:B---3--:R-:W-:-:S03]  /*291c0*/  IMAD.X R23, R18, 0x1, R224, P0 ;  /* 0x0000000112177824 */ /* 0x008fc600000e06e0 */
[----:B------:R-:W3:Y:S04]  /*291d0*/  LDL R224, [R1+0x12a4] ;  /* 0x0012a40001e07983 */ /* 0x000ee80000100800 */
[----:B-1----:R1:W3:Y:S01]  /*291e0*/  LDG.E.U8 R242, desc[UR4][R22.64] ;  /* 0x0000000416f27981 */ /* 0x0022e2000c1e1100 */
[----:B0-----:R-:W-:Y:S01]  /*291f0*/  IADD3 R20, P0, R0, R233, RZ ;  /* 0x000000e900147210 */ /* 0x001fe20007f1e0ff */
[C---:B------:R-:W-:Y:S02]  /*29200*/  IMAD.X R217, R18.reuse, 0x1, R227, P1 ;  /* 0x0000000112d97824 */ /* 0x040fe400008e06e3 */
[----:B------:R0:W-:Y:S04]  /*29210*/  STL [R1+0x86c], R239 ;  /* 0x00086cef01007387 */ /* 0x0001e80000100800 */
[----:B------:R-:W3:Y:S04]  /*29220*/  LDL R227, [R1+0x12ac] ;  /* 0x0012ac0001e37983 */ /* 0x000ee80000100800 */
[----:B------:R-:W3:Y:S04]  /*29230*/  LDL R233, [R1+0x12b8] ;  /* 0x0012b80001e97983 */ /* 0x000ee80000100800 */
[----:B0-----:R0:W3:Y:S04]  /*29240*/  LDG.E.U8 R239, desc[UR4][R216.64] ;  /* 0x00000004d8ef7981 */ /* 0x0010e8000c1e1100 */
[----:B------:R0:W-:Y:S01]  /*29250*/  STL [R1+0x870], R238 ;  /* 0x000870ee01007387 */ /* 0x0001e20000100800 */
[----:B------:R-:W-:-:S03]  /*29260*/  IMAD.X R21, R18, 0x1, R226, P0 ;  /* 0x0000000112157824 */ /* 0x000fc600000e06e2 */
[----:B------:R-:W3:Y:S01]  /*29270*/  LDL R226, [R1+0x12b4] ;  /* 0x0012b40001e27983 */ /* 0x000ee20000100800 */
[----:B-1----:R-:W-:-:S03]  /*29280*/  IADD3 R22, P1, R0, R232, RZ ;  /* 0x000000e800167210 */ /* 0x002fc60007f3e0ff */
[----:B------:R-:W3:Y:S04]  /*29290*/  LDL R232, [R1+0x12c0] ;  /* 0x0012c00001e87983 */ /* 0x000ee80000100800 */
[----:B0-----:R0:W3:Y:S01]  /*292a0*/  LDG.E.U8 R238, desc[UR4][R20.64] ;  /* 0x0000000414ee7981 */ /* 0x0010e2000c1e1100 */
[----:B------:R-:W-:-:S03]  /*292b0*/  IADD3 R216, P0, R0, R231, RZ ;  /* 0x000000e700d87210 */ /* 0x000fc60007f1e0ff */
[----:B------:R1:W-:Y:S01]  /*292c0*/  STL [R1+0x868], R237 ;  /* 0x000868ed01007387 */ /* 0x0003e20000100800 */
[----:B------:R-:W-:-:S03]  /*292d0*/  IMAD.X R23, R18, 0x1, R229, P1 ;  /* 0x0000000112177824 */ /* 0x000fc600008e06e5 */
[----:B------:R-:W3:Y:S04]  /*292e0*/  LDL R231, [R1+0x12c8] ;  /* 0x0012c80001e77983 */ /* 0x000ee80000100800 */
[----:B------:R-:W3:Y:S04]  /*292f0*/  LDL R229, [R1+0x12bc] ;  /* 0x0012bc0001e57983 */ /* 0x000ee80000100800 */
[----:B-1----:R1:W3:Y:S04]  /*29300*/  LDG.E.U8 R237, desc[UR4][R22.64] ;  /* 0x0000000416ed7981 */ /* 0x0022e8000c1e1100 */
[----:B------:R1:W-:Y:S01]  /*29310*/  STL [R1+0x864], R236 ;  /* 0x000864ec01007387 */ /* 0x0003e20000100800 */
[----:B------:R-:W-:-:S03]  /*29320*/  IMAD.X R217, R18, 0x1, R228, P0 ;  /* 0x0000000112d97824 */ /* 0x000fc600000e06e4 */
[----:B------:R-:W3:Y:S01]  /*29330*/  LDL R228, [R1+0x12d0] ;  /* 0x0012d00001e47983 */ /* 0x000ee20000100800 */
[----:B0-----:R-:W-:-:S03]  /*29340*/  IADD3 R20, P1, R0, R235, RZ ;  /* 0x000000eb00147210 */ /* 0x001fc60007f3e0ff */
[----:B-1----:R4:W3:Y:S01]  /*29350*/  LDG.E.U8 R236, desc[UR4][R216.64] ;  /* 0x00000004d8ec7981 */ /* 0x0028e2000c1e1100 */
[----:B------:R-:W-:-:S03]  /*29360*/  IADD3 R22, P0, R0, R225, RZ ;  /* 0x000000e100167210 */ /* 0x000fc60007f1e0ff */
[----:B------:R-:W3:Y:S04]  /*29370*/  LDL R225, [R1+0x12c4] ;  /* 0x0012c40001e17983 */ /* 0x000ee80000100800 */
[----:B------:R0:W-:Y:S01]  /*29380*/  STL [R1+0x860], R241 ;  /* 0x000860f101007387 */ /* 0x0001e20000100800 */
[----:B--2---:R-:W-:-:S03]  /*29390*/  IMAD.X R21, R18, 0x1, R219, P1 ;  /* 0x0000000112157824 */ /* 0x004fc600008e06db */
[----:B------:R-:W2:Y:S04]  /*293a0*/  LDL R219, [R1+0x12d8] ;  /* 0x0012d80001db7983 */ /* 0x000ea80000100800 */
[----:B0-----:R0:W2:Y:S01]  /*293b0*/  LDG.E.U8 R241, desc[UR4][R20.64] ;  /* 0x0000000414f17981 */ /* 0x0010a2000c1e1100 */
[----:B------:R-:W-:Y:S01]  /*293c0*/  IMAD.X R23, R18, 0x1, R234, P0 ;  /* 0x0000000112177824 */ /* 0x000fe200000e06ea */
[----:B----4-:R-:W-:Y:S02]  /*293d0*/  IADD3 R216, P1, R0, R218, RZ ;  /* 0x000000da00d87210 */ /* 0x010fe40007f3e0ff */
[----:B------:R-:W4:Y:S04]  /*293e0*/  LDL R218, [R1+0x12cc] ;  /* 0x0012cc0001da7983 */ /* 0x000f280000100800 */
[----:B------:R1:W-:Y:S04]  /*293f0*/  STL [R1+0x85c], R240 ;  /* 0x00085cf001007387 */ /* 0x0003e80000100800 */
[----:B-1----:R1:W4:Y:S01]  /*29400*/  LDG.E.U8 R240, desc[UR4][R22.64] ;  /* 0x0000000416f07981 */ /* 0x002322000c1e1100 */
[----:B---3--:R-:W-:-:S03]  /*29410*/  IMAD.X R217, R18, 0x1, R224, P1 ;  /* 0x0000000112d97824 */ /* 0x008fc600008e06e0 */
        /* <DEDUP_REMOVED lines=9> */
[----:B------:R1:W-:Y:S01]  /*294b0*/  STL [R1+0x854], R239 ;  /* 0x000854ef01007387 */ /* 0x0003e20000100800 */
[----:B------:R-:W-:-:S03]  /*294c0*/  IMAD.X R23, R18, 0x1, R226, P1 ;  /* 0x0000000112177824 */ /* 0x000fc600008e06e2 */
[----:B------:R-:W3:Y:S04]  /*294d0*/  LDL R226, [R1+0x12e4] ;  /* 0x0012e40001e27983 */ /* 0x000ee80000100800 */
[----:B-1----:R1:W3:Y:S01]  /*294e0*/  LDG.E.U8 R239, desc[UR4][R20.64] ;  /* 0x0000000414ef7981 */ /* 0x0022e2000c1e1100 */
        /* <DEDUP_REMOVED lines=8> */
[----:B------:R1:W-:Y:S01]  /*29570*/  STL [R1+0x850], R237 ;  /* 0x000850ed01007387 */ /* 0x0003e20000100800 */
[----:B0-----:R-:W-:-:S03]  /*29580*/  IADD3 R22, P0, R0, R228, RZ ;  /* 0x000000e400167210 */ /* 0x001fc60007f1e0ff */
[----:B-1----:R2:W3:Y:S04]  /*29590*/  LDG.E.U8 R237, desc[UR4][R216.64] ;  /* 0x00000004d8ed7981 */ /* 0x0024e8000c1e1100 */
[----:B------:R-:W3:Y:S01]  /*295a0*/  LDL R228, [R1+0x1300] ;  /* 0x0013000001e47983 */ /* 0x000ee20000100800 */
[----:B------:R-:W-:-:S03]  /*295b0*/  IMAD.X R21, R18, 0x1, R225, P1 ;  /* 0x0000000112157824 */ /* 0x000fc600008e06e1 */
[----:B------:R-:W3:Y:S04]  /*295c0*/  LDL R225, [R1+0x12f4] ;  /* 0x0012f40001e17983 */ /* 0x000ee80000100800 */
[----:B------:R0:W-:Y:S04]  /*295d0*/  STL [R1+0x848], R236 ;  /* 0x000848ec01007387 */ /* 0x0001e80000100800 */
[----:B------:R-:W3:Y:S04]  /*295e0*/  LDL R234, [R1+0x12fc] ;  /* 0x0012fc0001ea7983 */ /* 0x000ee80000100800 */
[----:B0-----:R0:W3:Y:S01]  /*295f0*/  LDG.E.U8 R236, desc[UR4][R20.64] ;  /* 0x0000000414ec7981 */ /* 0x0010e2000c1e1100 */
[----:B--2---:R-:W-:-:S03]  /*29600*/  IADD3 R216, P1, R0, R219, RZ ;  /* 0x000000db00d87210 */ /* 0x004fc60007f3e0ff */
[----:B------:R-:W2:Y:S04]  /*29610*/  LDL R219, [R1+0x1308] ;  /* 0x0013080001db7983 */ /* 0x000ea80000100800 */
[----:B------:R1:W-:Y:S04]  /*29620*/  STL [R1+0x844], R241 ;  /* 0x000844f101007387 */ /* 0x0003e80000100800 */
[----:B------:R-:W2:Y:S01]  /*29630*/  LDL R231, [R1+0x1310] ;  /* 0x0013100001e77983 */ /* 0x000ea20000100800 */
[----:B----4-:R-:W-:-:S03]  /*29640*/  IMAD.X R23, R18, 0x1, R218, P0 ;  /* 0x0000000112177824 */ /* 0x010fc600000e06da */
[----:B------:R-:W4:Y:S04]  /*29650*/  LDL R218, [R1+0x1304] ;  /* 0x0013040001da7983 */ /* 0x000f280000100800 */
[----:B-1----:R1:W4:Y:S04]  /*29660*/  LDG.E.U8 R241, desc[UR4][R22.64] ;  /* 0x0000000416f17981 */ /* 0x002328000c1e1100 */
[----:B------:R1:W-:Y:S01]  /*29670*/  STL [R1+0x840], R240 ;  /* 0x000840f001007387 */ /* 0x0003e20000100800 */
[----:B---3--:R-:W-:-:S03]  /*29680*/  IMAD.X R217, R18, 0x1, R224, P1 ;  /* 0x0000000112d97824 */ /* 0x008fc600008e06e0 */
        /* <DEDUP_REMOVED lines=8> */
[----:B------:R-:W3:Y:S02]  /*29710*/  LDL R233, [R1+0x1320] ;  /* 0x0013200001e97983 */ /* 0x000ee40000100800 */
[----:B------:R-:W-:Y:S02]  /*29720*/  IMAD.X R23, R18, 0x1, R226, P1 ;  /* 0x0000000112177824 */ /* 0x000fe400008e06e2 */
[----:B-1----:R1:W3:Y:S04]  /*29730*/  LDG.E.U8 R242, desc[UR4][R20.64] ;  /* 0x0000000414f27981 */ /* 0x0022e8000c1e1100 */
[----:B------:R1:W-:Y:S04]  /*29740*/  STL [R1+0x838], R239 ;  /* 0x000838ef01007387 */ /* 0x0003e80000100800 */
        /* <DEDUP_REMOVED lines=8> */
[----:B-1----:R2:W3:Y:S01]  /*297d0*/  LDG.E.U8 R238, desc[UR4][R216.64] ;  /* 0x00000004d8ee7981 */ /* 0x0024e2000c1e1100 */
[----:B0-----:R-:W-:-:S03]  /*297e0*/  IADD3 R22, P0, R0, R228, RZ ;  /* 0x000000e400167210 */ /* 0x001fc60007f1e0ff */
[----:B------:R-:W3:Y:S04]  /*297f0*/  LDL R228, [R1+0x1324] ;  /* 0x0013240001e47983 */ /* 0x000ee80000100800 */
[----:B------:R0:W-:Y:S01]  /*29800*/  STL [R1+0x82c], R237 ;  /* 0x00082ced01007387 */ /* 0x0001e20000100800 */
[----:B------:R-:W-:-:S03]  /*29810*/  IMAD.X R21, R18, 0x1, R225, P1 ;  /* 0x0000000112157824 */ /* 0x000fc600008e06e1 */
[----:B------:R-:W3:Y:S04]  /*29820*/  LDL R225, [R1+0x1338] ;  /* 0x0013380001e17983 */ /* 0x000ee80000100800 */
[----:B0-----:R0:W3:Y:S01]  /*29830*/  LDG.E.U8 R237, desc[UR4][R20.64] ;  /* 0x0000000414ed7981 */ /* 0x0010e2000c1e1100 */
[----:B------:R-:W-:Y:S01]  /*29840*/  IMAD.X R23, R18, 0x1, R234, P0 ;  /* 0x0000000112177824 */ /* 0x000fe200000e06ea */
[C---:B--2---:R-:W-:Y:S02]  /*29850*/  IADD3 R216, P1, R0.reuse, R219, RZ ;  /* 0x000000db00d87210 */ /* 0x044fe40007f3e0ff */
[----:B------:R-:W2:Y:S04]  /*29860*/  LDL R219, [R1+0x132c] ;  /* 0x00132c0001db7983 */ /* 0x000ea80000100800 */
[----:B------:R1:W-:Y:S01]  /*29870*/  STL [R1+0x830], R236 ;  /* 0x000830ec01007387 */ /* 0x0003e20000100800 */
[----:B0-----:R-:W-:-:S03]  /*29880*/  IADD3 R20, P0, R0, R231, RZ ;  /* 0x000000e700147210 */ /* 0x001fc60007f1e0ff */
[----:B------:R-:W2:Y:S04]  /*29890*/  LDL R231, [R1+0x1340] ;  /* 0x0013400001e77983 */ /* 0x000ea80000100800 */
[----:B-1----:R0:W2:Y:S01]  /*298a0*/  LDG.E.U8 R236, desc[UR4][R22.64] ;  /* 0x0000000416ec7981 */ /* 0x0020a2000c1e1100 */
[----:B----4-:R-:W-:-:S03]  /*298b0*/  IMAD.X R217, R18, 0x1, R218, P1 ;  /* 0x0000000112d97824 */ /* 0x010fc600008e06da */
[----:B------:R-:W4:Y:S04]  /*298c0*/  LDL R218, [R1+0x1334] ;  /* 0x0013340001da7983 */ /* 0x000f280000100800 */
[----:B------:R1:W-:Y:S04]  /*298d0*/  STL [R1+0x828], R241 ;  /* 0x000828f101007387 */ /* 0x0003e80000100800 */
[----:B-1----:R1:W4:Y:S01]  /*298e0*/  LDG.E.U8 R241, desc[UR4][R216.64] ;  /* 0x00000004d8f17981 */ /* 0x002322000c1e1100 */
[----:B---3--:R-:W-:-:S03]  /*298f0*/  IMAD.X R21, R18, 0x1, R224, P0 ;  /* 0x0000000112157824 */ /* 0x008fc600000e06e0 */
[----:B------:R-:W3:Y:S01]  /*29900*/  LDL R224, [R1+0x133c] ;  /* 0x00133c0001e07983 */ /* 0x000ee20000100800 */
[----:B0-----:R-:W-:-:S03]  /*29910*/  IADD3 R22, P1, R0, R230, RZ ;  /* 0x000000e600167210 */ /* 0x001fc60007f3e0ff */
[----:B------:R-:W3:Y:S04]  /*29920*/  LDL R230, [R1+0x1348] ;  /* 0x0013480001e67983 */ /* 0x000ee80000100800 */
[----:B------:R0:W-:Y:S04]  /*29930*/  STL [R1+0x824], R240 ;  /* 0x000824f001007387 */ /* 0x0001e80000100800 */
[----:B0-----:R0:W3:Y:S01]  /*29940*/  LDG.E.U8 R240, desc[UR4][R20.64] ;  /* 0x0000000414f07981 */ /* 0x0010e2000c1e1100 */
[----:B------:R-:W-:-:S03]  /*29950*/  IMAD.X R23, R18, 0x1, R227, P1 ;  /* 0x0000000112177824 */ /* 0x000fc600008e06e3 */
[----:B------:R-:W3:Y:S01]  /*29960*/  LDL R227, [R1+0x1344] ;  /* 0x0013440001e37983 */ /* 0x000ee20000100800 */
[----:B-1----:R-:W-:-:S03]  /*29970*/  IADD3 R216, P0, R0, R233, RZ ;  /* 0x000000e900d87210 */ /* 0x002fc60007f1e0ff */
[----:B------:R-:W3:Y:S04]  /*29980*/  LDL R233, [R1+0x1350] ;  /* 0x0013500001e97983 */ /* 0x000ee80000100800 */
[----:B------:R1:W-:Y:S04]  /*29990*/  STL [R1+0x820], R242 ;  /* 0x000820f201007387 */ /* 0x0003e80000100800 */
[----:B------:R-:W3:Y:S01]  /*299a0*/  LDL R235, [R1+0x1358] ;  /* 0x0013580001eb7983 */ /* 0x000ee20000100800 */
[----:B------:R-:W-:-:S03]  /*299b0*/  IMAD.X R217, R18, 0x1, R226, P0 ;  /* 0x0000000112d97824 */ /* 0x000fc600000e06e2 */
[----:B------:R-:W3:Y:S04]  /*299c0*/  LDL R226, [R1+0x134c] ;  /* 0x00134c0001e27983 */ /* 0x000ee80000100800 */
[----:B-1----:R1:W3:Y:S01]  /*299d0*/  LDG.E.U8 R242, desc[UR4][R22.64] ;  /* 0x0000000416f27981 */ /* 0x0022e2000c1e1100 */
[----:B0-----:R-:W-:-:S03]  /*299e0*/  IADD3 R20, P1, R0, R232, RZ ;  /* 0x000000e800147210 */ /* 0x001fc60007f3e0ff */
[----:B------:R0:W-:Y:S04]  /*299f0*/  STL [R1+0x81c], R239 ;  /* 0x00081cef01007387 */ /* 0x0001e80000100800 */
[----:B0-----:R0:W3:Y:S01]  /*29a00*/  LDG.E.U8 R239, desc[UR4][R216.64] ;  /* 0x00000004d8ef7981 */ /* 0x0010e2000c1e1100 */
[----:B-1----:R-:W-:-:S03]  /*29a10*/  IADD3 R22, P0, R0, R229, RZ ;  /* 0x000000e500167210 */ /* 0x002fc60007f1e0ff */
[----:B------:R-:W3:Y:S01]  /*29a20*/  LDL R229, [R1+0x1360] ;  /* 0x0013600001e57983 */ /* 0x000ee20000100800 */
[----:B------:R-:W-:-:S03]  /*29a30*/  IMAD.X R21, R18, 0x1, R228, P1 ;  /* 0x0000000112157824 */ /* 0x000fc600008e06e4 */
[----:B------:R-:W3:Y:S04]  /*29a40*/  LDL R228, [R1+0x1354] ;  /* 0x0013540001e47983 */ /* 0x000ee80000100800 */
[----:B------:R1:W-:Y:S04]  /*29a50*/  STL [R1+0x818], R238 ;  /* 0x000818ee01007387 */ /* 0x0003e80000100800 */
[----:B------:R-:W3:Y:S04]  /*29a60*/  LDL R234, [R1+0x135c] ;  /* 0x00135c0001ea7983 */ /* 0x000ee80000100800 */
[----:B-1----:R1:W3:Y:S01]  /*29a70*/  LDG.E.U8 R238, desc[UR4][R20.64] ;  /* 0x0000000414ee7981 */ /* 0x0022e2000c1e1100 */
[----:B0-----:R-:W-:-:S03]  /*29a80*/  IADD3 R216, P1, R0, R225, RZ ;  /* 0x000000e100d87210 */ /* 0x001fc60007f3e0ff */
[----:B------:R-:W3:Y:S04]  /*29a90*/  LDL R225, [R1+0x1368] ;  /* 0x0013680001e17983 */ /* 0x000ee80000100800 */
[----:B------:R0:W-:Y:S04]  /*29aa0*/  STL [R1+0x814], R237 ;  /* 0x000814ed01007387 */ /* 0x0001e80000100800 */
[----:B------:R-:W3:Y:S01]  /*29ab0*/  LDL R232, [R1+0x1370] ;  /* 0x0013700001e87983 */ /* 0x000ee20000100800 */
[----:B--2---:R-:W-:-:S03]  /*29ac0*/  IMAD.X R23, R18, 0x1, R219, P0 ;  /* 0x0000000112177824 */ /* 0x004fc600000e06db */
[----:B------:R-:W2:Y:S04]  /*29ad0*/  LDL R219, [R1+0x1364] ;  /* 0x0013640001db7983 */ /* 0x000ea80000100800 */
[----:B0-----:R0:W2:Y:S01]  /*29ae0*/  LDG.E.U8 R237, desc[UR4][R22.64] ;  /* 0x0000000416ed7981 */ /* 0x0010a2000c1e1100 */
[----:B-1----:R-:W-:-:S03]  /*29af0*/  IADD3 R20, P0, R0, R231, RZ ;  /* 0x000000e700147210 */ /* 0x002fc60007f1e0ff */
        /* <DEDUP_REMOVED lines=15> */
[----:B------:R-:W3:Y:S04]  /*29bf0*/  LDL R233, [R1+0x1388] ;  /* 0x0013880001e97983 */ /* 0x000ee80000100800 */
        /* <DEDUP_REMOVED lines=19> */
[----:B--2---:R-:W-:-:S03]  /*29d30*/  IMAD.X R217, R18, 0x1, R219, P1 ;  /* 0x0000000112d97824 */ /* 0x004fc600008e06db */
[----:B------:R-:W2:Y:S04]  /*29d40*/  LDL R219, [R1+0x1394] ;  /* 0x0013940001db7983 */ /* 0x000ea80000100800 */
[----:B------:R1:W-:Y:S01]  /*29d50*/  STL [R1+0x7f8], R237 ;  /* 0x0007f8ed01007387 */ /* 0x0003e20000100800 */
[----:B0-----:R-:W-:-:S03]  /*29d60*/  IADD3 R22, P1, R0, R231, RZ ;  /* 0x000000e700167210 */ /* 0x001fc60007f3e0ff */
[----:B-1----:R0:W2:Y:S04]  /*29d70*/  LDG.E.U8 R237, desc[UR4][R216.64] ;  /* 0x00000004d8ed7981 */ /* 0x0020a8000c1e1100 */
[----:B------:R-:W2:Y:S01]  /*29d80*/  LDL R231, [R1+0x13a8] ;  /* 0x0013a80001e77983 */ /* 0x000ea20000100800 */
        /* <DEDUP_REMOVED lines=9> */
[----:B------:R-:W3:Y:S04]  /*29e20*/  LDL R235, [R1+0x13b8] ;  /* 0x0013b80001eb7983 */ /* 0x000ee80000100800 */
[----:B0-----:R0:W3:Y:S01]  /*29e30*/  LDG.E.U8 R241, desc[UR4][R22.64] ;  /* 0x0000000416f17981 */ /* 0x0010e2000c1e1100 */
[----:B------:R-:W-:-:S03]  /*29e40*/  IMAD.X R217, R18, 0x1, R227, P0 ;  /* 0x0000000112d97824 */ /* 0x000fc600000e06e3 */
[----:B------:R-:W3:Y:S04]  /*29e50*/  LDL R227, [R1+0x13ac] ;  /* 0x0013ac0001e37983 */ /* 0x000ee80000100800 */
[----:B------:R0:W-:Y:S01]  /*29e60*/  STL [R1+0x7f0], R240 ;  /* 0x0007f0f001007387 */ /* 0x0001e20000100800 */
[----:B-1----:R-:W-:-:S03]  /*29e70*/  IADD3 R20, P1, R0, R233, RZ ;  /* 0x000000e900147210 */ /* 0x002fc60007f3e0ff */
[----:B0-----:R0:W3:Y:S01]  /*29e80*/  LDG.E.U8 R240, desc[UR4][R216.64] ;  /* 0x00000004d8f07981 */ /* 0x0010e2000c1e1100 */
[----:B------:R-:W-:-:S03]  /*29e90*/  IADD3 R22, P0, R0, R226, RZ ;  /* 0x000000e200167210 */ /* 0x000fc60007f1e0ff */
        /* <DEDUP_REMOVED lines=10> */
[----:B------:R-:W-:-:S03]  /*29f40*/  IMAD.X R23, R18, 0x1, R225, P0 ;  /* 0x0000000112177824 */ /* 0x000fc600000e06e1 */
[----:B------:R-:W3:Y:S04]  /*29f50*/  LDL R225, [R1+0x13c4] ;  /* 0x0013c40001e17983 */ /* 0x000ee80000100800 */
[----:B0-----:R0:W3:Y:S01]  /*29f60*/  LDG.E.U8 R239, desc[UR4][R22.64] ;  /* 0x0000000416ef7981 */ /* 0x0010e2000c1e1100 */
[----:B-1----:R-:W-:-:S03]  /*29f70*/  IADD3 R20, P0, R0, R232, RZ ;  /* 0x000000e800147210 */ /* 0x002fc60007f1e0ff */
[----:B------:R1:W-:Y:S04]  /*29f80*/  STL [R1+0x7e0], R238 ;  /* 0x0007e0ee01007387 */ /* 0x0003e80000100800 */
[----:B------:R-:W3:Y:S01]  /*29f90*/  LDL R232, [R1+0x13d8] ;  /* 0x0013d80001e87983 */ /* 0x000ee20000100800 */
[----:B--2---:R-:W-:-:S03]  /*29fa0*/  IMAD.X R217, R18, 0x1, R219, P1 ;  /* 0x0000000112d97824 */ /* 0x004fc600008e06db */
[----:B------:R-:W2:Y:S04]  /*29fb0*/  LDL R219, [R1+0x13cc] ;  /* 0x0013cc0001db7983 */ /* 0x000ea80000100800 */
[----:B-1----:R1:W2:Y:S04]  /*29fc0*/  LDG.E.U8 R238, desc[UR4][R216.64] ;  /* 0x00000004d8ee7981 */ /* 0x0022a8000c1e1100 */
[----:B------:R1:W-:Y:S01]  /*29fd0*/  STL [R1+0x7dc], R237 ;  /* 0x0007dced01007387 */ /* 0x0003e20000100800 */
[----:B0-----:R-:W-:-:S03]  /*29fe0*/  IADD3 R22, P1, R0, R231, RZ ;  /* 0x000000e700167210 */ /* 0x001fc60007f3e0ff */
[----:B------:R-:W2:Y:S01]  /*29ff0*/  LDL R231, [R1+0x13e0] ;  /* 0x0013e00001e77983 */ /* 0x000ea20000100800 */
[----:B----4-:R-:W-:-:S03]  /*2a000*/  IMAD.X R21, R18, 0x1, R218, P0 ;  /* 0x0000000112157824 */ /* 0x010fc600000e06da */
[----:B------:R-:W4:Y:S04]  /*2a010*/  LDL R218, [R1+0x13d4] ;  /* 0x0013d40001da7983 */ /* 0x000f280000100800 */
[----:B-1----:R0:W4:Y:S04]  /*2a020*/  LDG.E.U8 R237, desc[UR4][R20.64] ;  /* 0x0000000414ed7981 */ /* 0x002128000c1e1100 */
[----:B------:R1:W-:Y:S01]  /*2a030*/  STL [R1+0x7d8], R236 ;  /* 0x0007d8ec01007387 */ /* 0x0003e20000100800 */
[----:B---3--:R-:W-:-:S03]  /*2a040*/  IMAD.X R23, R18, 0x1, R224, P1 ;  /* 0x0000000112177824 */ /* 0x008fc600008e06e0 */
[----:B------:R-:W3:Y:S01]  /*2a050*/  LDL R224, [R1+0x13dc] ;  /* 0x0013dc0001e07983 */ /* 0x000ee20000100800 */
[----:B------:R-:W-:-:S03]  /*2a060*/  IADD3 R216, P0, R0, R230, RZ ;  /* 0x000000e600d87210 */ /* 0x000fc60007f1e0ff */
        /* <DEDUP_REMOVED lines=16> */
[----:B------:R0:W-:Y:S04]  /*2a170*/  STL [R1+0x7d0], R242 ;  /* 0x0007d0f201007387 */ /* 0x0001e80000100800 */
[----:B0-----:R0:W3:Y:S01]  /*2a180*/  LDG.E.U8 R242, desc[UR4][R22.64] ;  /* 0x0000000416f27981 */ /* 0x0010e2000c1e1100 */
[----:B------:R-:W-:-:S03]  /*2a190*/  IMAD.X R217, R18, 0x1, R225, P1 ;  /* 0x0000000112d97824 */ /* 0x000fc600008e06e1 */
[----:B------:R-:W3:Y:S01]  /*2a1a0*/  LDL R225, [R1+0x13f4] ;  /* 0x0013f40001e17983 */ /* 0x000ee20000100800 */
[----:B-1----:R-:W-:-:S03]  /*2a1b0*/  IADD3 R20, P0, R0, R233, RZ ;  /* 0x000000e900147210 */ /* 0x002fc60007f1e0ff */
[----:B------:R-:W3:Y:S04]  /*2a1c0*/  LDL R233, [R1+0x1400] ;  /* 0x0014000001e97983 */ /* 0x000ee80000100800 */
[----:B------:R1:W-:Y:S01]  /*2a1d0*/  STL [R1+0x7c8], R239 ;  /* 0x0007c8ef01007387 */ /* 0x0003e20000100800 */
[----:B0-----:R-:W-:-:S03]  /*2a1e0*/  IADD3 R22, P1, R0, R232, RZ ;  /* 0x000000e800167210 */ /* 0x001fc60007f3e0ff */
[----:B------:R-:W3:Y:S04]  /*2a1f0*/  LDL R232, [R1+0x1408] ;  /* 0x0014080001e87983 */ /* 0x000ee80000100800 */
[----:B-1----:R0:W3:Y:S01]  /*2a200*/  LDG.E.U8 R239, desc[UR4][R216.64] ;  /* 0x00000004d8ef7981 */ /* 0x0020e2000c1e1100 */
[----:B--2---:R-:W-:-:S03]  /*2a210*/  IMAD.X R21, R18, 0x1, R219, P0 ;  /* 0x0000000112157824 */ /* 0x004fc600000e06db */
[----:B------:R-:W2:Y:S04]  /*2a220*/  LDL R219, [R1+0x13fc] ;  /* 0x0013fc0001db7983 */ /* 0x000ea80000100800 */
[----:B------:R1:W-:Y:S04]  /*2a230*/  STL [R1+0x7c4], R238 ;  /* 0x0007c4ee01007387 */ /* 0x0003e80000100800 */
[----:B-1----:R1:W2:Y:S01]  /*2a240*/  LDG.E.U8 R238, desc[UR4][R20.64] ;  /* 0x0000000414ee7981 */ /* 0x0022a2000c1e1100 */
[----:B0-----:R-:W-:-:S03]  /*2a250*/  IADD3 R216, P0, R0, R231, RZ ;  /* 0x000000e700d87210 */ /* 0x001fc60007f1e0ff */
[----:B------:R-:W2:Y:S01]  /*2a260*/  LDL R231, [R1+0x1410] ;  /* 0x0014100001e77983 */ /* 0x000ea20000100800 */
[----:B----4-:R-:W-:-:S03]  /*2a270*/  IMAD.X R23, R18, 0x1, R218, P1 ;  /* 0x0000000112177824 */ /* 0x010fc600008e06da */
[----:B------:R-:W4:Y:S04]  /*2a280*/  LDL R218, [R1+0x1404] ;  /* 0x0014040001da7983 */ /* 0x000f280000100800 */
[----:B------:R0:W-:Y:S04]  /*2a290*/  STL [R1+0x7c0], R237 ;  /* 0x0007c0ed01007387 */ /* 0x0001e80000100800 */
[----:B------:R-:W4:Y:S04]  /*2a2a0*/  LDL R235, [R1+0x1418] ;  /* 0x0014180001eb7983 */ /* 0x000f280000100800 */
[----:B0-----:R0:W4:Y:S01]  /*2a2b0*/  LDG.E.U8 R237, desc[UR4][R22.64] ;  /* 0x0000000416ed7981 */ /* 0x001122000c1e1100 */
[----:B---3--:R-:W-:-:S03]  /*2a2c0*/  IMAD.X R217, R18, 0x1, R224, P0 ;  /* 0x0000000112d97824 */ /* 0x008fc600000e06e0 */
[----:B------:R-:W3:Y:S01]  /*2a2d0*/  LDL R224, [R1+0x140c] ;  /* 0x00140c0001e07983 */ /* 0x000ee20000100800 */
[----:B-1----:R-:W-:-:S03]  /*2a2e0*/  IADD3 R20, P1, R0, R230, RZ ;  /* 0x000000e600147210 */ /* 0x002fc60007f3e0ff */
[----:B------:R1:W-:Y:S04]  /*2a2f0*/  STL [R1+0x7bc], R236 ;  /* 0x0007bcec01007387 */ /* 0x0003e80000100800 */
[----:B-1----:R1:W3:Y:S01]  /*2a300*/  LDG.E.U8 R236, desc[UR4][R216.64] ;  /* 0x00000004d8ec7981 */ /* 0x0022e2000c1e1100 */
[----:B0-----:R-:W-:-:S03]  /*2a310*/  IADD3 R22, P0, R0, R227, RZ ;  /* 0x000000e300167210 */ /* 0x001fc60007f1e0ff */
[----:B------:R-:W3:Y:S01]  /*2a320*/  LDL R227, [R1+0x1420] ;  /* 0x0014200001e37983 */ /* 0x000ee20000100800 */
[----:B------:R-:W-:-:S03]  /*2a330*/  IMAD.X R21, R18, 0x1, R226, P1 ;  /* 0x0000000112157824 */ /* 0x000fc600008e06e2 */
[----:B------:R-:W3:Y:S04]  /*2a340*/  LDL R226, [R1+0x1414] ;  /* 0x0014140001e27983 */ /* 0x000ee80000100800 */
[----:B------:R0:W-:Y:S04]  /*2a350*/  STL [R1+0x7b8], R241 ;  /* 0x0007b8f101007387 */ /* 0x0001e80000100800 */
[----:B------:R-:W3:Y:S01]  /*2a360*/  LDL R234, [R1+0x141c] ;  /* 0x00141c0001ea7983 */ /* 0x000ee20000100800 */
[----:B-1----:R-:W-:-:S03]  /*2a370*/  IADD3 R216, P1, R0, R229, RZ ;  /* 0x000000e500d87210 */ /* 0x002fc60007f3e0ff */
[----:B0-----:R0:W3:Y:S04]  /*2a380*/  LDG.E.U8 R241, desc[UR4][R20.64] ;  /* 0x0000000414f17981 */ /* 0x0010e8000c1e1100 */
[----:B------:R-:W3:Y:S04]  /*2a390*/  LDL R229, [R1+0x1428] ;  /* 0x0014280001e57983 */ /* 0x000ee80000100800 */
        /* <DEDUP_REMOVED lines=11> */
[----:B------:R-:W-:-:S03]  /*2a450*/  IADD3 R22, P1, R0, R232, RZ ;  /* 0x000000e800167210 */ /* 0x000fc60007f3e0ff */
        /* <DEDUP_REMOVED lines=23> */
[C---:B-1----:R-:W-:Y:S02]  /*2a5d0*/  IADD3 R216, P1, R0.reuse, R229, RZ ;  /* 0x000000e500d87210 */ /* 0x042fe40007f3e0ff */
[----:B------:R-:W3:Y:S04]  /*2a5e0*/  LDL R229, [R1+0x144c] ;  /* 0x00144c0001e57983 */ /* 0x000ee80000100800 */
[----:B------:R1:W-:Y:S01]  /*2a5f0*/  STL [R1+0x79c], R241 ;  /* 0x00079cf101007387 */ /* 0x0003e20000100800 */
[----:B0-----:R-:W-:-:S03]  /*2a600*/  IADD3 R20, P0, R0, R230, RZ ;  /* 0x000000e600147210 */ /* 0x001fc60007f1e0ff */
[----:B------:R-:W3:Y:S01]  /*2a610*/  LDL R230, [R1+0x1460] ;  /* 0x0014600001e67983 */ /* 0x000ee20000100800 */
[----:B------:R-:W-:-:S03]  /*2a620*/  IMAD.X R217, R18, 0x1, R228, P1 ;  /* 0x0000000112d97824 */ /* 0x000fc600008e06e4 */
[----:B-1----:R0:W3:Y:S04]  /*2a630*/  LDG.E.U8 R241, desc[UR4][R22.64] ;  /* 0x0000000416f17981 */ /* 0x0020e8000c1e1100 */
[----:B------:R-:W3:Y:S04]  /*2a640*/  LDL R228, [R1+0x1454] ;  /* 0x0014540001e47983 */ /* 0x000ee80000100800 */
[----:B------:R1:W-:Y:S01]  /*2a650*/  STL [R1+0x798], R240 ;  /* 0x000798f001007387 */ /* 0x0003e20000100800 */
[----:B------:R-:W-:-:S03]  /*2a660*/  IMAD.X R21, R18, 0x1, R225, P0 ;  /* 0x0000000112157824 */ /* 0x000fc600000e06e1 */
[----:B-1----:R1:W3:Y:S04]  /*2a670*/  LDG.E.U8 R240, desc[UR4][R216.64] ;  /* 0x00000004d8f07981 */ /* 0x0022e8000c1e1100 */
[----:B------:R-:W3:Y:S01]  /*2a680*/  LDL R225, [R1+0x145c] ;  /* 0x00145c0001e17983 */ /* 0x000ee20000100800 */
[----:B0-----:R-:W-:-:S03]  /*2a690*/  IADD3 R22, P1, R0, R233, RZ ;  /* 0x000000e900167210 */ /* 0x001fc60007f3e0ff */
[----:B------:R-:W3:Y:S04]  /*2a6a0*/  LDL R233, [R1+0x1468] ;  /* 0x0014680001e97983 */ /* 0x000ee80000100800 */
[----:B------:R0:W-:Y:S01]  /*2a6b0*/  STL [R1+0x794], R242 ;  /* 0x000794f201007387 */ /* 0x0001e20000100800 */
[----:B-1----:R-:W-:-:S03]  /*2a6c0*/  IADD3 R216, P0, R0, R232, RZ ;  /* 0x000000e800d87210 */ /* 0x002fc60007f1e0ff */
[----:B0-----:R0:W3:Y:S04]  /*2a6d0*/  LDG.E.U8 R242, desc[UR4][R20.64] ;  /* 0x0000000414f27981 */ /* 0x0010e8000c1e1100 */
[----:B------:R-:W3:Y:S01]  /*2a6e0*/  LDL R232, [R1+0x1470] ;  /* 0x0014700001e87983 */ /* 0x000ee20000100800 */
[----:B--2---:R-:W-:-:S03]  /*2a6f0*/  IMAD.X R23, R18, 0x1, R219, P1 ;  /* 0x0000000112177824 */ /* 0x004fc600008e06db */
[----:B------:R-:W2:Y:S04]  /*2a700*/  LDL R219, [R1+0x1464] ;  /* 0x0014640001db7983 */ /* 0x000ea80000100800 */
[----:B------:R1:W-:Y:S04]  /*2a710*/  STL [R1+0x78c], R239 ;  /* 0x00078cef01007387 */ /* 0x0003e80000100800 */
[----:B------:R-:W2:Y:S04]  /*2a720*/  LDL R235, [R1+0x1478] ;  /* 0x0014780001eb7983 */ /* 0x000ea80000100800 */
[----:B-1----:R3:W2:Y:S01]  /*2a730*/  LDG.E.U8 R239, desc[UR4][R22.64] ;  /* 0x0000000416ef7981 */ /* 0x0026a2000c1e1100 */
[----:B----4-:R-:W-:-:S03]  /*2a740*/  IMAD.X R217, R18, 0x1, R218, P0 ;  /* 0x0000000112d97824 */ /* 0x010fc600000e06da */
[----:B------:R-:W4:Y:S04]  /*2a750*/  LDL R218, [R1+0x146c] ;  /* 0x00146c0001da7983 */ /* 0x000f280000100800 */
[----:B------:R1:W-:Y:S01]  /*2a760*/  STL [R1+0x790], R238 ;  /* 0x000790ee01007387 */ /* 0x0003e20000100800 */
[----:B0-----:R-:W-:-:S03]  /*2a770*/  IADD3 R20, P1, R0, R231, RZ ;  /* 0x000000e700147210 */ /* 0x001fc60007f3e0ff */
[----:B-1----:R0:W4:Y:S01]  /*2a780*/  LDG.E.U8 R238, desc[UR4][R216.64] ;  /* 0x00000004d8ee7981 */ /* 0x002122000c1e1100 */
[----:B---3--:R-:W-:-:S03]  /*2a790*/  IADD3 R22, P0, R0, R224, RZ ;  /* 0x000000e000167210 */ /* 0x008fc60007f1e0ff */
        /* <DEDUP_REMOVED lines=26> */
[----:B------:R-:W-:-:S03]  /*2a940*/  IADD3 R216, P0, R0, R232, RZ ;  /* 0x000000e800d87210 */ /* 0x000fc60007f1e0ff */
[----:B------:R-:W3:Y:S01]  /*2a950*/  LDL R232, [R1+0x14a8] ;  /* 0x0014a80001e87983 */ /* 0x000ee20000100800 */
[----:B--2---:R-:W-:-:S03]  /*2a960*/  IMAD.X R23, R18, 0x1, R219, P1 ;  /* 0x0000000112177824 */ /* 0x004fc600008e06db */
        /* <DEDUP_REMOVED lines=13> */
[----:B------:R-:W-:Y:S01]  /*2aa40*/  IMAD.X R23, R18, 0x1, R234, P0 ;  /* 0x0000000112177824 */ /* 0x000fe200000e06ea */
[C---:B0-----:R-:W-:Y:S02]  /*2aa50*/  IADD3 R216, P1, R0.reuse, R226, RZ ;  /* 0x000000e200d87210 */ /* 0x041fe40007f3e0ff */
        /* <DEDUP_REMOVED lines=9> */
[----:B0-----:R-:W-:-:S03]  /*2aaf0*/  IADD3 R22, P1, R0, R230, RZ ;  /* 0x000000e600167210 */ /* 0x001fc60007f3e0ff */
[----:B------:R-:W3:Y:S01]  /*2ab00*/  LDL R230, [R1+0x14c8] ;  /* 0x0014c80001e67983 */ /* 0x000ee20000100800 */
[----:B------:R-:W-:-:S03]  /*2ab10*/  IMAD.X R21, R18, 0x1, R228, P0 ;  /* 0x0000000112157824 */ /* 0x000fc600000e06e4 */
[----:B------:R-:W3:Y:S04]  /*2ab20*/  LDL R228, [R1+0x14bc] ;  /* 0x0014bc0001e47983 */ /* 0x000ee80000100800 */
[----:B------:R0:W-:Y:S01]  /*2ab30*/  STL [R1+0x764], R241 ;  /* 0x000764f101007387 */ /* 0x0001e20000100800 */
[----:B------:R-:W-:-:S03]  /*2ab40*/  IMAD.X R23, R18, 0x1, R225, P1 ;  /* 0x0000000112177824 */ /* 0x000fc600008e06e1 */
[----:B0-----:R0:W3:Y:S04]  /*2ab50*/  LDG.E.U8 R241, desc[UR4][R20.64] ;  /* 0x0000000414f17981 */ /* 0x0010e8000c1e1100 */
[----:B------:R-:W3:Y:S01]  /*2ab60*/  LDL R225, [R1+0x14c4] ;  /* 0x0014c40001e17983 */ /* 0x000ee20000100800 */
[----:B-1----:R-:W-:-:S03]  /*2ab70*/  IADD3 R216, P0, R0, R233, RZ ;  /* 0x000000e900d87210 */ /* 0x002fc60007f1e0ff */
[----:B------:R-:W3:Y:S04]  /*2ab80*/  LDL R233, [R1+0x14d0] ;  /* 0x0014d00001e97983 */ /* 0x000ee80000100800 */
[----:B------:R1:W-:Y:S04]  /*2ab90*/  STL [R1+0x760], R240 ;  /* 0x000760f001007387 */ /* 0x0003e80000100800 */
[----:B------:R-:W3:Y:S04]  /*2aba0*/  LDL R235, [R1+0x14d8] ;  /* 0x0014d80001eb7983 */ /* 0x000ee80000100800 */
[----:B-1----:R4:W3:Y:S01]  /*2abb0*/  LDG.E.U8 R240, desc[UR4][R22.64] ;  /* 0x0000000416f07981 */ /* 0x0028e2000c1e1100 */
[----:B0-----:R-:W-:Y:S01]  /*2abc0*/  IADD3 R20, P1, R0, R232, RZ ;  /* 0x000000e800147210 */ /* 0x001fe20007f3e0ff */
[----:B--2---:R-:W-:-:S02]  /*2abd0*/  IMAD.X R217, R18, 0x1, R219, P0 ;  /* 0x0000000112d97824 */ /* 0x004fc400000e06db */
[----:B------:R-:W2:Y:S04]  /*2abe0*/  LDL R219, [R1+0x14cc] ;  /* 0x0014cc0001db7983 */ /* 0x000ea80000100800 */
[----:B------:R0:W-:Y:S04]  /*2abf0*/  STL [R1+0x75c], R242 ;  /* 0x00075cf201007387 */ /* 0x0001e80000100800 */
[----:B0-----:R0:W2:Y:S01]  /*2ac00*/  LDG.E.U8 R242, desc[UR4][R216.64] ;  /* 0x00000004d8f27981 */ /* 0x0010a2000c1e1100 */
[----:B----4-:R-:W-:-:S03]  /*2ac10*/  IADD3 R22, P0, R0, R218, RZ ;  /* 0x000000da00167210 */ /* 0x010fc60007f1e0ff */
[----:B------:R-:W4:Y:S01]  /*2ac20*/  LDL R218, [R1+0x14e0] ;  /* 0x0014e00001da7983 */ /* 0x000f220000100800 */
[----:B---3--:R-:W-:-:S03]  /*2ac30*/  IMAD.X R21, R18, 0x1, R224, P1 ;  /* 0x0000000112157824 */ /* 0x008fc600008e06e0 */
        /* <DEDUP_REMOVED lines=18> */
[----:B0-----:R-:W-:-:S03]  /*2ad60*/  IADD3 R22, P1, R0, R230, RZ ;  /* 0x000000e600167210 */ /* 0x001fc60007f3e0ff */
[----:B------:R-:W3:Y:S01]  /*2ad70*/  LDL R230, [R1+0x1500] ;  /* 0x0015000001e67983 */ /* 0x000ee20000100800 */
[----:B------:R-:W-:-:S03]  /*2ad80*/  IMAD.X R21, R18, 0x1, R228, P0 ;  /* 0x0000000112157824 */ /* 0x000fc600000e06e4 */
        /* <DEDUP_REMOVED lines=68> */
[----:B------:R-:W-:Y:S01]  /*2b1d0*/  IADD3 R22, P1, R0, R231, RZ ;  /* 0x000000e700167210 */ /* 0x000fe20007f3e0ff */
[----:B------:R-:W-:Y:S02]  /*2b1e0*/  IMAD.X R21, R18, 0x1, R229, P0 ;  /* 0x0000000112157824 */ /* 0x000fe400000e06e5 */
[----:B------:R1:W-:Y:S04]  /*2b1f0*/  STL [R1+0x71c], R238 ;  /* 0x00071cee01007387 */ /* 0x0003e80000100800 */
[----:B------:R-:W3:Y:S04]  /*2b200*/  LDL R231, [R1+0x1560] ;  /* 0x0015600001e77983 */ /* 0x000ee80000100800 */
[----:B------:R-:W3:Y:S04]  /*2b210*/  LDL R229, [R1+0x1554] ;  /* 0x0015540001e57983 */ /* 0x000ee80000100800 */
[----:B-1----:R1:W3:Y:S01]  /*2b220*/  LDG.E.U8 R238, desc[UR4][R20.64] ;  /* 0x0000000414ee7981 */ /* 0x0022e2000c1e1100 */
[----:B0-----:R-:W-:Y:S01]  /*2b230*/  IADD3 R216, P0, R0, R230, RZ ;  /* 0x000000e600d87210 */ /* 0x001fe20007f1e0ff */
[----:B------:R-:W-:-:S02]  /*2b240*/  IMAD.X R23, R18, 0x1, R228, P1 ;  /* 0x0000000112177824 */ /* 0x000fc400008e06e4 */
[----:B------:R0:W-:Y:S04]  /*2b250*/  STL [R1+0x718], R237 ;  /* 0x000718ed01007387 */ /* 0x0001e80000100800 */
[----:B------:R-:W3:Y:S04]  /*2b260*/  LDL R228, [R1+0x155c] ;  /* 0x00155c0001e47983 */ /* 0x000ee80000100800 */
[----:B------:R-:W3:Y:S04]  /*2b270*/  LDL R230, [R1+0x1568] ;  /* 0x0015680001e67983 */ /* 0x000ee80000100800 */
[----:B0-----:R2:W3:Y:S01]  /*2b280*/  LDG.E.U8 R237, desc[UR4][R22.64] ;  /* 0x0000000416ed7981 */ /* 0x0014e2000c1e1100 */
[----:B------:R-:W-:-:S03]  /*2b290*/  IMAD.X R217, R18, 0x1, R225, P0 ;  /* 0x0000000112d97824 */ /* 0x000fc600000e06e1 */
[----:B------:R0:W-:Y:S04]  /*2b2a0*/  STL [R1+0x714], R236 ;  /* 0x000714ec01007387 */ /* 0x0001e80000100800 */
[----:B------:R-:W3:Y:S01]  /*2b2b0*/  LDL R225, [R1+0x1570] ;  /* 0x0015700001e17983 */ /* 0x000ee20000100800 */
[----:B-1----:R-:W-:-:S03]  /*2b2c0*/  IADD3 R20, P1, R0, R235, RZ ;  /* 0x000000eb00147210 */ /* 0x002fc60007f3e0ff */
        /* <DEDUP_REMOVED lines=23> */
[----:B0-----:R-:W3:Y:S01]  /*2b440*/  LDG.E.U8 R239, desc[UR4][R20.64] ;  /* 0x0000000414ef7981 */ /* 0x001ee2000c1e1100 */
[----:B-1----:R-:W-:-:S03]  /*2b450*/  IADD3 R216, P0, R0, R231, RZ ;  /* 0x000000e700d87210 */ /* 0x002fc60007f1e0ff */
[----:B------:R-:W3:Y:S01]  /*2b460*/  LDL R231, [R1+0x1590] ;  /* 0x0015900001e77983 */ /* 0x000ee20000100800 */
[----:B------:R-:W-:-:S03]  /*2b470*/  IMAD.X R23, R18, 0x1, R229, P1 ;  /* 0x0000000112177824 */ /* 0x000fc600008e06e5 */
[----:B------:R-:W3:Y:S04]  /*2b480*/  LDL R229, [R1+0x1584] ;  /* 0x0015840001e57983 */ /* 0x000ee80000100800 */
[----:B------:R0:W-:Y:S04]  /*2b490*/  STL [R1+0x700], R238 ;  /* 0x000700ee01007387 */ /* 0x0001e80000100800 */
[----:B------:R-:W3:Y:S04]  /*2b4a0*/  LDL R235, [R1+0x1598] ;  /* 0x0015980001eb7983 */ /* 0x000ee80000100800 */
[----:B0-----:R0:W3:Y:S01]  /*2b4b0*/  LDG.E.U8 R238, desc[UR4][R22.64] ;  /* 0x0000000416ee7981 */ /* 0x0010e2000c1e1100 */
[----:B------:R-:W-:-:S03]  /*2b4c0*/  IMAD.X R217, R18, 0x1, R228, P0 ;  /* 0x0000000112d97824 */ /* 0x000fc600000e06e4 */
[----:B------:R-:W3:Y:S04]  /*2b4d0*/  LDL R228, [R1+0x158c] ;  /* 0x00158c0001e47983 */ /* 0x000ee80000100800 */
[----:B------:R1:W-:Y:S01]  /*2b4e0*/  STL [R1+0x6fc], R237 ;  /* 0x0006fced01007387 */ /* 0x0003e20000100800 */
[----:B0-----:R-:W-:-:S03]  /*2b4f0*/  IADD3 R22, P0, R0, R225, RZ ;  /* 0x000000e100167210 */ /* 0x001fc60007f1e0ff */
[----:B-1----:R4:W3:Y:S04]  /*2b500*/  LDG.E.U8 R237, desc[UR4][R216.64] ;  /* 0x00000004d8ed7981 */ /* 0x0028e8000c1e1100 */
[----:B------:R-:W3:Y:S01]  /*2b510*/  LDL R225, [R1+0x15a0] ;  /* 0x0015a00001e17983 */ /* 0x000ee20000100800 */
[----:B------:R-:W-:-:S05]  /*2b520*/  IADD3 R20, P1, R0, R230, RZ ;  /* 0x000000e600147210 */ /* 0x000fca0007f3e0ff */
[----:B--2---:R-:W-:Y:S02]  /*2b530*/  IMAD.X R21, R18, 0x1, R219, P1 ;  /* 0x0000000112157824 */ /* 0x004fe400008e06db */
        /* <DEDUP_REMOVED lines=11> */
[----:B0-----:R-:W-:-:S03]  /*2b5f0*/  IADD3 R20, P0, R0, R233, RZ ;  /* 0x000000e900147210 */ /* 0x001fc60007f1e0ff */
[----:B------:R0:W-:Y:S04]  /*2b600*/  STL [R1+0x6ec], R240 ;  /* 0x0006ecf001007387 */ /* 0x0001e80000100800 */
[----:B------:R-:W3:Y:S01]  /*2b610*/  LDL R233, [R1+0x15b8] ;  /* 0x0015b80001e97983 */ /* 0x000ee20000100800 */
[----:B------:R-:W-:-:S03]  /*2b620*/  IMAD.X R217, R18, 0x1, R227, P1 ;  /* 0x0000000112d97824 */ /* 0x000fc600008e06e3 */
[----:B------:R-:W3:Y:S04]  /*2b630*/  LDL R227, [R1+0x15ac] ;  /* 0x0015ac0001e37983 */ /* 0x000ee80000100800 */
[----:B0-----:R0:W3:Y:S04]  /*2b640*/  LDG.E.U8 R240, desc[UR4][R216.64] ;  /* 0x00000004d8f07981 */ /* 0x0010e8000c1e1100 */
[----:B------:R0:W-:Y:S01]  /*2b650*/  STL [R1+0x6f0], R242 ;  /* 0x0006f0f201007387 */ /* 0x0001e20000100800 */
[----:B------:R-:W-:-:S03]  /*2b660*/  IMAD.X R21, R18, 0x1, R226, P0 ;  /* 0x0000000112157824 */ /* 0x000fc600000e06e2 */
[----:B------:R-:W3:Y:S01]  /*2b670*/  LDL R226, [R1+0x15b4] ;  /* 0x0015b40001e27983 */ /* 0x000ee20000100800 */
[----:B-1----:R-:W-:-:S03]  /*2b680*/  IADD3 R22, P1, R0, R232, RZ ;  /* 0x000000e800167210 */ /* 0x002fc60007f3e0ff */
[----:B------:R-:W3:Y:S04]  /*2b690*/  LDL R232, [R1+0x15c0] ;  /* 0x0015c00001e87983 */ /* 0x000ee80000100800 */
[----:B0-----:R0:W3:Y:S04]  /*2b6a0*/  LDG.E.U8 R242, desc[UR4][R20.64] ;  /* 0x0000000414f27981 */ /* 0x0010e8000c1e1100 */
[----:B------:R1:W-:Y:S01]  /*2b6b0*/  STL [R1+0x6e8], R239 ;  /* 0x0006e8ef01007387 */ /* 0x0003e20000100800 */
[----:B------:R-:W-:-:S03]  /*2b6c0*/  IADD3 R216, P0, R0, R231, RZ ;  /* 0x000000e700d87210 */ /* 0x000fc60007f1e0ff */
        /* <DEDUP_REMOVED lines=77> */
[----:B------:R-:W-:Y:S01]  /*2bba0*/  IADD3 R20, P1, R0, R235, RZ ;  /* 0x000000eb00147210 */ /* 0x000fe20007f3e0ff */
[----:B------:R-:W-:-:S02]  /*2bbb0*/  IMAD.X R217, R18, 0x1, R229, P0 ;  /* 0x0000000112d97824 */ /* 0x000fc400000e06e5 */
[----:B------:R-:W3:Y:S04]  /*2bbc0*/  LDL R229, [R1+0x1630] ;  /* 0x0016300001e57983 */ /* 0x000ee80000100800 */
        /* <DEDUP_REMOVED lines=31> */
[----:B------:R-:W-:-:S03]  /*2bdc0*/  IMAD.X R217, R18, 0x1, R226, P0 ;  /* 0x0000000112d97824 */ /* 0x000fc600000e06e2 */
[----:B------:R-:W3:Y:S01]  /*2bdd0*/  LDL R226, [R1+0x164c] ;  /* 0x00164c0001e27983 */ /* 0x000ee20000100800 */
        /* <DEDUP_REMOVED lines=154> */
[----:B-1----:R-:W-:-:S03]  /*2c780*/  IADD3 R216, P1, R0, R229, RZ ;  /* 0x000000e500d87210 */ /* 0x002fc60007f3e0ff */
        /* <DEDUP_REMOVED lines=51> */
[----:B0-----:R0:W3:Y:S01]  /*2cac0*/  LDG.E.U8 R241, desc[UR4][R20.64] ;  /* 0x0000000414f17981 */ /* 0x0010e2000c1e1100 */
[----:B-1----:R-:W-:-:S03]  /*2cad0*/  IADD3 R216, P0, R0, R232, RZ ;  /* 0x000000e800d87210 */ /* 0x002fc60007f1e0ff */
        /* <DEDUP_REMOVED lines=271> */
[C---:B----4-:R-:W-:Y:S02]  /*2dbd0*/  IADD3 R216, P1, R0.reuse, R218, RZ ;  /* 0x000000da00d87210 */ /* 0x050fe40007f3e0ff */
[----:B------:R-:W4:Y:S04]  /*2dbe0*/  LDL R218, [R1+0x18cc] ;  /* 0x0018cc0001da7983 */ /* 0x000f280000100800 */
[----:B------:R1:W-:Y:S01]  /*2dbf0*/  STL [R1+0x55c], R238 ;  /* 0x00055cee01007387 */ /* 0x0003e20000100800 */
[----:B0-----:R-:W-:-:S03]  /*2dc00*/  IADD3 R20, P0, R0, R230, RZ ;  /* 0x000000e600147210 */ /* 0x001fc60007f1e0ff */
[----:B------:R-:W4:Y:S04]  /*2dc10*/  LDL R230, [R1+0x18e0] ;  /* 0x0018e00001e67983 */ /* 0x000f280000100800 */
[----:B-1----:R0:W4:Y:S01]  /*2dc20*/  LDG.E.U8 R238, desc[UR4][R22.64] ;  /* 0x0000000416ee7981 */ /* 0x002122000c1e1100 */
[----:B---3--:R-:W-:-:S03]  /*2dc30*/  IMAD.X R217, R18, 0x1, R224, P1 ;  /* 0x0000000112d97824 */ /* 0x008fc600008e06e0 */
[----:B------:R-:W3:Y:S04]  /*2dc40*/  LDL R224, [R1+0x18d4] ;  /* 0x0018d40001e07983 */ /* 0x000ee80000100800 */
[----:B------:R1:W-:Y:S01]  /*2dc50*/  STL [R1+0x558], R237 ;  /* 0x000558ed01007387 */ /* 0x0003e20000100800 */
[----:B0-----:R-:W-:-:S03]  /*2dc60*/  IADD3 R22, P1, R0, R233, RZ ;  /* 0x000000e900167210 */ /* 0x001fc60007f3e0ff */
[----:B-1----:R0:W3:Y:S04]  /*2dc70*/  LDG.E.U8 R237, desc[UR4][R216.64] ;  /* 0x00000004d8ed7981 */ /* 0x0020e8000c1e1100 */
[----:B------:R-:W3:Y:S01]  /*2dc80*/  LDL R233, [R1+0x18e8] ;  /* 0x0018e80001e97983 */ /* 0x000ee20000100800 */
        /* <DEDUP_REMOVED lines=11> */
[----:B-1----:R-:W-:Y:S01]  /*2dd40*/  IADD3 R20, P1, R0, R231, RZ ;  /* 0x000000e700147210 */ /* 0x002fe20007f3e0ff */
[----:B------:R-:W-:-:S02]  /*2dd50*/  IMAD.X R217, R18, 0x1, R229, P0 ;  /* 0x0000000112d97824 */ /* 0x000fc400000e06e5 */
        /* <DEDUP_REMOVED lines=16> */
[----:B-1----:R1:W4:Y:S01]  /*2de60*/  LDG.E.U8 R239, desc[UR4][R22.64] ;  /* 0x0000000416ef7981 */ /* 0x002322000c1e1100 */
[----:B0-----:R-:W-:-:S03]  /*2de70*/  IADD3 R20, P0, R0, R230, RZ ;  /* 0x000000e600147210 */ /* 0x001fc60007f1e0ff */
[----:B------:R0:W-:Y:S01]  /*2de80*/  STL [R1+0x540], R238 ;  /* 0x000540ee01007387 */ /* 0x0001e20000100800 */
[----:B---3--:R-:W-:-:S03]  /*2de90*/  IMAD.X R217, R18, 0x1, R224, P1 ;  /* 0x0000000112d97824 */ /* 0x008fc600008e06e0 */
[----:B------:R-:W3:Y:S04]  /*2dea0*/  LDL R230, [R1+0x1918] ;  /* 0x0019180001e67983 */ /* 0x000ee80000100800 */
[----:B------:R-:W3:Y:S04]  /*2deb0*/  LDL R224, [R1+0x190c] ;  /* 0x00190c0001e07983 */ /* 0x000ee80000100800 */
[----:B0-----:R0:W3:Y:S04]  /*2dec0*/  LDG.E.U8 R238, desc[UR4][R216.64] ;  /* 0x00000004d8ee7981 */ /* 0x0010e8000c1e1100 */
[----:B------:R0:W-:Y:S01]  /*2ded0*/  STL [R1+0x53c], R237 ;  /* 0x00053ced01007387 */ /* 0x0001e20000100800 */
[----:B-1----:R-:W-:-:S03]  /*2dee0*/  IADD3 R22, P1, R0, R233, RZ ;  /* 0x000000e900167210 */ /* 0x002fc60007f3e0ff */
[----:B------:R-:W3:Y:S01]  /*2def0*/  LDL R233, [R1+0x1920] ;  /* 0x0019200001e97983 */ /* 0x000ee20000100800 */
[----:B------:R-:W-:-:S03]  /*2df00*/  IMAD.X R21, R18, 0x1, R227, P0 ;  /* 0x0000000112157824 */ /* 0x000fc600000e06e3 */
[----:B------:R-:W3:Y:S04]  /*2df10*/  LDL R227, [R1+0x1914] ;  /* 0x0019140001e37983 */ /* 0x000ee80000100800 */
[----:B0-----:R0:W3:Y:S04]  /*2df20*/  LDG.E.U8 R237, desc[UR4][R20.64] ;  /* 0x0000000414ed7981 */ /* 0x0010e8000c1e1100 */
[----:B------:R1:W-:Y:S01]  /*2df30*/  STL [R1+0x538], R236 ;  /* 0x000538ec01007387 */ /* 0x0003e20000100800 */
[----:B------:R-:W-:-:S03]  /*2df40*/  IMAD.X R23, R18, 0x1, R226, P1 ;  /* 0x0000000112177824 */ /* 0x000fc600008e06e2 */
[----:B------:R-:W3:Y:S04]  /*2df50*/  LDL R226, [R1+0x191c] ;  /* 0x00191c0001e27983 */ /* 0x000ee80000100800 */
[----:B-1----:R1:W3:Y:S01]  /*2df60*/  LDG.E.U8 R236, desc[UR4][R22.64] ;  /* 0x0000000416ec7981 */ /* 0x0022e2000c1e1100 */
[----:B------:R-:W-:-:S03]  /*2df70*/  IADD3 R216, P0, R0, R232, RZ ;  /* 0x000000e800d87210 */ /* 0x000fc60007f1e0ff */
[----:B------:R-:W3:Y:S01]  /*2df80*/  LDL R232, [R1+0x1928] ;  /* 0x0019280001e87983 */ /* 0x000ee20000100800 */
[----:B0-----:R-:W-:-:S03]  /*2df90*/  IADD3 R20, P1, R0, R235, RZ ;  /* 0x000000eb00147210 */ /* 0x001fc60007f3e0ff */
        /* <DEDUP_REMOVED lines=13> */
[----:B------:R-:W-:Y:S01]  /*2e070*/  STL [R1+0x530], R242 ;  /* 0x000530f201007387 */ /* 0x000fe20000100800 */
[----:B0-----:R-:W-:-:S03]  /*2e080*/  IADD3 R20, P0, R0, R231, RZ ;  /* 0x000000e700147210 */ /* 0x001fc60007f1e0ff */
[----:B------:R-:W2:Y:S01]  /*2e090*/  LDL R231, [R1+0x1940] ;  /* 0x0019400001e77983 */ /* 0x000ea20000100800 */
[----:B----4-:R-:W-:-:S03]  /*2e0a0*/  IMAD.X R217, R18, 0x1, R218, P1 ;  /* 0x0000000112d97824 */ /* 0x010fc600008e06da */
[----:B------:R-:W4:Y:S04]  /*2e0b0*/  LDL R218, [R1+0x1934] ;  /* 0x0019340001da7983 */ /* 0x000f280000100800 */
[----:B------:R0:W-:Y:S04]  /*2e0c0*/  STL [R1+0x528], R239 ;  /* 0x000528ef01007387 */ /* 0x0001e80000100800 */
[----:B0-----:R0:W4:Y:S01]  /*2e0d0*/  LDG.E.U8 R239, desc[UR4][R22.64] ;  /* 0x0000000416ef7981 */ /* 0x001122000c1e1100 */
        /* <DEDUP_REMOVED lines=15> */
[----:B------:R1:W-:Y:S04]  /*2e1d0*/  STL [R1+0x51c], R236 ;  /* 0x00051cec01007387 */ /* 0x0003e80000100800 */
[----:B-1----:R1:W3:Y:S01]  /*2e1e0*/  LDG.E.U8 R236, desc[UR4][R22.64] ;  /* 0x0000000416ec7981 */ /* 0x0022e2000c1e1100 */
[C---:B0-----:R-:W-:Y:S02]  /*2e1f0*/  IADD3 R20, P1, R0.reuse, R232, RZ ;  /* 0x000000e800147210 */ /* 0x041fe40007f3e0ff */
[----:B-1----:R-:W-:-:S02]  /*2e200*/  IADD3 R22, P0, R0, R229, RZ ;  /* 0x000000e500167210 */ /* 0x002fc40007f1e0ff */
[----:B------:R-:W3:Y:S01]  /*2e210*/  LDL R229, [R1+0x1960] ;  /* 0x0019600001e57983 */ /* 0x000ee20000100800 */
[----:B------:R-:W-:-:S03]  /*2e220*/  IMAD.X R21, R18, 0x1, R228, P1 ;  /* 0x0000000112157824 */ /* 0x000fc600008e06e4 */
[----:B------:R-:W3:Y:S04]  /*2e230*/  LDL R228, [R1+0x1954] ;  /* 0x0019540001e47983 */ /* 0x000ee80000100800 */
[----:B------:R0:W-:Y:S04]  /*2e240*/  STL [R1+0x518], R241 ;  /* 0x000518f101007387 */ /* 0x0001e80000100800 */
[----:B------:R-:W3:Y:S04]  /*2e250*/  LDL R234, [R1+0x195c] ;  /* 0x00195c0001ea7983 */ /* 0x000ee80000100800 */
[----:B0-----:R0:W3:Y:S02]  /*2e260*/  LDG.E.U8 R241, desc[UR4][R216.64] ;  /* 0x00000004d8f17981 */ /* 0x0010e4000c1e1100 */
[----:B0-----:R-:W-:-:S02]  /*2e270*/  IADD3 R216, P1, R0, R225, RZ ;  /* 0x000000e100d87210 */ /* 0x001fc40007f3e0ff */
[----:B------:R-:W3:Y:S04]  /*2e280*/  LDL R225, [R1+0x1968] ;  /* 0x0019680001e17983 */ /* 0x000ee80000100800 */
[----:B------:R0:W-:Y:S04]  /*2e290*/  STL [R1+0x514], R240 ;  /* 0x000514f001007387 */ /* 0x0001e80000100800 */
[----:B------:R-:W3:Y:S04]  /*2e2a0*/  LDL R232, [R1+0x1970] ;  /* 0x0019700001e87983 */ /* 0x000ee80000100800 */
[----:B0-----:R0:W3:Y:S01]  /*2e2b0*/  LDG.E.U8 R240, desc[UR4][R20.64] ;  /* 0x0000000414f07981 */ /* 0x0010e2000c1e1100 */
[----:B--2---:R-:W-:-:S03]  /*2e2c0*/  IMAD.X R23, R18, 0x1, R219, P0 ;  /* 0x0000000112177824 */ /* 0x004fc600000e06db */
[----:B------:R-:W2:Y:S04]  /*2e2d0*/  LDL R219, [R1+0x1964] ;  /* 0x0019640001db7983 */ /* 0x000ea80000100800 */
[----:B------:R1:W2:Y:S01]  /*2e2e0*/  LDG.E.U8 R242, desc[UR4][R22.64] ;  /* 0x0000000416f27981 */ /* 0x0002a2000c1e1100 */
[----:B0-----:R-:W-:Y:S01]  /*2e2f0*/  IADD3 R20, P0, R0, R231, RZ ;  /* 0x000000e700147210 */ /* 0x001fe20007f1e0ff */
[C---:B----4-:R-:W-:Y:S02]  /*2e300*/  IMAD.X R217, R18.reuse, 0x1, R218, P1 ;  /* 0x0000000112d97824 */ /* 0x050fe400008e06da */
[----:B------:R0:W-:Y:S04]  /*2e310*/  STL [R1+0x50c], R239 ;  /* 0x00050cef01007387 */ /* 0x0001e80000100800 */
[----:B------:R-:W4:Y:S04]  /*2e320*/  LDL R231, [R1+0x1978] ;  /* 0x0019780001e77983 */ /* 0x000f280000100800 */
[----:B------:R-:W4:Y:S01]  /*2e330*/  LDL R218, [R1+0x196c] ;  /* 0x00196c0001da7983 */ /* 0x000f220000100800 */
[----:B---3--:R-:W-:-:S03]  /*2e340*/  IMAD.X R21, R18, 0x1, R224, P0 ;  /* 0x0000000112157824 */ /* 0x008fc600000e06e0 */
[----:B0-----:R0:W3:Y:S04]  /*2e350*/  LDG.E.U8 R239, desc[UR4][R216.64] ;  /* 0x00000004d8ef7981 */ /* 0x0010e8000c1e1100 */
[----:B------:R0:W-:Y:S04]  /*2e360*/  STL [R1+0x510], R238 ;  /* 0x000510ee01007387 */ /* 0x0001e80000100800 */
[----:B------:R-:W3:Y:S01]  /*2e370*/  LDL R224, [R1+0x1974] ;  /* 0x0019740001e07983 */ /* 0x000ee20000100800 */
[----:B-1----:R-:W-:-:S03]  /*2e380*/  IADD3 R22, P1, R0, R230, RZ ;  /* 0x000000e600167210 */ /* 0x002fc60007f3e0ff */
[----:B------:R-:W3:Y:S02]  /*2e390*/  LDL R230, [R1+0x1980] ;  /* 0x0019800001e67983 */ /* 0x000ee40000100800 */
[----:B------:R-:W-:Y:S02]  /*2e3a0*/  IMAD.X R23, R18, 0x1, R227, P1 ;  /* 0x0000000112177824 */ /* 0x000fe400008e06e3 */
[----:B0-----:R0:W3:Y:S01]  /*2e3b0*/  LDG.E.U8 R238, desc[UR4][R20.64] ;  /* 0x0000000414ee7981 */ /* 0x0010e2000c1e1100 */
[----:B------:R-:W-:-:S03]  /*2e3c0*/  IADD3 R216, P0, R0, R233, RZ ;  /* 0x000000e900d87210 */ /* 0x000fc60007f1e0ff */
[----:B------:R1:W-:Y:S04]  /*2e3d0*/  STL [R1+0x508], R237 ;  /* 0x000508ed01007387 */ /* 0x0003e80000100800 */
[----:B------:R-:W3:Y:S01]  /*2e3e0*/  LDL R227, [R1+0x197c] ;  /* 0x00197c0001e37983 */ /* 0x000ee20000100800 */
[----:B------:R-:W-:-:S03]  /*2e3f0*/  IMAD.X R217, R18, 0x1, R226, P0 ;  /* 0x0000000112d97824 */ /* 0x000fc600000e06e2 */
[----:B------:R-:W3:Y:S04]  /*2e400*/  LDL R233, [R1+0x1988] ;  /* 0x0019880001e97983 */ /* 0x000ee80000100800 */
[----:B-1----:R1:W3:Y:S04]  /*2e410*/  LDG.E.U8 R237, desc[UR4][R22.64] ;  /* 0x0000000416ed7981 */ /* 0x0022e8000c1e1100 */
[----:B------:R1:W-:Y:S04]  /*2e420*/  STL [R1+0x504], R236 ;  /* 0x000504ec01007387 */ /* 0x0003e80000100800 */
[----:B------:R-:W3:Y:S01]  /*2e430*/  LDL R226, [R1+0x1990] ;  /* 0x0019900001e27983 */ /* 0x000ee20000100800 */
[----:B0-----:R-:W-:-:S03]  /*2e440*/  IADD3 R20, P1, R0, R235, RZ ;  /* 0x000000eb00147210 */ /* 0x001fc60007f3e0ff */
[----:B-1----:R0:W3:Y:S01]  /*2e450*/  LDG.E.U8 R236, desc[UR4][R216.64] ;  /* 0x00000004d8ec7981 */ /* 0x0020e2000c1e1100 */
[----:B------:R-:W-:-:S03]  /*2e460*/  IADD3 R22, P0, R0, R229, RZ ;  /* 0x000000e500167210 */ /* 0x000fc60007f1e0ff */
[----:B------:R-:W3:Y:S01]  /*2e470*/  LDL R229, [R1+0x1984] ;  /* 0x0019840001e57983 */ /* 0x000ee20000100800 */
[----:B------:R-:W-:-:S03]  /*2e480*/  IMAD.X R21, R18, 0x1, R228, P1 ;  /* 0x0000000112157824 */ /* 0x000fc600008e06e4 */
[----:B------:R1:W-:Y:S04]  /*2e490*/  STL [R1+0x500], R241 ;  /* 0x000500f101007387 */ /* 0x0003e80000100800 */
[----:B------:R-:W3:Y:S04]  /*2e4a0*/  LDL R228, [R1+0x1998] ;  /* 0x0019980001e47983 */ /* 0x000ee80000100800 */
[----:B-1----:R1:W3:Y:S01]  /*2e4b0*/  LDG.E.U8 R241, desc[UR4][R20.64] ;  /* 0x0000000414f17981 */ /* 0x0022e2000c1e1100 */
[----:B0-----:R-:W-:-:S03]  /*2e4c0*/  IADD3 R216, P1, R0, R225, RZ ;  /* 0x000000e100d87210 */ /* 0x001fc60007f3e0ff */
[----:B------:R-:W3:Y:S01]  /*2e4d0*/  LDL R225, [R1+0x198c] ;  /* 0x00198c0001e17983 */ /* 0x000ee20000100800 */
[----:B------:R-:W-:Y:S01]  /*2e4e0*/  IMAD.X R23, R18, 0x1, R234, P0 ;  /* 0x0000000112177824 */ /* 0x000fe200000e06ea */
[----:B-1----:R-:W-:Y:S02]  /*2e4f0*/  IADD3 R20, P0, R0, R232, RZ ;  /* 0x000000e800147210 */ /* 0x002fe40007f1e0ff */
[----:B------:R0:W-:Y:S04]  /*2e500*/  STL [R1+0x4fc], R240 ;  /* 0x0004fcf001007387 */ /* 0x0001e80000100800 */
[----:B------:R-:W3:Y:S04]  /*2e510*/  LDL R232, [R1+0x19a0] ;  /* 0x0019a00001e87983 */ /* 0x000ee80000100800 */
[----:B0-----:R4:W3:Y:S01]  /*2e520*/  LDG.E.U8 R240, desc[UR4][R22.64] ;  /* 0x0000000416f07981 */ /* 0x0018e2000c1e1100 */
[----:B--2---:R-:W-:-:S03]  /*2e530*/  IMAD.X R217, R18, 0x1, R219, P1 ;  /* 0x0000000112d97824 */ /* 0x004fc600008e06db */
[----:B------:R-:W2:Y:S04]  /*2e540*/  LDL R219, [R1+0x1994] ;  /* 0x0019940001db7983 */ /* 0x000ea80000100800 */
[----:B------:R0:W-:Y:S04]  /*2e550*/  STL [R1+0x4f8], R242 ;  /* 0x0004f8f201007387 */ /* 0x0001e80000100800 */
[----:B0-----:R0:W2:Y:S01]  /*2e560*/  LDG.E.U8 R242, desc[UR4][R216.64] ;  /* 0x00000004d8f27981 */ /* 0x0010a2000c1e1100 */
[----:B----4-:R-:W-:-:S03]  /*2e570*/  IADD3 R22, P1, R0, R231, RZ ;  /* 0x000000e700167210 */ /* 0x010fc60007f3e0ff */
[----:B------:R-:W4:Y:S01]  /*2e580*/  LDL R231, [R1+0x19a8] ;  /* 0x0019a80001e77983 */ /* 0x000f220000100800 */
[----:B------:R-:W-:-:S03]  /*2e590*/  IMAD.X R21, R18, 0x1, R218, P0 ;  /* 0x0000000112157824 */ /* 0x000fc600000e06da */
[----:B------:R-:W4:Y:S04]  /*2e5a0*/  LDL R218, [R1+0x199c] ;  /* 0x00199c0001da7983 */ /* 0x000f280000100800 */
[----:B---3--:R1:W-:Y:S04]  /*2e5b0*/  STL [R1+0x4f4], R239 ;  /* 0x0004f4ef01007387 */ /* 0x0083e80000100800 */
[----:B-1----:R-:W3:Y:S01]  /*2e5c0*/  LDG.E.U8 R239, desc[UR4][R20.64] ;  /* 0x0000000414ef7981 */ /* 0x002ee2000c1e1100 */
        /* <DEDUP_REMOVED lines=14> */
[----:B------:R-:W-:Y:S02]  /*2e6b0*/  IMAD.X R21, R18, 0x1, R229, P1 ;  /* 0x0000000112157824 */ /* 0x000fe400008e06e5 */
[----:B------:R-:W3:Y:S04]  /*2e6c0*/  LDL R229, [R1+0x19b4] ;  /* 0x0019b40001e57983 */ /* 0x000ee80000100800 */
[----:B------:R1:W-:Y:S04]  /*2e6d0*/  STL [R1+0x4e8], R236 ;  /* 0x0004e8ec01007387 */ /* 0x0003e80000100800 */
[----:B------:R-:W3:Y:S04]  /*2e6e0*/  LDL R234, [R1+0x19bc] ;  /* 0x0019bc0001ea7983 */ /* 0x000ee80000100800 */
[----:B-1----:R1:W3:Y:S01]  /*2e6f0*/  LDG.E.U8 R236, desc[UR4][R20.64] ;  /* 0x0000000414ec7981 */ /* 0x0022e2000c1e1100 */
[----:B0-----:R-:W-:-:S03]  /*2e700*/  IADD3 R216, P1, R0, R228, RZ ;  /* 0x000000e400d87210 */ /* 0x001fc60007f3e0ff */
[----:B------:R-:W3:Y:S04]  /*2e710*/  LDL R228, [R1+0x19c8] ;  /* 0x0019c80001e47983 */ /* 0x000ee80000100800 */
[----:B------:R0:W-:Y:S01]  /*2e720*/  STL [R1+0x4e4], R241 ;  /* 0x0004e4f101007387 */ /* 0x0001e20000100800 */
[----:B------:R-:W-:-:S03]  /*2e730*/  IMAD.X R23, R18, 0x1, R225, P0 ;  /* 0x0000000112177824 */ /* 0x000fc600000e06e1 */
[----:B------:R-:W3:Y:S04]  /*2e740*/  LDL R233, [R1+0x19d0] ;  /* 0x0019d00001e97983 */ /* 0x000ee80000100800 */
[----:B------:R-:W3:Y:S04]  /*2e750*/  LDL R225, [R1+0x19c4] ;  /* 0x0019c40001e17983 */ /* 0x000ee80000100800 */
[----:B0-----:R4:W3:Y:S01]  /*2e760*/  LDG.E.U8 R241, desc[UR4][R22.64] ;  /* 0x0000000416f17981 */ /* 0x0018e2000c1e1100 */
[----:B-1----:R-:W-:-:S03]  /*2e770*/  IADD3 R20, P0, R0, R232, RZ ;  /* 0x000000e800147210 */ /* 0x002fc60007f1e0ff */
[----:B------:R0:W-:Y:S04]  /*2e780*/  STL [R1+0x4e0], R240 ;  /* 0x0004e0f001007387 */ /* 0x0001e80000100800 */
[----:B------:R-:W3:Y:S01]  /*2e790*/  LDL R232, [R1+0x19d8] ;  /* 0x0019d80001e87983 */ /* 0x000ee20000100800 */
[----:B--2---:R-:W-:-:S03]  /*2e7a0*/  IMAD.X R217, R18, 0x1, R219, P1 ;  /* 0x0000000112d97824 */ /* 0x004fc600008e06db */
[----:B------:R-:W2:Y:S04]  /*2e7b0*/  LDL R219, [R1+0x19cc] ;  /* 0x0019cc0001db7983 */ /* 0x000ea80000100800 */
[----:B0-----:R0:W2:Y:S04]  /*2e7c0*/  LDG.E.U8 R240, desc[UR4][R216.64] ;  /* 0x00000004d8f07981 */ /* 0x0010a8000c1e1100 */
[----:B------:R1:W-:Y:S01]  /*2e7d0*/  STL [R1+0x4dc], R242 ;  /* 0x0004dcf201007387 */ /* 0x0003e20000100800 */
[----:B----4-:R-:W-:-:S03]  /*2e7e0*/  IADD3 R22, P1, R0, R231, RZ ;  /* 0x000000e700167210 */ /* 0x010fc60007f3e0ff */
[----:B------:R-:W4:Y:S01]  /*2e7f0*/  LDL R231, [R1+0x19e0] ;  /* 0x0019e00001e77983 */ /* 0x000f220000100800 */
[----:B------:R-:W-:-:S03]  /*2e800*/  IMAD.X R21, R18, 0x1, R218, P0 ;  /* 0x0000000112157824 */ /* 0x000fc600000e06da */
[----:B------:R-:W4:Y:S04]  /*2e810*/  LDL R218, [R1+0x19d4] ;  /* 0x0019d40001da7983 */ /* 0x000f280000100800 */
[----:B-1----:R1:W4:Y:S04]  /*2e820*/  LDG.E.U8 R242, desc[UR4][R20.64] ;  /* 0x0000000414f27981 */ /* 0x002328000c1e1100 */
[----:B---3--:R3:W-:Y:S01]  /*2e830*/  STL [R1+0x4d8], R239 ;  /* 0x0004d8ef01007387 */ /* 0x0087e20000100800 */
[----:B------:R-:W-:-:S03]  /*2e840*/  IMAD.X R23, R18, 0x1, R224, P1 ;  /* 0x0000000112177824 */ /* 0x000fc600008e06e0 */
[----:B------:R-:W4:Y:S04]  /*2e850*/  LDL R224, [R1+0x19dc] ;  /* 0x0019dc0001e07983 */ /* 0x000f280000100800 */
[----:B---3--:R3:W4:Y:S01]  /*2e860*/  LDG.E.U8 R239, desc[UR4][R22.64] ;  /* 0x0000000416ef7981 */ /* 0x008722000c1e1100 */
[----:B0-----:R-:W-:-:S03]  /*2e870*/  IADD3 R216, P0, R0, R230, RZ ;  /* 0x000000e600d87210 */ /* 0x001fc60007f1e0ff */
[----:B------:R-:W4:Y:S04]  /*2e880*/  LDL R230, [R1+0x19e8] ;  /* 0x0019e80001e67983 */ /* 0x000f280000100800 */
[----:B------:R0:W-:Y:S01]  /*2e890*/  STL [R1+0x4d4], R238 ;  /* 0x0004d4ee01007387 */ /* 0x0001e20000100800 */
[----:B------:R-:W-:-:S03]  /*2e8a0*/  IMAD.X R217, R18, 0x1, R227, P0 ;  /* 0x0000000112d97824 */ /* 0x000fc600000e06e3 */
[----:B------:R-:W4:Y:S04]  /*2e8b0*/  LDL R227, [R1+0x19f0] ;  /* 0x0019f00001e37983 */ /* 0x000f280000100800 */
[----:B0-----:R0:W4:Y:S01]  /*2e8c0*/  LDG.E.U8 R238, desc[UR4][R216.64] ;  /* 0x00000004d8ee7981 */ /* 0x001122000c1e1100 */
[C---:B-1----:R-:W-:Y:S02]  /*2e8d0*/  IADD3 R20, P1, R0.reuse, R235, RZ ;  /* 0x000000eb00147210 */ /* 0x042fe40007f3e0ff */
[----:B---3--:R-:W-:Y:S02]  /*2e8e0*/  IADD3 R22, P0, R0, R226, RZ ;  /* 0x000000e200167210 */ /* 0x008fe40007f1e0ff */
[----:B------:R-:W3:Y:S01]  /*2e8f0*/  LDL R226, [R1+0x19e4] ;  /* 0x0019e40001e27983 */ /* 0x000ee20000100800 */
[----:B------:R-:W-:-:S03]  /*2e900*/  IMAD.X R21, R18, 0x1, R229, P1 ;  /* 0x0000000112157824 */ /* 0x000fc600008e06e5 */
[----:B------:R1:W-:Y:S04]  /*2e910*/  STL [R1+0x4cc], R237 ;  /* 0x0004cced01007387 */ /* 0x0003e80000100800 */
[----:B------:R-:W3:Y:S01]  /*2e920*/  LDL R229, [R1+0x19f8] ;  /* 0x0019f80001e57983 */ /* 0x000ee20000100800 */
[----:B------:R-:W-:-:S03]  /*2e930*/  IMAD.X R23, R18, 0x1, R234, P0 ;  /* 0x0000000112177824 */ /* 0x000fc600000e06ea */
[----:B-1----:R1:W3:Y:S01]  /*2e940*/  LDG.E.U8 R237, desc[UR4][R20.64] ;  /* 0x0000000414ed7981 */ /* 0x0022e2000c1e1100 */
        /* <DEDUP_REMOVED lines=20> */
[----:B------:R-:W-:Y:S04]  /*2ea90*/  STL [R1+0x4c0], R242 ;  /* 0x0004c0f201007387 */ /* 0x000fe80000100800 */
[----:B------:R-:W4:Y:S01]  /*2eaa0*/  LDL R235, [R1+0x1a18] ;  /* 0x001a180001eb7983 */ /* 0x000f220000100800 */
[----:B------:R-:W-:-:S03]  /*2eab0*/  IMAD.X R217, R18, 0x1, R224, P0 ;  /* 0x0000000112d97824 */ /* 0x000fc600000e06e0 */
[----:B------:R-:W4:Y:S04]  /*2eac0*/  LDL R224, [R1+0x1a0c] ;  /* 0x001a0c0001e07983 */ /* 0x000f280000100800 */
[----:B------:R1:W-:Y:S04]  /*2ead0*/  STL [R1+0x4bc], R239 ;  /* 0x0004bcef01007387 */ /* 0x0003e80000100800 */
[----:B-1----:R1:W4:Y:S01]  /*2eae0*/  LDG.E.U8 R239, desc[UR4][R22.64] ;  /* 0x0000000416ef7981 */ /* 0x002322000c1e1100 */
[C---:B0-----:R-:W-:Y:S02]  /*2eaf0*/  IADD3 R20, P1, R0.reuse, R230, RZ ;  /* 0x000000e600147210 */ /* 0x041fe40007f3e0ff */
[----:B-1----:R-:W-:-:S02]  /*2eb00*/  IADD3 R22, P0, R0, R227, RZ ;  /* 0x000000e300167210 */ /* 0x002fc40007f1e0ff */
[----:B------:R-:W4:Y:S01]  /*2eb10*/  LDL R227, [R1+0x1a20] ;  /* 0x001a200001e37983 */ /* 0x000f220000100800 */
[----:B---3--:R-:W-:-:S03]  /*2eb20*/  IMAD.X R21, R18, 0x1, R226, P1 ;  /* 0x0000000112157824 */ /* 0x008fc600008e06e2 */
[----:B------:R-:W3:Y:S04]  /*2eb30*/  LDL R226, [R1+0x1a14] ;  /* 0x001a140001e27983 */ /* 0x000ee80000100800 */
[----:B------:R0:W-:Y:S04]  /*2eb40*/  STL [R1+0x4b8], R238 ;  /* 0x0004b8ee01007387 */ /* 0x0001e80000100800 */
[----:B------:R-:W3:Y:S04]  /*2eb50*/  LDL R230, [R1+0x1a28] ;  /* 0x001a280001e67983 */ /* 0x000ee80000100800 */
[----:B------:R-:W3:Y:S04]  /*2eb60*/  LDL R234, [R1+0x1a1c] ;  /* 0x001a1c0001ea7983 */ /* 0x000ee80000100800 */
[----:B0-----:R0:W3:Y:S04]  /*2eb70*/  LDG.E.U8 R238, desc[UR4][R216.64] ;  /* 0x00000004d8ee7981 */ /* 0x0010e8000c1e1100 */
[----:B------:R1:W-:Y:S01]  /*2eb80*/  STL [R1+0x4b4], R237 ;  /* 0x0004b4ed01007387 */ /* 0x0003e20000100800 */
[----:B0-----:R-:W-:-:S03]  /*2eb90*/  IADD3 R216, P1, R0, R229, RZ ;  /* 0x000000e500d87210 */ /* 0x001fc60007f3e0ff */
[----:B------:R-:W3:Y:S04]  /*2eba0*/  LDL R229, [R1+0x1a30] ;  /* 0x001a300001e57983 */ /* 0x000ee80000100800 */
[----:B-1----:R0:W3:Y:S01]  /*2ebb0*/  LDG.E.U8 R237, desc[UR4][R20.64] ;  /* 0x0000000414ed7981 */ /* 0x0020e2000c1e1100 */
[----:B------:R-:W-:-:S03]  /*2ebc0*/  IMAD.X R23, R18, 0x1, R228, P0 ;  /* 0x0000000112177824 */ /* 0x000fc600000e06e4 */
[----:B------:R-:W3:Y:S01]  /*2ebd0*/  LDL R228, [R1+0x1a24] ;  /* 0x001a240001e47983 */ /* 0x000ee20000100800 */
[----:B------:R-:W-:-:S03]  /*2ebe0*/  IMAD.X R217, R18, 0x1, R225, P1 ;  /* 0x0000000112d97824 */ /* 0x000fc600008e06e1 */
[----:B------:R1:W-:Y:S04]  /*2ebf0*/  STL [R1+0x4ac], R236 ;  /* 0x0004acec01007387 */ /* 0x0003e80000100800 */
[----:B------:R-:W3:Y:S04]  /*2ec00*/  LDL R225, [R1+0x1a2c] ;  /* 0x001a2c0001e17983 */ /* 0x000ee80000100800 */
[----:B-1----:R1:W3:Y:S01]  /*2ec10*/  LDG.E.U8 R236, desc[UR4][R22.64] ;  /* 0x0000000416ec7981 */ /* 0x0022e2000c1e1100 */
[----:B0-----:R-:W-:-:S03]  /*2ec20*/  IADD3 R20, P0, R0, R233, RZ ;  /* 0x000000e900147210 */ /* 0x001fc60007f1e0ff */
[----:B------:R-:W3:Y:S01]  /*2ec30*/  LDL R233, [R1+0x1a38] ;  /* 0x001a380001e97983 */ /* 0x000ee20000100800 */
[----:B-1----:R-:W-:-:S03]  /*2ec40*/  IADD3 R22, P1, R0, R232, RZ ;  /* 0x000000e800167210 */ /* 0x002fc60007f3e0ff */
        /* <DEDUP_REMOVED lines=11> */
[----:B------:R1:W4:Y:S01]  /*2ed00*/  LDG.E.U8 R242, desc[UR4][R22.64] ;  /* 0x0000000416f27981 */ /* 0x000322000c1e1100 */
[----:B------:R-:W-:-:S03]  /*2ed10*/  IMAD.X R217, R18, 0x1, R224, P0 ;  /* 0x0000000112d97824 */ /* 0x000fc600000e06e0 */
[----:B------:R1:W-:Y:S04]  /*2ed20*/  STL [R1+0x4a4], R239 ;  /* 0x0004a4ef01007387 */ /* 0x0003e80000100800 */
[----:B------:R-:W4:Y:S01]  /*2ed30*/  LDL R224, [R1+0x1a50] ;  /* 0x001a500001e07983 */ /* 0x000f220000100800 */
[----:B0-----:R-:W-:-:S03]  /*2ed40*/  IADD3 R20, P1, R0, R235, RZ ;  /* 0x000000eb00147210 */ /* 0x001fc60007f3e0ff */
[----:B-1----:R0:W4:Y:S01]  /*2ed50*/  LDG.E.U8 R239, desc[UR4][R216.64] ;  /* 0x00000004d8ef7981 */ /* 0x002122000c1e1100 */
[----:B------:R-:W-:-:S03]  /*2ed60*/  IADD3 R22, P0, R0, R227, RZ ;  /* 0x000000e300167210 */ /* 0x000fc60007f1e0ff */
[----:B------:R-:W4:Y:S01]  /*2ed70*/  LDL R227, [R1+0x1a44] ;  /* 0x001a440001e37983 */ /* 0x000f220000100800 */
[----:B---3--:R-:W-:-:S03]  /*2ed80*/  IMAD.X R21, R18, 0x1, R226, P1 ;  /* 0x0000000112157824 */ /* 0x008fc600008e06e2 */
[----:B------:R1:W-:Y:S04]  /*2ed90*/  STL [R1+0x4a0], R238 ;  /* 0x0004a0ee01007387 */ /* 0x0003e80000100800 */
[----:B------:R-:W3:Y:S01]  /*2eda0*/  LDL R226, [R1+0x1a58] ;  /* 0x001a580001e27983 */ /* 0x000ee20000100800 */
[----:B0-----:R-:W-:Y:S01]  /*2edb0*/  IADD3 R216, P1, R0, R230, RZ ;  /* 0x000000e600d87210 */ /* 0x001fe20007f3e0ff */
[----:B------:R-:W-:Y:S02]  /*2edc0*/  IMAD.X R23, R18, 0x1, R234, P0 ;  /* 0x0000000112177824 */ /* 0x000fe400000e06ea */
[----:B------:R-:W3:Y:S04]  /*2edd0*/  LDL R230, [R1+0x1a4c] ;  /* 0x001a4c0001e67983 */ /* 0x000ee80000100800 */
[----:B-1----:R0:W3:Y:S04]  /*2ede0*/  LDG.E.U8 R238, desc[UR4][R20.64] ;  /* 0x0000000414ee7981 */ /* 0x0020e8000c1e1100 */
        /* <DEDUP_REMOVED lines=26> */
[----:B------:R-:W-:-:S03]  /*2ef90*/  IADD3 R22, P0, R0, R224, RZ ;  /* 0x000000e000167210 */ /* 0x000fc60007f1e0ff */
[----:B------:R-:W4:Y:S01]  /*2efa0*/  LDL R224, [R1+0x1a80] ;  /* 0x001a800001e07983 */ /* 0x000f220000100800 */
[----:B------:R-:W-:-:S03]  /*2efb0*/  IMAD.X R21, R18, 0x1, R227, P1 ;  /* 0x0000000112157824 */ /* 0x000fc600008e06e3 */
[----:B------:R-:W4:Y:S04]  /*2efc0*/  LDL R227, [R1+0x1a74] ;  /* 0x001a740001e37983 */ /* 0x000f280000100800 */
[----:B------:R0:W-:Y:S04]  /*2efd0*/  STL [R1+0x488], R239 ;  /* 0x000488ef01007387 */ /* 0x0001e80000100800 */
[----:B------:R-:W4:Y:S04]  /*2efe0*/  LDL R234, [R1+0x1a7c] ;  /* 0x001a7c0001ea7983 */ /* 0x000f280000100800 */
[----:B0-----:R0:W4:Y:S01]  /*2eff0*/  LDG.E.U8 R239, desc[UR4][R20.64] ;  /* 0x0000000414ef7981 */ /* 0x001122000c1e1100 */
[----:B---3--:R-:W-:-:S03]  /*2f000*/  IADD3 R216, P1, R0, R226, RZ ;  /* 0x000000e200d87210 */ /* 0x008fc60007f3e0ff */
[----:B------:R-:W3:Y:S01]  /*2f010*/  LDL R226, [R1+0x1a88] ;  /* 0x001a880001e27983 */ /* 0x000ee20000100800 */
[----:B------:R-:W-:-:S03]  /*2f020*/  IMAD.X R23, R18, 0x1, R230, P0 ;  /* 0x0000000112177824 */ /* 0x000fc600000e06e6 */
[----:B------:R1:W-:Y:S04]  /*2f030*/  STL [R1+0x484], R238 ;  /* 0x000484ee01007387 */ /* 0x0003e80000100800 */
[----:B------:R-:W3:Y:S04]  /*2f040*/  LDL R231, [R1+0x1a90] ;  /* 0x001a900001e77983 */ /* 0x000ee80000100800 */
[----:B------:R-:W3:Y:S01]  /*2f050*/  LDL R230, [R1+0x1a84] ;  /* 0x001a840001e67983 */ /* 0x000ee20000100800 */
[----:B0-----:R-:W-:-:S03]  /*2f060*/  IADD3 R20, P0, R0, R229, RZ ;  /* 0x000000e500147210 */ /* 0x001fc60007f1e0ff */
[----:B-1----:R0:W3:Y:S04]  /*2f070*/  LDG.E.U8 R238, desc[UR4][R22.64] ;  /* 0x0000000416ee7981 */ /* 0x0020e8000c1e1100 */
[----:B------:R1:W-:Y:S01]  /*2f080*/  STL [R1+0x480], R237 ;  /* 0x000480ed01007387 */ /* 0x0003e20000100800 */
[----:B------:R-:W-:-:S03]  /*2f090*/  IMAD.X R217, R18, 0x1, R228, P1 ;  /* 0x0000000112d97824 */ /* 0x000fc600008e06e4 */
        /* <DEDUP_REMOVED lines=20> */
[----:B------:R-:W-:-:S03]  /*2f1e0*/  IADD3 R22, P0, R0, R224, RZ ;  /* 0x000000e000167210 */ /* 0x000fc60007f1e0ff */
[----:B------:R-:W4:Y:S04]  /*2f1f0*/  LDL R224, [R1+0x1aa4] ;  /* 0x001aa40001e07983 */ /* 0x000f280000100800 */
[----:B------:R0:W-:Y:S01]  /*2f200*/  STL [R1+0x46c], R242 ;  /* 0x00046cf201007387 */ /* 0x0001e20000100800 */
[----:B------:R-:W-:-:S03]  /*2f210*/  IMAD.X R21, R18, 0x1, R227, P1 ;  /* 0x0000000112157824 */ /* 0x000fc600008e06e3 */
[----:B------:R-:W4:Y:S04]  /*2f220*/  LDL R227, [R1+0x1ab8] ;  /* 0x001ab80001e37983 */ /* 0x000f280000100800 */
[----:B0-----:R0:W4:Y:S01]  /*2f230*/  LDG.E.U8 R242, desc[UR4][R20.64] ;  /* 0x0000000414f27981 */ /* 0x001122000c1e1100 */
[----:B------:R-:W-:Y:S01]  /*2f240*/  IMAD.X R23, R18, 0x1, R234, P0 ;  /* 0x0000000112177824 */ /* 0x000fe200000e06ea */
[C---:B---3--:R-:W-:Y:S02]  /*2f250*/  IADD3 R216, P1, R0.reuse, R226, RZ ;  /* 0x000000e200d87210 */ /* 0x048fe40007f3e0ff */
        /* <DEDUP_REMOVED lines=8> */
[----:B0-----:R-:W-:Y:S01]  /*2f2e0*/  IADD3 R22, P1, R0, R229, RZ ;  /* 0x000000e500167210 */ /* 0x001fe20007f3e0ff */
[----:B------:R-:W-:-:S02]  /*2f2f0*/  IMAD.X R21, R18, 0x1, R228, P0 ;  /* 0x0000000112157824 */ /* 0x000fc400000e06e4 */
[----:B------:R-:W3:Y:S04]  /*2f300*/  LDL R229, [R1+0x1ac8] ;  /* 0x001ac80001e57983 */ /* 0x000ee80000100800 */
[----:B-1----:R0:W3:Y:S04]  /*2f310*/  LDG.E.U8 R238, desc[UR4][R216.64] ;  /* 0x00000004d8ee7981 */ /* 0x0020e8000c1e1100 */
        /* <DEDUP_REMOVED lines=11> */
[----:B--2---:R-:W-:-:S02]  /*2f3d0*/  IMAD.X R217, R18, 0x1, R219, P0 ;  /* 0x0000000112d97824 */ /* 0x004fc400000e06db */
[----:B------:R-:W2:Y:S04]  /*2f3e0*/  LDL R219, [R1+0x1acc] ;  /* 0x001acc0001db7983 */ /* 0x000ea80000100800 */
[----:B------:R0:W-:Y:S04]  /*2f3f0*/  STL [R1+0x45c], R241 ;  /* 0x00045cf101007387 */ /* 0x0001e80000100800 */
[----:B0-----:R0:W2:Y:S01]  /*2f400*/  LDG.E.U8 R241, desc[UR4][R216.64] ;  /* 0x00000004d8f17981 */ /* 0x0010a2000c1e1100 */
[----:B----4-:R-:W-:-:S03]  /*2f410*/  IADD3 R22, P0, R0, R218, RZ ;  /* 0x000000da00167210 */ /* 0x010fc60007f1e0ff */
[----:B------:R-:W4:Y:S01]  /*2f420*/  LDL R218, [R1+0x1ae0] ;  /* 0x001ae00001da7983 */ /* 0x000f220000100800 */
[----:B------:R-:W-:-:S03]  /*2f430*/  IMAD.X R21, R18, 0x1, R224, P1 ;  /* 0x0000000112157824 */ /* 0x000fc600008e06e0 */
[----:B------:R-:W4:Y:S04]  /*2f440*/  LDL R224, [R1+0x1ad4] ;  /* 0x001ad40001e07983 */ /* 0x000f280000100800 */
[----:B------:R1:W-:Y:S01]  /*2f450*/  STL [R1+0x458], R240 ;  /* 0x000458f001007387 */ /* 0x0003e20000100800 */
[----:B0-----:R-:W-:-:S03]  /*2f460*/  IADD3 R216, P1, R0, R227, RZ ;  /* 0x000000e300d87210 */ /* 0x001fc60007f3e0ff */
[----:B------:R-:W4:Y:S04]  /*2f470*/  LDL R234, [R1+0x1adc] ;  /* 0x001adc0001ea7983 */ /* 0x000f280000100800 */
[----:B------:R-:W4:Y:S04]  /*2f480*/  LDL R227, [R1+0x1ae8] ;  /* 0x001ae80001e37983 */ /* 0x000f280000100800 */
[----:B------:R-:W-:Y:S04]  /*2f490*/  STL [R1+0x454], R242 ;  /* 0x000454f201007387 */ /* 0x000fe80000100800 */
[----:B-1----:R0:W4:Y:S04]  /*2f4a0*/  LDG.E.U8 R240, desc[UR4][R20.64] ;  /* 0x0000000414f07981 */ /* 0x002128000c1e1100 */
[----:B------:R-:W4:Y:S01]  /*2f4b0*/  LDL R232, [R1+0x1af0] ;  /* 0x001af00001e87983 */ /* 0x000f220000100800 */
[----:B---3--:R-:W-:-:S03]  /*2f4c0*/  IMAD.X R23, R18, 0x1, R226, P0 ;  /* 0x0000000112177824 */ /* 0x008fc600000e06e2 */
[----:B------:R-:W3:Y:S01]  /*2f4d0*/  LDL R226, [R1+0x1ae4] ;  /* 0x001ae40001e27983 */ /* 0x000ee20000100800 */
[----:B0-----:R-:W-:Y:S01]  /*2f4e0*/  IADD3 R20, P0, R0, R231, RZ ;  /* 0x000000e700147210 */ /* 0x001fe20007f1e0ff */
[C---:B------:R-:W-:Y:S02]  /*2f4f0*/  IMAD.X R217, R18.reuse, 0x1, R230, P1 ;  /* 0x0000000112d97824 */ /* 0x040fe400008e06e6 */
[----:B------:R0:W-:Y:S04]  /*2f500*/  STL [R1+0x44c], R239 ;  /* 0x00044cef01007387 */ /* 0x0001e80000100800 */
[----:B------:R-:W3:Y:S04]  /*2f510*/  LDL R231, [R1+0x1af8] ;  /* 0x001af80001e77983 */ /* 0x000ee80000100800 */
[----:B------:R-:W3:Y:S04]  /*2f520*/  LDL R230, [R1+0x1aec] ;  /* 0x001aec0001e67983 */ /* 0x000ee80000100800 */
[----:B0-----:R0:W3:Y:S04]  /*2f530*/  LDG.E.U8 R239, desc[UR4][R22.64] ;  /* 0x0000000416ef7981 */ /* 0x0010e8000c1e1100 */
[----:B------:R1:W-:Y:S01]  /*2f540*/  STL [R1+0x450], R238 ;  /* 0x000450ee01007387 */ /* 0x0003e20000100800 */
[----:B------:R-:W-:Y:S01]  /*2f550*/  IMAD.X R21, R18, 0x1, R228, P0 ;  /* 0x0000000112157824 */ /* 0x000fe200000e06e4 */
[----:B0-----:R-:W-:-:S02]  /*2f560*/  IADD3 R22, P1, R0, R229, RZ ;  /* 0x000000e500167210 */ /* 0x001fc40007f3e0ff */
[----:B------:R-:W3:Y:S04]  /*2f570*/  LDL R228, [R1+0x1af4] ;  /* 0x001af40001e47983 */ /* 0x000ee80000100800 */
[----:B-1----:R0:W3:Y:S04]  /*2f580*/  LDG.E.U8 R238, desc[UR4][R216.64] ;  /* 0x00000004d8ee7981 */ /* 0x0020e8000c1e1100 */
[----:B------:R-:W3:Y:S04]  /*2f590*/  LDL R229, [R1+0x1b00] ;  /* 0x001b000001e57983 */ /* 0x000ee80000100800 */
[----:B------:R1:W-:Y:S01]  /*2f5a0*/  STL [R1+0x448], R237 ;  /* 0x000448ed01007387 */ /* 0x0003e20000100800 */
[----:B------:R-:W-:-:S03]  /*2f5b0*/  IMAD.X R23, R18, 0x1, R225, P1 ;  /* 0x0000000112177824 */ /* 0x000fc600008e06e1 */
[----:B-1----:R1:W3:Y:S04]  /*2f5c0*/  LDG.E.U8 R237, desc[UR4][R20.64] ;  /* 0x0000000414ed7981 */ /* 0x0022e8000c1e1100 */
[----:B------:R-:W3:Y:S01]  /*2f5d0*/  LDL R225, [R1+0x1afc] ;  /* 0x001afc0001e17983 */ /* 0x000ee20000100800 */
[----:B0-----:R-:W-:-:S03]  /*2f5e0*/  IADD3 R216, P0, R0, R233, RZ ;  /* 0x000000e900d87210 */ /* 0x001fc60007f1e0ff */
[----:B------:R-:W3:Y:S01]  /*2f5f0*/  LDL R233, [R1+0x1b08] ;  /* 0x001b080001e97983 */ /* 0x000ee20000100800 */
[----:B-1----:R-:W-:-:S03]  /*2f600*/  IADD3 R20, P1, R0, R235, RZ ;  /* 0x000000eb00147210 */ /* 0x002fc60007f3e0ff */
[----:B------:R0:W-:Y:S04]  /*2f610*/  STL [R1+0x444], R236 ;  /* 0x000444ec01007387 */ /* 0x0001e80000100800 */
[----:B0-----:R4:W3:Y:S01]  /*2f620*/  LDG.E.U8 R236, desc[UR4][R22.64] ;  /* 0x0000000416ec7981 */ /* 0x0018e2000c1e1100 */
[----:B--2---:R-:W-:-:S03]  /*2f630*/  IMAD.X R217, R18, 0x1, R219, P0 ;  /* 0x0000000112d97824 */ /* 0x004fc600000e06db */
[----:B------:R-:W2:Y:S04]  /*2f640*/  LDL R219, [R1+0x1b10] ;  /* 0x001b100001db7983 */ /* 0x000ea80000100800 */
[----:B------:R0:W2:Y:S01]  /*2f650*/  LDG.E.U8 R242, desc[UR4][R216.64] ;  /* 0x00000004d8f27981 */ /* 0x0000a2000c1e1100 */
[----:B----4-:R-:W-:-:S03]  /*2f660*/  IADD3 R22, P0, R0, R218, RZ ;  /* 0x000000da00167210 */ /* 0x010fc60007f1e0ff */
[----:B------:R-:W4:Y:S04]  /*2f670*/  LDL R218, [R1+0x1b04] ;  /* 0x001b040001da7983 */ /* 0x000f280000100800 */
[----:B------:R1:W-:Y:S01]  /*2f680*/  STL [R1+0x440], R241 ;  /* 0x000440f101007387 */ /* 0x0003e20000100800 */
[----:B------:R-:W-:-:S03]  /*2f690*/  IMAD.X R21, R18, 0x1, R224, P1 ;  /* 0x0000000112157824 */ /* 0x000fc600008e06e0 */
[----:B------:R-:W4:Y:S04]  /*2f6a0*/  LDL R224, [R1+0x1b18] ;  /* 0x001b180001e07983 */ /* 0x000f280000100800 */
[----:B-1----:R1:W4:Y:S01]  /*2f6b0*/  LDG.E.U8 R241, desc[UR4][R20.64] ;  /* 0x0000000414f17981 */ /* 0x002322000c1e1100 */
[----:B0-----:R-:W-:-:S03]  /*2f6c0*/  IADD3 R216, P1, R0, R227, RZ ;  /* 0x000000e300d87210 */ /* 0x001fc60007f3e0ff */
[----:B------:R-:W4:Y:S01]  /*2f6d0*/  LDL R227, [R1+0x1b0c] ;  /* 0x001b0c0001e37983 */ /* 0x000f220000100800 */
[----:B------:R-:W-:-:S03]  /*2f6e0*/  IMAD.X R23, R18, 0x1, R234, P0 ;  /* 0x0000000112177824 */ /* 0x000fc600000e06ea */
[----:B------:R0:W-:Y:S04]  /*2f6f0*/  STL [R1+0x43c], R240 ;  /* 0x00043cf001007387 */ /* 0x0001e80000100800 */
[----:B0-----:R0:W4:Y:S01]  /*2f700*/  LDG.E.U8 R240, desc[UR4][R22.64] ;  /* 0x0000000416f07981 */ /* 0x001122000c1e1100 */
[----:B-1----:R-:W-:-:S03]  /*2f710*/  IADD3 R20, P0, R0, R232, RZ ;  /* 0x000000e800147210 */ /* 0x002fc60007f1e0ff */
        /* <DEDUP_REMOVED lines=8> */
[----:B0-----:R0:W3:Y:S01]  /*2f7a0*/  LDG.E.U8 R239, desc[UR4][R216.64] ;  /* 0x00000004d8ef7981 */ /* 0x0010e2000c1e1100 */
[----:B------:R-:W-:-:S03]  /*2f7b0*/  IMAD.X R23, R18, 0x1, R228, P1 ;  /* 0x0000000112177824 */ /* 0x000fc600008e06e4 */
[----:B------:R1:W-:Y:S04]  /*2f7c0*/  STL [R1+0x434], R238 ;  /* 0x000434ee01007387 */ /* 0x0003e80000100800 */
[----:B------:R-:W3:Y:S01]  /*2f7d0*/  LDL R228, [R1+0x1b24] ;  /* 0x001b240001e47983 */ /* 0x000ee20000100800 */
[----:B0-----:R-:W-:-:S03]  /*2f7e0*/  IADD3 R216, P0, R0, R229, RZ ;  /* 0x000000e500d87210 */ /* 0x001fc60007f1e0ff */
[----:B------:R-:W3:Y:S04]  /*2f7f0*/  LDL R229, [R1+0x1b30] ;  /* 0x001b300001e57983 */ /* 0x000ee80000100800 */
[----:B-1----:R0:W3:Y:S04]  /*2f800*/  LDG.E.U8 R238, desc[UR4][R20.64] ;  /* 0x0000000414ee7981 */ /* 0x0020e8000c1e1100 */
[----:B------:R1:W-:Y:S01]  /*2f810*/  STL [R1+0x42c], R237 ;  /* 0x00042ced01007387 */ /* 0x0003e20000100800 */
[----:B------:R-:W-:-:S03]  /*2f820*/  IMAD.X R217, R18, 0x1, R225, P0 ;  /* 0x0000000112d97824 */ /* 0x000fc600000e06e1 */
[----:B------:R-:W3:Y:S04]  /*2f830*/  LDL R235, [R1+0x1b38] ;  /* 0x001b380001eb7983 */ /* 0x000ee80000100800 */
        /* <DEDUP_REMOVED lines=11> */
[----:B-1----:R1:W4:Y:S01]  /*2f8f0*/  LDG.E.U8 R242, desc[UR4][R20.64] ;  /* 0x0000000414f27981 */ /* 0x002322000c1e1100 */
[----:B0-----:R-:W-:-:S03]  /*2f900*/  IADD3 R216, P1, R0, R224, RZ ;  /* 0x000000e000d87210 */ /* 0x001fc60007f3e0ff */
[----:B------:R-:W4:Y:S04]  /*2f910*/  LDL R224, [R1+0x1b48] ;  /* 0x001b480001e07983 */ /* 0x000f280000100800 */
[----:B------:R0:W-:Y:S04]  /*2f920*/  STL [R1+0x424], R241 ;  /* 0x000424f101007387 */ /* 0x0001e80000100800 */
[----:B------:R-:W4:Y:S01]  /*2f930*/  LDL R233, [R1+0x1b50] ;  /* 0x001b500001e97983 */ /* 0x000f220000100800 */
[----:B------:R-:W-:-:S03]  /*2f940*/  IMAD.X R23, R18, 0x1, R227, P0 ;  /* 0x0000000112177824 */ /* 0x000fc600000e06e3 */
[----:B------:R-:W4:Y:S04]  /*2f950*/  LDL R227, [R1+0x1b44] ;  /* 0x001b440001e37983 */ /* 0x000f280000100800 */
[----:B0-----:R0:W4:Y:S04]  /*2f960*/  LDG.E.U8 R241, desc[UR4][R22.64] ;  /* 0x0000000416f17981 */ /* 0x001128000c1e1100 */
[----:B------:R0:W-:Y:S01]  /*2f970*/  STL [R1+0x420], R240 ;  /* 0x000420f001007387 */ /* 0x0001e20000100800 */
[----:B-1----:R-:W-:-:S03]  /*2f980*/  IADD3 R20, P0, R0, R232, RZ ;  /* 0x000000e800147210 */ /* 0x002fc60007f1e0ff */
[----:B------:R-:W4:Y:S01]  /*2f990*/  LDL R232, [R1+0x1b58] ;  /* 0x001b580001e87983 */ /* 0x000f220000100800 */
[----:B---3--:R-:W-:-:S03]  /*2f9a0*/  IMAD.X R217, R18, 0x1, R226, P1 ;  /* 0x0000000112d97824 */ /* 0x008fc600008e06e2 */
[----:B------:R-:W3:Y:S04]  /*2f9b0*/  LDL R226, [R1+0x1b4c] ;  /* 0x001b4c0001e27983 */ /* 0x000ee80000100800 */
[----:B0-----:R0:W3:Y:S01]  /*2f9c0*/  LDG.E.U8 R240, desc[UR4][R216.64] ;  /* 0x00000004d8f07981 */ /* 0x0010e2000c1e1100 */
[----:B------:R-:W-:Y:S01]  /*2f9d0*/  IADD3 R22, P1, R0, R231, RZ ;  /* 0x000000e700167210 */ /* 0x000fe20007f3e0ff */
[C---:B------:R-:W-:Y:S02]  /*2f9e0*/  IMAD.X R21, R18.reuse, 0x1, R230, P0 ;  /* 0x0000000112157824 */ /* 0x040fe400000e06e6 */
[----:B------:R1:W-:Y:S04]  /*2f9f0*/  STL [R1+0x41c], R239 ;  /* 0x00041cef01007387 */ /* 0x0003e80000100800 */
[----:B------:R-:W3:Y:S04]  /*2fa00*/  LDL R231, [R1+0x1b60] ;  /* 0x001b600001e77983 */ /* 0x000ee80000100800 */
[----:B------:R-:W3:Y:S01]  /*2fa10*/  LDL R230, [R1+0x1b54] ;  /* 0x001b540001e67983 */ /* 0x000ee20000100800 */
[----:B------:R-:W-:Y:S01]  /*2fa20*/  IMAD.X R23, R18, 0x1, R228, P1 ;  /* 0x0000000112177824 */ /* 0x000fe200008e06e4 */
[----:B0-----:R-:W-:-:S02]  /*2fa30*/  IADD3 R216, P0, R0, R229, RZ ;  /* 0x000000e500d87210 */ /* 0x001fc40007f1e0ff */
[----:B-1----:R0:W3:Y:S04]  /*2fa40*/  LDG.E.U8 R239, desc[UR4][R20.64] ;  /* 0x0000000414ef7981 */ /* 0x0020e8000c1e1100 */
        /* <DEDUP_REMOVED lines=8> */
[----:B-1----:R0:W3:Y:S01]  /*2fad0*/  LDG.E.U8 R237, desc[UR4][R216.64] ;  /* 0x00000004d8ed7981 */ /* 0x0020e2000c1e1100 */
[----:B--2---:R-:W-:-:S03]  /*2fae0*/  IADD3 R22, P0, R0, R219, RZ ;  /* 0x000000db00167210 */ /* 0x004fc60007f1e0ff */
[----:B------:R-:W2:Y:S04]  /*2faf0*/  LDL R219, [R1+0x1b64] ;  /* 0x001b640001db7983 */ /* 0x000ea80000100800 */
[----:B------:R1:W-:Y:S01]  /*2fb00*/  STL [R1+0x40c], R236 ;  /* 0x00040cec01007387 */ /* 0x0003e20000100800 */
[----:B----4-:R-:W-:-:S03]  /*2fb10*/  IMAD.X R21, R18, 0x1, R218, P1 ;  /* 0x0000000112157824 */ /* 0x010fc600008e06da */
[----:B------:R-:W4:Y:S04]  /*2fb20*/  LDL R218, [R1+0x1b78] ;  /* 0x001b780001da7983 */ /* 0x000f280000100800 */
[----:B-1----:R1:W4:Y:S01]  /*2fb30*/  LDG.E.U8 R236, desc[UR4][R20.64] ;  /* 0x0000000414ec7981 */ /* 0x002322000c1e1100 */
[----:B0-----:R-:W-:-:S03]  /*2fb40*/  IADD3 R216, P1, R0, R224, RZ ;  /* 0x000000e000d87210 */ /* 0x001fc60007f3e0ff */
[----:B------:R-:W4:Y:S01]  /*2fb50*/  LDL R224, [R1+0x1b6c] ;  /* 0x001b6c0001e07983 */ /* 0x000f220000100800 */
[----:B------:R-:W-:-:S03]  /*2fb60*/  IMAD.X R23, R18, 0x1, R234, P0 ;  /* 0x0000000112177824 */ /* 0x000fc600000e06ea */
[----:B------:R0:W-:Y:S01]  /*2fb70*/  STL [R1+0x410], R242 ;  /* 0x000410f201007387 */ /* 0x0001e20000100800 */
[----:B------:R-:W-:-:S03]  /*2fb80*/  IMAD.X R217, R18, 0x1, R227, P1 ;  /* 0x0000000112d97824 */ /* 0x000fc600008e06e3 */
[----:B------:R-:W4:Y:S04]  /*2fb90*/  LDL R227, [R1+0x1b74] ;  /* 0x001b740001e37983 */ /* 0x000f280000100800 */
[----:B0-----:R0:W4:Y:S01]  /*2fba0*/  LDG.E.U8 R242, desc[UR4][R22.64] ;  /* 0x0000000416f27981 */ /* 0x001122000c1e1100 */
[----:B-1----:R-:W-:-:S03]  /*2fbb0*/  IADD3 R20, P0, R0, R233, RZ ;  /* 0x000000e900147210 */ /* 0x002fc60007f1e0ff */
[----:B------:R-:W4:Y:S04]  /*2fbc0*/  LDL R233, [R1+0x1b80] ;  /* 0x001b800001e97983 */ /* 0x000f280000100800 */
[----:B------:R1:W-:Y:S04]  /*2fbd0*/  STL [R1+0x408], R241 ;  /* 0x000408f101007387 */ /* 0x0003e80000100800 */
[----:B------:R-:W4:Y:S04]  /*2fbe0*/  LDL R235, [R1+0x1b88] ;  /* 0x001b880001eb7983 */ /* 0x000f280000100800 */
[----:B-1----:R1:W4:Y:S01]  /*2fbf0*/  LDG.E.U8 R241, desc[UR4][R216.64] ;  /* 0x00000004d8f17981 */ /* 0x002322000c1e1100 */
[----:B0-----:R-:W-:Y:S01]  /*2fc00*/  IADD3 R22, P1, R0, R232, RZ ;  /* 0x000000e800167210 */ /* 0x001fe20007f3e0ff */
[----:B---3--:R-:W-:-:S02]  /*2fc10*/  IMAD.X R21, R18, 0x1, R226, P0 ;  /* 0x0000000112157824 */ /* 0x008fc400000e06e2 */
[----:B------:R-:W3:Y:S04]  /*2fc20*/  LDL R226, [R1+0x1b7c] ;  /* 0x001b7c0001e27983 */ /* 0x000ee80000100800 */
[----:B------:R0:W-:Y:S04]  /*2fc30*/  STL [R1+0x404], R240 ;  /* 0x000404f001007387 */ /* 0x0001e80000100800 */
[----:B------:R-:W3:Y:S04]  /*2fc40*/  LDL R232, [R1+0x1b90] ;  /* 0x001b900001e87983 */ /* 0x000ee80000100800 */
[----:B0-----:R0:W3:Y:S01]  /*2fc50*/  LDG.E.U8 R240, desc[UR4][R20.64] ;  /* 0x0000000414f07981 */ /* 0x0010e2000c1e1100 */
[----:B-1----:R-:W-:-:S03]  /*2fc60*/  IADD3 R216, P0, R0, R231, RZ ;  /* 0x000000e700d87210 */ /* 0x002fc60007f1e0ff */
[----:B------:R-:W3:Y:S01]  /*2fc70*/  LDL R231, [R1+0x1b84] ;  /* 0x001b840001e77983 */ /* 0x000ee20000100800 */
[----:B------:R-:W-:-:S03]  /*2fc80*/  IMAD.X R23, R18, 0x1, R230, P1 ;  /* 0x0000000112177824 */ /* 0x000fc600008e06e6 */
[----:B------:R1:W-:Y:S04]  /*2fc90*/  STL [R1+0x400], R239 ;  /* 0x000400ef01007387 */ /* 0x0003e80000100800 */
[----:B------:R-:W3:Y:S01]  /*2fca0*/  LDL R230, [R1+0x1b98] ;  /* 0x001b980001e67983 */ /* 0x000ee20000100800 */
[----:B0-----:R-:W-:-:S03]  /*2fcb0*/  IADD3 R20, P1, R0, R229, RZ ;  /* 0x000000e500147210 */ /* 0x001fc60007f3e0ff */
[----:B------:R-:W3:Y:S01]  /*2fcc0*/  LDL R229, [R1+0x1b8c] ;  /* 0x001b8c0001e57983 */ /* 0x000ee20000100800 */
[----:B------:R-:W-:-:S03]  /*2fcd0*/  IMAD.X R217, R18, 0x1, R228, P0 ;  /* 0x0000000112d97824 */ /* 0x000fc600000e06e4 */
[----:B-1----:R0:W3:Y:S04]  /*2fce0*/  LDG.E.U8 R239, desc[UR4][R22.64] ;  /* 0x0000000416ef7981 */ /* 0x0020e8000c1e1100 */
[----:B------:R1:W-:Y:S01]  /*2fcf0*/  STL [R1+0x3fc], R238 ;  /* 0x0003fcee01007387 */ /* 0x0003e20000100800 */
[----:B0-----:R-:W-:-:S03]  /*2fd00*/  IADD3 R22, P0, R0, R225, RZ ;  /* 0x000000e100167210 */ /* 0x001fc60007f1e0ff */
[----:B------:R-:W3:Y:S04]  /*2fd10*/  LDL R225, [R1+0x1ba0] ;  /* 0x001ba00001e17983 */ /* 0x000ee80000100800 */
[----:B-1----:R4:W3:Y:S01]  /*2fd20*/  LDG.E.U8 R238, desc[UR4][R216.64] ;  /* 0x00000004d8ee7981 */ /* 0x0028e2000c1e1100 */
        /* <DEDUP_REMOVED lines=9> */
[----:B------:R-:W-:-:S03]  /*2fdc0*/  IMAD.X R23, R18, 0x1, R224, P0 ;  /* 0x0000000112177824 */ /* 0x000fc600000e06e0 */
[----:B------:R-:W4:Y:S04]  /*2fdd0*/  LDL R224, [R1+0x1ba4] ;  /* 0x001ba40001e07983 */ /* 0x000f280000100800 */
[----:B-1----:R1:W4:Y:S01]  /*2fde0*/  LDG.E.U8 R236, desc[UR4][R22.64] ;  /* 0x0000000416ec7981 */ /* 0x002322000c1e1100 */
[----:B------:R-:W-:-:S03]  /*2fdf0*/  IMAD.X R217, R18, 0x1, R227, P1 ;  /* 0x0000000112d97824 */ /* 0x000fc600008e06e3 */
[----:B------:R2:W-:Y:S04]  /*2fe00*/  STL [R1+0x3ec], R242 ;  /* 0x0003ecf201007387 */ /* 0x0005e80000100800 */
[----:B------:R-:W4:Y:S01]  /*2fe10*/  LDL R227, [R1+0x1bac] ;  /* 0x001bac0001e37983 */ /* 0x000f220000100800 */
[----:B0-----:R-:W-:-:S03]  /*2fe20*/  IADD3 R20, P0, R0, R233, RZ ;  /* 0x000000e900147210 */ /* 0x001fc60007f1e0ff */
[----:B------:R-:W4:Y:S01]  /*2fe30*/  LDL R233, [R1+0x1bb8] ;  /* 0x001bb80001e97983 */ /* 0x000f220000100800 */
[----:B-1----:R-:W-:-:S03]  /*2fe40*/  IADD3 R22, P1, R0, R235, RZ ;  /* 0x000000eb00167210 */ /* 0x002fc60007f3e0ff */
[----:B------:R0:W4:Y:S04]  /*2fe50*/  LDG.E.U8 R235, desc[UR4][R216.64] ;  /* 0x00000004d8eb7981 */ /* 0x000128000c1e1100 */
[----:B------:R1:W-:Y:S01]  /*2fe60*/  STL [R1+0x3f0], R241 ;  /* 0x0003f0f101007387 */ /* 0x0003e20000100800 */
[----:B---3--:R-:W-:-:S03]  /*2fe70*/  IMAD.X R21, R18, 0x1, R226, P0 ;  /* 0x0000000112157824 */ /* 0x008fc600000e06e2 */
[----:B------:R-:W3:Y:S04]  /*2fe80*/  LDL R226, [R1+0x1bc0] ;  /* 0x001bc00001e27983 */ /* 0x000ee80000100800 */
[----:B------:R1:W3:Y:S01]  /*2fe90*/  LDG.E.U8 R245, desc[UR4][R20.64] ;  /* 0x0000000414f57981 */ /* 0x0002e2000c1e1100 */
[----:B0-----:R-:W-:-:S03]  /*2fea0*/  IADD3 R216, P0, R0, R232, RZ ;  /* 0x000000e800d87210 */ /* 0x001fc60007f1e0ff */
[----:B------:R-:W-:Y:S04]  /*2feb0*/  STL [R1+0x3e8], R240 ;  /* 0x0003e8f001007387 */ /* 0x000fe80000100800 */
[----:B------:R-:W3:Y:S01]  /*2fec0*/  LDL R232, [R1+0x1bb4] ;  /* 0x001bb40001e87983 */ /* 0x000ee20000100800 */
[----:B------:R-:W-:-:S05]  /*2fed0*/  IMAD.X R23, R18, 0x1, R231, P1 ;  /* 0x0000000112177824 */ /* 0x000fca00008e06e7 */
[----:B------:R0:W3:Y:S01]  /*2fee0*/  LDG.E.U8 R244, desc[UR4][R22.64] ;  /* 0x0000000416f47981 */ /* 0x0000e2000c1e1100 */
[----:B------:R-:W-:-:S03]  /*2fef0*/  IMAD.X R217, R18, 0x1, R229, P0 ;  /* 0x0000000112d97824 */ /* 0x000fc600000e06e5 */
[----:B------:R-:W-:Y:S01]  /*2ff00*/  STL [R1+0x3e4], R239 ;  /* 0x0003e4ef01007387 */ /* 0x000fe20000100800 */
[----:B-1----:R-:W-:-:S03]  /*2ff10*/  IADD3 R20, P1, R0, R230, RZ ;  /* 0x000000e600147210 */ /* 0x002fc60007f3e0ff */
[----:B------:R-:W3:Y:S04]  /*2ff20*/  LDL R231, [R1+0x1bc8] ;  /* 0x001bc80001e77983 */ /* 0x000ee80000100800 */
[----:B------:R-:W3:Y:S01]  /*2ff30*/  LDG.E.U8 R243, desc[UR4][R216.64] ;  /* 0x00000004d8f37981 */ /* 0x000ee2000c1e1100 */
[----:B0-----:R-:W-:-:S03]  /*2ff40*/  IADD3 R22, P0, R0, R225, RZ ;  /* 0x000000e100167210 */ /* 0x001fc60007f1e0ff */
[----:B------:R-:W3:Y:S04]  /*2ff50*/  LDL R225, [R1+0x1bbc] ;  /* 0x001bbc0001e17983 */ /* 0x000ee80000100800 */
[----:B------:R0:W-:Y:S04]  /*2ff60*/  STL [R1+0x3e0], R238 ;  /* 0x0003e0ee01007387 */ /* 0x0001e80000100800 */
[----:B------:R-:W3:Y:S04]  /*2ff70*/  LDL R230, [R1+0x1bd0] ;  /* 0x001bd00001e67983 */ /* 0x000ee80000100800 */
[----:B------:R-:W3:Y:S01]  /*2ff80*/  LDL R229, [R1+0x1bc4] ;  /* 0x001bc40001e57983 */ /* 0x000ee20000100800 */
[----:B--2---:R-:W-:-:S05]  /*2ff90*/  IMAD.X R21, R18, 0x1, R219, P1 ;  /* 0x0000000112157824 */ /* 0x004fca00008e06db */
[----:B------:R1:W2:Y:S01]  /*2ffa0*/  LDG.E.U8 R242, desc[UR4][R20.64] ;  /* 0x0000000414f27981 */ /* 0x0002a2000c1e1100 */
[----:B------:R-:W-:-:S05]  /*2ffb0*/  IMAD.X R23, R18, 0x1, R234, P0 ;  /* 0x0000000112177824 */ /* 0x000fca00000e06ea */
[----:B------:R-:W2:Y:S04]  /*2ffc0*/  LDG.E.U8 R241, desc[UR4][R22.64] ;  /* 0x0000000416f17981 */ /* 0x000ea8000c1e1100 */
[----:B------:R0:W-:Y:S01]  /*2ffd0*/  STL [R1+0x3dc], R237 ;  /* 0x0003dced01007387 */ /* 0x0001e20000100800 */
[C---:B----4-:R-:W-:Y:S02]  /*2ffe0*/  IADD3 R218, P1, R0.reuse, R218, RZ ;  /* 0x000000da00da7210 */ /* 0x050fe40007f3e0ff */
[----:B-1----:R-:W-:Y:S02]  /*2fff0*/  IADD3 R20, P0, R0, R228, RZ ;  /* 0x000000e400147210 */ /* 0x002fe40007f1e0ff */
[----:B------:R-:W4:Y:S01]  /*30000*/  LDL R228, [R1+0x1bd8] ;  /* 0x001bd80001e47983 */ /* 0x000f220000100800 */
[----:B------:R-:W-:-:S03]  /*30010*/  IMAD.X R219, R18, 0x1, R224, P1 ;  /* 0x0000000112db7824 */ /* 0x000fc600008e06e0 */
[----:B------:R-:W4:Y:S04]  /*30020*/  LDL R224, [R1+0x1bcc] ;  /* 0x001bcc0001e07983 */ /* 0x000f280000100800 */
[----:B------:R1:W-:Y:S04]  /*30030*/  STL [R1+0x3d8], R236 ;  /* 0x0003d8ec01007387 */ /* 0x0003e80000100800 */
[----:B0-----:R-:W4:Y:S04]  /*30040*/  LDL R238, [R1+0x1be0] ;  /* 0x001be00001ee7983 */ /* 0x001f280000100800 */
[----:B------:R3:W4:Y:S01]  /*30050*/  LDG.E.U8 R240, desc[UR4][R218.64] ;  /* 0x00000004daf07981 */ /* 0x000722000c1e1100 */
[----:B------:R-:W-:-:S03]  /*30060*/  IMAD.X R21, R18, 0x1, R227, P0 ;  /* 0x0000000112157824 */ /* 0x000fc600000e06e3 */
[----:B------:R-:W4:Y:S01]  /*30070*/  LDL R227, [R1+0x1bd4] ;  /* 0x001bd40001e37983 */ /* 0x000f220000100800 */
[----:B------:R-:W-:-:S03]  /*30080*/  IADD3 R216, P1, R0, R233, RZ ;  /* 0x000000e900d87210 */ /* 0x000fc60007f3e0ff */
[----:B------:R0:W4:Y:S04]  /*30090*/  LDG.E.U8 R239, desc[UR4][R20.64] ;  /* 0x0000000414ef7981 */ /* 0x000128000c1e1100 */
[----:B------:R0:W-:Y:S04]  /*300a0*/  STL [R1+0x3d4], R235 ;  /* 0x0003d4eb01007387 */ /* 0x0001e80000100800 */
[----:B------:R-:W4:Y:S04]  /*300b0*/  LDL R237, [R1+0x1be8] ;  /* 0x001be80001ed7983 */ /* 0x000f280000100800 */
[----:B-1----:R-:W4:Y:S04]  /*300c0*/  LDL R236, [R1+0x1bf0] ;  /* 0x001bf00001ec7983 */ /* 0x002f280000100800 */
[----:B0-----:R-:W4:Y:S01]  /*300d0*/  LDL R235, [R1+0x1be4] ;  /* 0x001be40001eb7983 */ /* 0x001f220000100800 */
[----:B---3--:R-:W-:-:S03]  /*300e0*/  IADD3 R218, P0, R0, R226, RZ ;  /* 0x000000e200da7210 */ /* 0x008fc60007f1e0ff */
[----:B------:R-:W3:Y:S04]  /*300f0*/  LDL R226, [R1+0x1bdc] ;  /* 0x001bdc0001e27983 */ /* 0x000ee80000100800 */
[----:B------:R0:W-:Y:S04]  /*30100*/  STL [R1+0x3cc], R245 ;  /* 0x0003ccf501007387 */ /* 0x0001e80000100800 */
[----:B------:R-:W3:Y:S04]  /*30110*/  LDL R234, [R1+0x1bf8] ;  /* 0x001bf80001ea7983 */ /* 0x000ee80000100800 */
[----:B------:R-:W3:Y:S01]  /*30120*/  LDL R233, [R1+0x1bec] ;  /* 0x001bec0001e97983 */ /* 0x000ee20000100800 */
[----:B------:R-:W-:-:S05]  /*30130*/  IMAD.X R217, R18, 0x1, R232, P1 ;  /* 0x0000000112d97824 */ /* 0x000fca00008e06e8 */
[----:B0-----:R-:W3:Y:S04]  /*30140*/  LDG.E.U8 R245, desc[UR4][R216.64] ;  /* 0x00000004d8f57981 */ /* 0x001ee8000c1e1100 */
[----:B------:R0:W-:Y:S04]  /*30150*/  STL [R1+0x3d0], R244 ;  /* 0x0003d0f401007387 */ /* 0x0001e80000100800 */
[----:B------:R-:W3:Y:S01]  /*30160*/  LDL R232, [R1+0x1c00] ;  /* 0x001c000001e87983 */ /* 0x000ee20000100800 */
[----:B------:R-:W-:-:S03]  /*30170*/  IMAD.X R219, R18, 0x1, R225, P0 ;  /* 0x0000000112db7824 */ /* 0x000fc600000e06e1 */
[----:B------:R-:W3:Y:S01]  /*30180*/  LDL R225, [R1+0x1bf4] ;  /* 0x001bf40001e17983 */ /* 0x000ee20000100800 */
[----:B------:R-:W-:-:S03]  /*30190*/  IADD3 R22, P1, R0, R231, RZ ;  /* 0x000000e700167210 */ /* 0x000fc60007f3e0ff */
[----:B------:R1:W-:Y:S04]  /*301a0*/  STL [R1+0x3c8], R243 ;  /* 0x0003c8f301007387 */ /* 0x0003e80000100800 */
[----:B------:R-:W3:Y:S01]  /*301b0*/  LDL R231, [R1+0x1c08] ;  /* 0x001c080001e77983 */ /* 0x000ee20000100800 */
[----:B------:R-:W-:Y:S01]  /*301c0*/  IADD3 R20, P0, R0, R230, RZ ;  /* 0x000000e600147210 */ /* 0x000fe20007f1e0ff */
[----:B------:R-:W-:Y:S02]  /*301d0*/  IMAD.X R23, R18, 0x1, R229, P1 ;  /* 0x0000000112177824 */ /* 0x000fe400008e06e5 */
[----:B0-----:R4:W3:Y:S04]  /*301e0*/  LDG.E.U8 R244, desc[UR4][R218.64] ;  /* 0x00000004daf47981 */ /* 0x0018e8000c1e1100 */
[----:B------:R-:W3:Y:S04]  /*301f0*/  LDL R230, [R1+0x1bfc] ;  /* 0x001bfc0001e67983 */ /* 0x000ee80000100800 */
[----:B------:R-:W3:Y:S04]  /*30200*/  LDL R229, [R1+0x1c04] ;  /* 0x001c040001e57983 */ /* 0x000ee80000100800 */
[----:B-1----:R0:W3:Y:S04]  /*30210*/  LDG.E.U8 R243, desc[UR4][R22.64] ;  /* 0x0000000416f37981 */ /* 0x0020e8000c1e1100 */
[----:B--2---:R1:W-:Y:S01]  /*30220*/  STL [R1+0x3c4], R242 ;  /* 0x0003c4f201007387 */ /* 0x0043e20000100800 */
[----:B----4-:R-:W-:-:S03]  /*30230*/  IADD3 R218, P1, R0, R228, RZ ;  /* 0x000000e400da7210 */ /* 0x010fc60007f3e0ff */
[----:B------:R-:W2:Y:S01]  /*30240*/  LDL R228, [R1+0x1c10] ;  /* 0x001c100001e47983 */ /* 0x000ea20000100800 */
[----:B------:R-:W-:-:S03]  /*30250*/  IMAD.X R21, R18, 0x1, R224, P0 ;  /* 0x0000000112157824 */ /* 0x000fc600000e06e0 */
[----:B------:R-:W4:Y:S04]  /*30260*/  LDL R224, [R1+0x1c0c] ;  /* 0x001c0c0001e07983 */ /* 0x000f280000100800 */
[----:B-1----:R1:W4:Y:S01]  /*30270*/  LDG.E.U8 R242, desc[UR4][R20.64] ;  /* 0x0000000414f27981 */ /* 0x002322000c1e1100 */
[----:B------:R-:W-:-:S03]  /*30280*/  IADD3 R216, P0, R0, R238, RZ ;  /* 0x000000ee00d87210 */ /* 0x000fc60007f1e0ff */
[----:B------:R0:W-:Y:S01]  /*30290*/  STL [R1+0x3c0], R241 ;  /* 0x0003c0f101007387 */ /* 0x0001e20000100800 */
[----:B------:R-:W-:-:S03]  /*302a0*/  IMAD.X R219, R18, 0x1, R227, P1 ;  /* 0x0000000112db7824 */ /* 0x000fc600008e06e3 */
[----:B------:R-:W4:Y:S04]  /*302b0*/  LDL R227, [R1+0x1c18] ;  /* 0x001c180001e37983 */ /* 0x000f280000100800 */
[----:B0-----:R-:W4:Y:S04]  /*302c0*/  LDG.E.U8 R241, desc[UR4][R218.64] ;  /* 0x00000004daf17981 */ /* 0x001f28000c1e1100 */
[----:B------:R0:W-:Y:S01]  /*302d0*/  STL [R1+0x3bc], R240 ;  /* 0x0003bcf001007387 */ /* 0x0001e20000100800 */
[----:B------:R-:W-:Y:S01]  /*302e0*/  IADD3 R22, P1, R0, R237, RZ ;  /* 0x000000ed00167210 */ /* 0x000fe20007f3e0ff */
[----:B---3--:R-:W-:-:S02]  /*302f0*/  IMAD.X R217, R18, 0x1, R226, P0 ;  /* 0x0000000112d97824 */ /* 0x008fc400000e06e2 */
[----:B------:R-:W3:Y:S04]  /*30300*/  LDL R226, [R1+0x1c14] ;  /* 0x001c140001e27983 */ /* 0x000ee80000100800 */
[----:B0-----:R0:W3:Y:S01]  /*30310*/  LDG.E.U8 R240, desc[UR4][R216.64] ;  /* 0x00000004d8f07981 */ /* 0x0010e2000c1e1100 */
[----:B-1----:R-:W-:Y:S01]  /*30320*/  IADD3 R20, P0, R0, R236, RZ ;  /* 0x000000ec00147210 */ /* 0x002fe20007f1e0ff */
[C---:B------:R-:W-:Y:S02]  /*30330*/  IMAD.X R23, R18.reuse, 0x1, R235, P1 ;  /* 0x0000000112177824 */ /* 0x040fe400008e06eb */
[----:B------:R1:W-:Y:S02]  /*30340*/  STL [R1+0x3b8], R239 ;  /* 0x0003b8ef01007387 */ /* 0x0003e40000100800 */
[----:B------:R-:W-:-:S02]  /*30350*/  IMAD.X R21, R18, 0x1, R233, P0 ;  /* 0x0000000112157824 */ /* 0x000fc400000e06e9 */
[----:B------:R-:W3:Y:S01]  /*30360*/  LDL R218, [R1+0x1c20] ;  /* 0x001c200001da7983 */ /* 0x000ee20000100800 */
[----:B0-----:R-:W-:-:S03]  /*30370*/  IADD3 R216, P1, R0, R234, RZ ;  /* 0x000000ea00d87210 */ /* 0x001fc60007f3e0ff */
[----:B------:R-:W3:Y:S04]  /*30380*/  LDG.E.U8 R238, desc[UR4][R20.64] ;  /* 0x0000000414ee7981 */ /* 0x000ee8000c1e1100 */
[----:B-1----:R0:W3:Y:S02]  /*30390*/  LDG.E.U8 R239, desc[UR4][R22.64] ;  /* 0x0000000416ef7981 */ /* 0x0020e4000c1e1100 */
[----:B0-----:R-:W-:Y:S01]  /*303a0*/  IADD3 R22, P0, R0, R232, RZ ;  /* 0x000000e800167210 */ /* 0x001fe20007f1e0ff */
[----:B------:R-:W-:Y:S02]  /*303b0*/  IMAD.X R217, R18, 0x1, R225, P1 ;  /* 0x0000000112d97824 */ /* 0x000fe400008e06e1 */
[----:B------:R-:W3:Y:S04]  /*303c0*/  LDL R225, [R1+0x1c1c] ;  /* 0x001c1c0001e17983 */ /* 0x000ee80000100800 */
[----:B------:R-:W3:Y:S01]  /*303d0*/  LDG.E.U8 R216, desc[UR4][R216.64] ;  /* 0x00000004d8d87981 */ /* 0x000ee2000c1e1100 */
[----:B------:R-:W-:-:S03]  /*303e0*/  IADD3 R20, P1, R0, R231, RZ ;  /* 0x000000e700147210 */ /* 0x000fc60007f3e0ff */
[----:B------:R-:W-:Y:S04]  /*303f0*/  STL [R1+0x3b4], R245 ;  /* 0x0003b4f501007387 */ /* 0x000fe80000100800 */
[----:B------:R-:W3:Y:S01]  /*30400*/  LDL R234, [R1+0x1c28] ;  /* 0x001c280001ea7983 */ /* 0x000ee20000100800 */
[----:B------:R-:W-:-:S03]  /*30410*/  IMAD.X R23, R18, 0x1, R230, P0 ;  /* 0x0000000112177824 */ /* 0x000fc600000e06e6 */
[----:B------:R-:W-:Y:S01]  /*30420*/  STL [R1+0x3ac], R244 ;  /* 0x0003acf401007387 */ /* 0x000fe20000100800 */
[----:B------:R-:W-:-:S03]  /*30430*/  IMAD.X R21, R18, 0x1, R229, P1 ;  /* 0x0000000112157824 */ /* 0x000fc600008e06e5 */
[----:B------:R-:W3:Y:S04]  /*30440*/  LDL R217, [R1+0x1c24] ;  /* 0x001c240001d97983 */ /* 0x000ee80000100800 */
[----:B------:R-:W3:Y:S04]  /*30450*/  LDG.E.U8 R237, desc[UR4][R22.64] ;  /* 0x0000000416ed7981 */ /* 0x000ee8000c1e1100 */
[----:B------:R-:W3:Y:S04]  /*30460*/  LDL R233, [R1+0x1c30] ;  /* 0x001c300001e97983 */ /* 0x000ee80000100800 */
[----:B------:R2:W3:Y:S04]  /*30470*/  LDG.E.U8 R23, desc[UR4][R20.64] ;  /* 0x0000000414177981 */ /* 0x0004e8000c1e1100 */
[----:B------:R-:W-:Y:S04]  /*30480*/  STL [R1+0x3b0], R243 ;  /* 0x0003b0f301007387 */ /* 0x000fe80000100800 */
[----:B------:R-:W3:Y:S04]  /*30490*/  LDL R22, [R1+0x1c2c] ;  /* 0x001c2c0001167983 */ /* 0x000ee80000100800 */
[----:B------:R-:W3:Y:S01]  /*304a0*/  LDL R232, [R1+0x1c38] ;  /* 0x001c380001e87983 */ /* 0x000ee20000100800 */
[----:B--2---:R-:W-:-:S05]  /*304b0*/  IADD3 R20, P0, R0, R228, RZ ;  /* 0x000000e400147210 */ /* 0x004fca0007f1e0ff */
[----:B----4-:R-:W-:Y:S02]  /*304c0*/  IMAD.X R21, R18, 0x1, R224, P0 ;  /* 0x0000000112157824 */ /* 0x010fe400000e06e0 */
[----:B------:R-:W2:Y:S04]  /*304d0*/  LDL R224, [R1+0x1c34] ;  /* 0x001c340001e07983 */ /* 0x000ea80000100800 */
[----:B------:R-:W-:Y:S04]  /*304e0*/  STL [R1+0x3a8], R242 ;  /* 0x0003a8f201007387 */ /* 0x000fe80000100800 */
[----:B------:R-:W4:Y:S04]  /*304f0*/  LDL R231, [R1+0x1c40] ;  /* 0x001c400001e77983 */ /* 0x000f280000100800 */
[----:B------:R0:W4:Y:S04]  /*30500*/  LDG.E.U8 R236, desc[UR4][R20.64] ;  /* 0x0000000414ec7981 */ /* 0x000128000c1e1100 */
[----:B------:R-:W4:Y:S01]  /*30510*/  LDL R219, [R1+0x1c3c] ;  /* 0x001c3c0001db7983 */ /* 0x000f220000100800 */
[----:B------:R-:W-:Y:S01]  /*30520*/  WARPGROUP.ARRIVE ;  /* 0x00000000000079c5 */ /* 0x000fe20000000000 */
[----:B------:R-:W-:-:S05]  /*30530*/  UMOV UR57, 0x40000040 ;  /* 0x4000004000397882 */ /* 0x000fca0000000000 */
[----:B------:R-:W-:Y:S01]  /*30540*/  QGMMA.64x128x32.F32.E4M3.E4M3 R152, gdesc[UR56], RZ, !UPT, gsb0 ;  /* 0x01e00000389879f3 */ /* 0x000fe2000c0008ff */
[----:B------:R-:W-:Y:S04]  /*30550*/  STL [R1+0x3a4], R241 ;  /* 0x0003a4f101007387 */ /* 0x000fe80000100800 */
[----:B------:R-:W4:Y:S04]  /*30560*/  LDL R230, [R1+0x1c48] ;  /* 0x001c480001e67983 */ /* 0x000f280000100800 */
[----:B------:R-:W4:Y:S01]  /*30570*/  LDL R229, [R1+0x1c44] ;  /* 0x001c440001e57983 */ /* 0x000f220000100800 */
[----:B0-----:R-:W-:-:S03]  /*30580*/  IADD3 R20, P0, R0, R227, RZ ;  /* 0x000000e300147210 */ /* 0x001fc60007f1e0ff */
[----:B---3--:R0:W-:Y:S04]  /*30590*/  STL [R1+0x3a0], R240 ;  /* 0x0003a0f001007387 */ /* 0x0081e80000100800 */
[----:B------:R-:W3:Y:S01]  /*305a0*/  LDL R228, [R1+0x1c50] ;  /* 0x001c500001e47983 */ /* 0x000ee20000100800 */
[----:B------:R-:W-:-:S03]  /*305b0*/  IMAD.X R21, R18, 0x1, R226, P0 ;  /* 0x0000000112157824 */ /* 0x000fc600000e06e2 */
[----:B------:R-:W3:Y:S04]  /*305c0*/  LDL R227, [R1+0x1c4c] ;  /* 0x001c4c0001e37983 */ /* 0x000ee80000100800 */
[----:B------:R1:W3:Y:S04]  /*305d0*/  LDG.E.U8 R235, desc[UR4][R20.64] ;  /* 0x0000000414eb7981 */ /* 0x0002e8000c1e1100 */
[----:B------:R-:W3:Y:S04]  /*305e0*/  LDL R226, [R1+0x1c58] ;  /* 0x001c580001e27983 */ /* 0x000ee80000100800 */
[----:B------:R-:W-:Y:S01]  /*305f0*/  STL [R1+0x39c], R239 ;  /* 0x00039cef01007387 */ /* 0x000fe20000100800 */
[----:B-1----:R-:W-:-:S03]  /*30600*/  IADD3 R20, P0, R0, R218, RZ ;  /* 0x000000da00147210 */ /* 0x002fc60007f1e0ff */
[----:B------:R-:W3:Y:S04]  /*30610*/  LDL R218, [R1+0x1c54] ;  /* 0x001c540001da7983 */ /* 0x000ee80000100800 */
[----:B------:R-:W-:Y:S01]  /*30620*/  STL [R1+0x398], R238 ;  /* 0x000398ee01007387 */ /* 0x000fe20000100800 */
[----:B------:R-:W-:-:S03]  /*30630*/  IMAD.X R21, R18, 0x1, R225, P0 ;  /* 0x0000000112157824 */ /* 0x000fc600000e06e1 */
[----:B------:R1:W-:Y:S04]  /*30640*/  STL [R1+0x394], R216 ;  /* 0x000394d801007387 */ /* 0x0003e80000100800 */
[----:B------:R-:W3:Y:S04]  /*30650*/  LDL R225, [R1+0x1c60] ;  /* 0x001c600001e17983 */ /* 0x000ee80000100800 */
[----:B0-----:R0:W3:Y:S04]  /*30660*/  LDG.E.U8 R240, desc[UR4][R20.64] ;  /* 0x0000000414f07981 */ /* 0x0010e8000c1e1100 */
[----:B-1----:R-:W3:Y:S01]  /*30670*/  LDL R216, [R1+0x1c5c] ;  /* 0x001c5c0001d87983 */ /* 0x002ee20000100800 */
[----:B0-----:R-:W-:-:S05]  /*30680*/  IADD3 R20, P0, R0, R234, RZ ;  /* 0x000000ea00147210 */ /* 0x001fca0007f1e0ff */
[----:B------:R-:W-:Y:S02]  /*30690*/  IMAD.X R21, R18, 0x1, R217, P0 ;  /* 0x0000000112157824 */ /* 0x000fe400000e06d9 */
[----:B------:R-:W3:Y:S01]  /*306a0*/  LDL R217, [R1+0x1c68] ;  /* 0x001c680001d97983 */ /* 0x000ee20000100800 */
[----:B------:R-:W-:Y:S02]  /*306b0*/  WARPGROUP.DEPBAR.LE gsb0, 0x0 ;  /* 0x00008000000079c5 */ /* 0x000fe40000010000 */
[----:B------:R-:W-:Y:S01]  /*306c0*/  WARPGROUP.ARRIVE ;  /* 0x00000000000079c5 */ /* 0x000fe20000000000 */
[----:B------:R-:W-:Y:S04]  /*306d0*/  STL [R1+0x38c], R237 ;  /* 0x00038ced01007387 */ /* 0x000fe80000100800 */
[----:B------:R0:W3:Y:S01]  /*306e0*/  LDG.E.U8 R239, desc[UR4][R20.64] ;  /* 0x0000000414ef7981 */ /* 0x0000e2000c1e1100 */
[----:B------:R-:W-:Y:S03]  /*306f0*/  QGMMA.64x128x32.F32.E4M3.E4M3 R152, gdesc[UR8], R152, gsb0 ;  /* 0x01e00000089879f3 */ /* 0x000fe60008000898 */
[----:B------:R1:W-:Y:S01]  /*30700*/  STL [R1+0x390], R23 ;  /* 0x0003901701007387 */ /* 0x0003e20000100800 */
[----:B0-----:R-:W-:-:S03]  /*30710*/  IADD3 R20, P0, R0, R233, RZ ;  /* 0x000000e900147210 */ /* 0x001fc60007f1e0ff */
[----:B-1----:R-:W3:Y:S02]  /*30720*/  LDL R23, [R1+0x1c64] ;  /* 0x001c640001177983 */ /* 0x002ee40000100800 */
[----:B------:R-:W-:Y:S02]  /*30730*/  IMAD.X R21, R18, 0x1, R22, P0 ;  /* 0x0000000112157824 */ /* 0x000fe400000e0616 */
[----:B------:R-:W3:Y:S04]  /*30740*/  LDL R22, [R1+0x1c70] ;  /* 0x001c700001167983 */ /* 0x000ee80000100800 */
[----:B------:R0:W3:Y:S02]  /*30750*/  LDG.E.U8 R238, desc[UR4][R20.64] ;  /* 0x0000000414ee7981 */ /* 0x0000e4000c1e1100 */
[----:B0-----:R-:W-:-:S05]  /*30760*/  IADD3 R20, P0, R0, R232, RZ ;  /* 0x000000e800147210 */ /* 0x001fca0007f1e0ff */
[----:B--2---:R-:W-:-:S05]  /*30770*/  IMAD.X R21, R18, 0x1, R224, P0 ;  /* 0x0000000112157824 */ /* 0x004fca00000e06e0 */
[----:B------:R4:W2:Y:S02]  /*30780*/  LDG.E.U8 R237, desc[UR4][R20.64] ;  /* 0x0000000414ed7981 */ /* 0x0008a4000c1e1100 */
[----:B----4-:R-:W-:Y:S02]  /*30790*/  IADD3 R20, P0, R0, R231, RZ ;  /* 0x000000e700147210 */ /* 0x010fe40007f1e0ff */
[----:B------:R0:W-:Y:S03]  /*307a0*/  STL [R1+0x388], R236 ;  /* 0x000388ec01007387 */ /* 0x0001e60000100800 */
[----:B------:R-:W-:Y:S01]  /*307b0*/  IMAD.X R21, R18, 0x1, R219, P0 ;  /* 0x0000000112157824 */ /* 0x000fe200000e06db */
[----:B------:R-:W4:Y:S04]  /*307c0*/  LDL R224, [R1+0x1c6c] ;  /* 0x001c6c0001e07983 */ /* 0x000f280000100800 */
[----:B------:R1:W4:Y:S01]  /*307d0*/  LDG.E.U8 R232, desc[UR4][R20.64] ;  /* 0x0000000414e87981 */ /* 0x000322000c1e1100 */
[----:B------:R-:W-:-:S02]  /*307e0*/  WARPGROUP.DEPBAR.LE gsb0, 0x0 ;  /* 0x00008000000079c5 */ /* 0x000fc40000010000 */
[----:B------:R-:W-:-:S06]  /*307f0*/  WARPGROUP.ARRIVE ;  /* 0x00000000000079c5 */ /* 0x000fcc0000000000 */
[----:B------:R-:W-:Y:S01]  /*30800*/  QGMMA.64x128x32.F32.E4M3.E4M3 R152, gdesc[UR12], R152, gsb0 ;  /* 0x01e000000c9879f3 */ /* 0x000fe20008000898 */
[----:B-1----:R-:W-:-:S05]  /*30810*/  IADD3 R20, P0, R0, R230, RZ ;  /* 0x000000e600147210 */ /* 0x002fca0007f1e0ff */
[----:B------:R-:W-:-:S05]  /*30820*/  IMAD.X R21, R18, 0x1, R229, P0 ;  /* 0x0000000112157824 */ /* 0x000fca00000e06e5 */
[----:B0-----:R3:W4:Y:S02]  /*30830*/  LDG.E.U8 R236, desc[UR4][R20.64] ;  /* 0x0000000414ec7981 */ /* 0x001724000c1e1100 */
[----:B---3--:R-:W-:-:S05]  /*30840*/  IADD3 R20, P0, R0, R228, RZ ;  /* 0x000000e400147210 */ /* 0x008fca0007f1e0ff */
[----:B------:R-:W-:Y:S01]  /*30850*/  IMAD.X R21, R18, 0x1, R227, P0 ;  /* 0x0000000112157824 */ /* 0x000fe200000e06e3 */
[----:B------:R0:W-:Y:S04]  /*30860*/  STL [R1+0x384], R235 ;  /* 0x000384eb01007387 */ /* 0x0001e80000100800 */
[----:B------:R-:W3:Y:S04]  /*30870*/  LDL R219, [R1+0x1c78] ;  /* 0x001c780001db7983 */ /* 0x000ee80000100800 */
[----:B------:R-:W3:Y:S04]  /*30880*/  LDL.LU R246, [R1+0x9b0] ;  /* 0x0009b00001f67983 */ /* 0x000ee80000300800 */
[----:B0-----:R0:W3:Y:S02]  /*30890*/  LDG.E.U8 R235, desc[UR4][R20.64] ;  /* 0x0000000414eb7981 */ /* 0x0010e4000c1e1100 */
[----:B0-----:R-:W-:-:S05]  /*308a0*/  IADD3 R20, P0, R0, R226, RZ ;  /* 0x000000e200147210 */ /* 0x001fca0007f1e0ff */
[----:B------:R-:W-:Y:S02]  /*308b0*/  IMAD.X R21, R18, 0x1, R218, P0 ;  /* 0x0000000112157824 */ /* 0x000fe400000e06da */
[----:B------:R-:W3:Y:S04]  /*308c0*/  LDL R218, [R1+0x1c74] ;  /* 0x001c740001da7983 */ /* 0x000ee80000100800 */
[----:B------:R0:W3:Y:S01]  /*308d0*/  LDG.E.U8 R228, desc[UR4][R20.64] ;  /* 0x0000000414e47981 */ /* 0x0000e2000c1e1100 */
[----:B------:R-:W-:Y:S02]  /*308e0*/  WARPGROUP.DEPBAR.LE gsb0, 0x0 ;  /* 0x00008000000079c5 */ /* 0x000fe40000010000 */
[----:B------:R-:W-:-:S06]  /*308f0*/  WARPGROUP.ARRIVE ;  /* 0x00000000000079c5 */ /* 0x000fcc0000000000 */
[----:B------:R-:W-:Y:S01]  /*30900*/  QGMMA.64x128x32.F32.E4M3.E4M3 R152, gdesc[UR16], R152, gsb0 ;  /* 0x01e00000109879f3 */ /* 0x000fe20008000898 */
[----:B0-----:R-:W-:Y:S01]  /*30910*/  IADD3 R20, P0, R0, R225, RZ ;  /* 0x000000e100147210 */ /* 0x001fe20007f1e0ff */
[----:B------:R-:W-:Y:S04]  /*30920*/  STL [R1+0x37c], R240 ;  /* 0x00037cf001007387 */ /* 0x000fe80000100800 */
[----:B------:R-:W-:Y:S01]  /*30930*/  IMAD.X R21, R18, 0x1, R216, P0 ;  /* 0x0000000112157824 */ /* 0x000fe200000e06d8 */
[----:B------:R-:W3:Y:S04]  /*30940*/  LDL R231, [R1+0x1c80] ;  /* 0x001c800001e77983 */ /* 0x000ee80000100800 */
[----:B------:R0:W3:Y:S04]  /*30950*/  LDG.E.U8 R234, desc[UR4][R20.64] ;  /* 0x0000000414ea7981 */ /* 0x0000e8000c1e1100 */
[----:B------:R-:W3:Y:S01]  /*30960*/  LDL R216, [R1+0x1c7c] ;  /* 0x001c7c0001d87983 */ /* 0x000ee20000100800 */
[----:B0-----:R-:W-:-:S03]  /*30970*/  IADD3 R20, P0, R0, R217, RZ ;  /* 0x000000d900147210 */ /* 0x001fc60007f1e0ff */
[----:B------:R-:W-:Y:S04]  /*30980*/  STL [R1+0x378], R239 ;  /* 0x000378ef01007387 */ /* 0x000fe80000100800 */
[----:B------:R-:W3:Y:S01]  /*30990*/  LDL R217, [R1+0x1c88] ;  /* 0x001c880001d97983 */ /* 0x000ee20000100800 */
[----:B------:R-:W-:-:S03]  /*309a0*/  IMAD.X R21, R18, 0x1, R23, P0 ;  /* 0x0000000112157824 */ /* 0x000fc600000e0617 */
[----:B------:R-:W3:Y:S04]  /*309b0*/  LDL R229, [R1+0x1c84] ;  /* 0x001c840001e57983 */ /* 0x000ee80000100800 */
[----:B------:R0:W3:Y:S04]  /*309c0*/  LDG.E.U8 R233, desc[UR4][R20.64] ;  /* 0x0000000414e97981 */ /* 0x0000e8000c1e1100 */
[----:B------:R-:W-:Y:S04]  /*309d0*/  STL [R1+0x374], R238 ;  /* 0x000374ee01007387 */ /* 0x000fe80000100800 */
[----:B------:R-:W3:Y:S01]  /*309e0*/  LDL R23, [R1+0x1c90] ;  /* 0x001c900001177983 */ /* 0x000ee20000100800 */
[----:B0-----:R-:W-:-:S03]  /*309f0*/  IADD3 R20, P0, R0, R22, RZ ;  /* 0x0000001600147210 */ /* 0x001fc60007f1e0ff */
[----:B------:R-:W3:Y:S01]  /*30a00*/  LDL R22, [R1+0x1c8c] ;  /* 0x001c8c0001167983 */ /* 0x000ee20000100800 */
[----:B------:R-:W-:Y:S02]  /*30a10*/  UIADD3.64 UR52, UR8, 0x1fe, URZ ;  /* 0x000001fe08347897 */ /* 0x000fe4000fffe03f */
[----:B------:R-:W-:Y:S01]  /*30a20*/  UIADD3.64 UR54, UR10, 0x3fe, URZ ;  /* 0x000003fe0a367897 */ /* 0x000fe2000fffe03f */
[----:B--2---:R-:W-:Y:S04]  /*30a30*/  STL [R1+0x370], R237 ;  /* 0x000370ed01007387 */ /* 0x004fe80000100800 */
[----:B------:R-:W2:Y:S01]  /*30a40*/  LDL R230, [R1+0x1c98] ;  /* 0x001c980001e67983 */ /* 0x000ea20000100800 */
[----:B------:R-:W-:-:S03]  /*30a50*/  WARPGROUP.DEPBAR.LE gsb0, 0x0 ;  /* 0x00008000000079c5 */ /* 0x000fc60000010000 */
[----:B------:R-:W2:Y:S01]  /*30a60*/  LDL R226, [R1+0x1c94] ;  /* 0x001c940001e27983 */ /* 0x000ea20000100800 */
[----:B------:R-:W-:-:S06]  /*30a70*/  WARPGROUP.ARRIVE ;  /* 0x00000000000079c5 */ /* 0x000fcc0000000000 */
[----:B------:R-:W-:Y:S01]  /*30a80*/  QGMMA.64x128x32.F32.E4M3.E4M3 R152, gdesc[UR52], R152, gsb0 ;  /* 0x01e00000349879f3 */ /* 0x000fe20008000898 */
[----:B----4-:R-:W-:Y:S01]  /*30a90*/  IMAD.X R21, R18, 0x1, R224, P0 ;  /* 0x0000000112157824 */ /* 0x010fe200000e06e0 */
[----:B------:R0:W-:Y:S04]  /*30aa0*/  STL [R1+0x364], R232 ;  /* 0x000364e801007387 */ /* 0x0001e80000100800 */
[----:B------:R-:W4:Y:S04]  /*30ab0*/  LDL R227, [R1+0x1ca0] ;  /* 0x001ca00001e37983 */ /* 0x000f280000100800 */
[----:B------:R-:W4:Y:S04]  /*30ac0*/  LDL R225, [R1+0x1c9c] ;  /* 0x001c9c0001e17983 */ /* 0x000f280000100800 */
[----:B0-----:R3:W2:Y:S01]  /*30ad0*/  LDG.E.U8 R232, desc[UR4][R20.64] ;  /* 0x0000000414e87981 */ /* 0x0016a2000c1e1100 */
[----:B------:R-:W-:-:S02]  /*30ae0*/  UIADD3.64 UR52, UR8, 0x200, URZ ;  /* 0x0000020008347897 */ /* 0x000fc4000fffe03f */
[----:B------:R-:W-:Y:S01]  /*30af0*/  UIADD3.64 UR54, UR10, 0x400, URZ ;  /* 0x000004000a367897 */ /* 0x000fe2000fffe03f */
[----:B------:R-:W-:Y:S02]  /*30b00*/  WARPGROUP.DEPBAR.LE gsb0, 0x0 ;  /* 0x00008000000079c5 */ /* 0x000fe40000010000 */
[----:B------:R-:W-:-:S06]  /*30b10*/  WARPGROUP.ARRIVE ;  /* 0x00000000000079c5 */ /* 0x000fcc0000000000 */
[----:B------:R-:W-:Y:S01]  /*30b20*/  QGMMA.64x128x32.F32.E4M3.E4M3 R152, gdesc[UR52], R152, gsb0 ;  /* 0x01e00000349879f3 */ /* 0x000fe20008000898 */
[----:B------:R-:W-:Y:S02]  /*30b30*/  UIADD3.64 UR52, UR8, 0x202, URZ ;  /* 0x0000020208347897 */ /* 0x000fe4000fffe03f */
[----:B------:R-:W-:Y:S01]  /*30b40*/  UIADD3.64 UR54, UR10, 0x402, URZ ;  /* 0x000004020a367897 */ /* 0x000fe2000fffe03f */
[----:B------:R-:W-:Y:S01]  /*30b50*/  STL [R1+0x368], R236 ;  /* 0x000368ec01007387 */ /* 0x000fe20000100800 */
[----:B---3--:R-:W-:-:S05]  /*30b60*/  IADD3 R20, P0, R0, R219, RZ ;  /* 0x000000db00147210 */ /* 0x008fca0007f1e0ff */
[----:B------:R-:W-:-:S05]  /*30b70*/  IMAD.X R21, R18, 0x1, R218, P0 ;  /* 0x0000000112157824 */ /* 0x000fca00000e06da */
[----:B------:R0:W3:Y:S02]  /*30b80*/  LDG.E.U8 R237, desc[UR4][R20.64] ;  /* 0x0000000414ed7981 */ /* 0x0000e4000c1e1100 */
[----:B0-----:R-:W-:-:S05]  /*30b90*/  IADD3 R20, P0, R0, R231, RZ ;  /* 0x000000e700147210 */ /* 0x001fca0007f1e0ff */
[----:B------:R-:W-:Y:S01]  /*30ba0*/  IMAD.X R21, R18, 0x1, R216, P0 ;  /* 0x0000000112157824 */ /* 0x000fe200000e06d8 */
[----:B------:R-:W-:Y:S02]  /*30bb0*/  WARPGROUP.DEPBAR.LE gsb0, 0x0 ;  /* 0x00008000000079c5 */ /* 0x000fe40000010000 */
[----:B------:R-:W-:-:S06]  /*30bc0*/  WARPGROUP.ARRIVE ;  /* 0x00000000000079c5 */ /* 0x000fcc0000000000 */
[----:B------:R-:W-:Y:S01]  /*30bd0*/  QGMMA.64x128x32.F32.E4M3.E4M3 R152, gdesc[UR52], R152, gsb0 ;  /* 0x01e00000349879f3 */ /* 0x000fe20008000898 */
[----:B------:R-:W-:Y:S02]  /*30be0*/  R2UR UR54, R26 ;  /* 0x000000001a3672ca */ /* 0x000fe400000e0000 */
[----:B------:R-:W3:Y:S04]  /*30bf0*/  LDL.LU R26, [R1+0x1e04] ;  /* 0x001e0400011a7983 */ /* 0x000ee80000300800 */
[----:B------:R0:W-:Y:S01]  /*30c00*/  STL [R1+0x360], R235 ;  /* 0x000360eb01007387 */ /* 0x0001e20000100800 */
[----:B------:R-:W-:-:S03]  /*30c10*/  R2UR UR53, R25 ;  /* 0x00000000193572ca */ /* 0x000fc600000e0000 */
[----:B------:R-:W3:Y:S04]  /*30c20*/  LDL R224, [R1+0x1ca8] ;  /* 0x001ca80001e07983 */ /* 0x000ee80000100800 */
[----:B------:R-:W3:Y:S04]  /*30c30*/  LDL.LU R25, [R1+0x1e00] ;  /* 0x001e000001197983 */ /* 0x000ee80000300800 */
[----:B------:R-:W3:Y:S01]  /*30c40*/  LDL R219, [R1+0x1ca4] ;  /* 0x001ca40001db7983 */ /* 0x000ee20000100800 */
[----:B------:R-:W-:-:S03]  /*30c50*/  R2UR UR52, R24 ;  /* 0x00000000183472ca */ /* 0x000fc600000e0000 */
[----:B------:R1:W-:Y:S04]  /*30c60*/  STL [R1+0x35c], R228 ;  /* 0x00035ce401007387 */ /* 0x0003e80000100800 */
[----:B------:R-:W3:Y:S04]  /*30c70*/  LDL.LU R24, [R1+0x1dfc] ;  /* 0x001dfc0001187983 */ /* 0x000ee80000300800 */
[----:B0-----:R0:W3:Y:S04]  /*30c80*/  LDG.E.U8 R235, desc[UR4][R20.64] ;  /* 0x0000000414eb7981 */ /* 0x0010e8000c1e1100 */
[----:B-1----:R-:W3:Y:S04]  /*30c90*/  LDL R228, [R1+0x1cb0] ;  /* 0x001cb00001e47983 */ /* 0x002ee80000100800 */
[----:B------:R1:W-:Y:S04]  /*30ca0*/  STL [R1+0x358], R234 ;  /* 0x000358ea01007387 */ /* 0x0003e80000100800 */
[----:B------:R-:W3:Y:S01]  /*30cb0*/  LDL R218, [R1+0x1cac] ;  /* 0x001cac0001da7983 */ /* 0x000ee20000100800 */
[----:B0-----:R-:W-:-:S03]  /*30cc0*/  IADD3 R20, P0, R0, R217, RZ ;  /* 0x000000d900147210 */ /* 0x001fc60007f1e0ff */
[----:B------:R-:W3:Y:S02]  /*30cd0*/  LDL R216, [R1+0x1cb8] ;  /* 0x001cb80001d87983 */ /* 0x000ee40000100800 */
[----:B------:R-:W-:Y:S02]  /*30ce0*/  IMAD.X R21, R18, 0x1, R229, P0 ;  /* 0x0000000112157824 */ /* 0x000fe400000e06e5 */
[----:B------:R0:W-:Y:S04]  /*30cf0*/  STL [R1+0x350], R233 ;  /* 0x000350e901007387 */ /* 0x0001e80000100800 */
[----:B------:R-:W3:Y:S04]  /*30d00*/  LDL R217, [R1+0x1cb4] ;  /* 0x001cb40001d97983 */ /* 0x000ee80000100800 */
[----:B-1----:R1:W3:Y:S04]  /*30d10*/  LDG.E.U8 R234, desc[UR4][R20.64] ;  /* 0x0000000414ea7981 */ /* 0x0022e8000c1e1100 */
[----:B------:R-:W3:Y:S01]  /*30d20*/  LDL R229, [R1+0x1cc0] ;  /* 0x001cc00001e57983 */ /* 0x000ee20000100800 */
[----:B-1----:R-:W-:-:S03]  /*30d30*/  IADD3 R20, P0, R0, R23, RZ ;  /* 0x0000001700147210 */ /* 0x002fc60007f1e0ff */
[----:B------:R-:W3:Y:S02]  /*30d40*/  LDL R23, [R1+0x1cbc] ;  /* 0x001cbc0001177983 */ /* 0x000ee40000100800 */
[----:B------:R-:W-:Y:S02]  /*30d50*/  IMAD.X R21, R18, 0x1, R22, P0 ;  /* 0x0000000112157824 */ /* 0x000fe400000e0616 */
[----:B--2---:R1:W-:Y:S04]  /*30d60*/  STL [R1+0x34c], R232 ;  /* 0x00034ce801007387 */ /* 0x0043e80000100800 */
[----:B------:R2:W3:Y:S04]  /*30d70*/  LDG.E.U8 R238, desc[UR4][R20.64] ;  /* 0x0000000414ee7981 */ /* 0x0004e8000c1e1100 */
[----:B------:R-:W3:Y:S04]  /*30d80*/  LDL R22, [R1+0x1cc8] ;  /* 0x001cc80001167983 */ /* 0x000ee80000100800 */
[----:B------:R-:W3:Y:S01]  /*30d90*/  LDL R231, [R1+0x1cd0] ;  /* 0x001cd00001e77983 */ /* 0x000ee20000100800 */
[----:B--2---:R-:W-:-:S05]  /*30da0*/  IADD3 R20, P0, R0, R230, RZ ;  /* 0x000000e600147210 */ /* 0x004fca0007f1e0ff */
[----:B------:R-:W-:Y:S02]  /*30db0*/  IMAD.X R21, R18, 0x1, R226, P0 ;  /* 0x0000000112157824 */ /* 0x000fe400000e06e2 */
[----:B------:R-:W2:Y:S04]  /*30dc0*/  LDL R226, [R1+0x1cc4] ;  /* 0x001cc40001e27983 */ /* 0x000ea80000100800 */
[----:B------:R4:W2:Y:S02]  /*30dd0*/  LDG.E.U8 R236, desc[UR4][R20.64] ;  /* 0x0000000414ec7981 */ /* 0x0008a4000c1e1100 */
[----:B----4-:R-:W-:Y:S02]  /*30de0*/  IADD3 R20, P0, R0, R227, RZ ;  /* 0x000000e300147210 */ /* 0x010fe40007f1e0ff */
[----:B------:R-:W4:Y:S03]  /*30df0*/  LDL R227, [R1+0x1cd4] ;  /* 0x001cd40001e37983 */ /* 0x000f260000100800 */
[----:B------:R-:W-:-:S02]  /*30e00*/  IMAD.X R21, R18, 0x1, R225, P0 ;  /* 0x0000000112157824 */ /* 0x000fc400000e06e1 */
[----:B------:R-:W4:Y:S04]  /*30e10*/  LDL R225, [R1+0x1ccc] ;  /* 0x001ccc0001e17983 */ /* 0x000f280000100800 */
[----:B0-----:R3:W4:Y:S02]  /*30e20*/  LDG.E.U8 R233, desc[UR4][R20.64] ;  /* 0x0000000414e97981 */ /* 0x001724000c1e1100 */
[----:B---3--:R-:W-:Y:S02]  /*30e30*/  IADD3 R20, P0, R0, R224, RZ ;  /* 0x000000e000147210 */ /* 0x008fe40007f1e0ff */
[----:B------:R-:W3:Y:S03]  /*30e40*/  LDL R224, [R1+0x1cd8] ;  /* 0x001cd80001e07983 */ /* 0x000ee60000100800 */
[----:B------:R-:W-:Y:S01]  /*30e50*/  IMAD.X R21, R18, 0x1, R219, P0 ;  /* 0x0000000112157824 */ /* 0x000fe200000e06db */
[----:B------:R0:W-:Y:S04]  /*30e60*/  STL [R1+0x348], R237 ;  /* 0x000348ed01007387 */ /* 0x0001e80000100800 */
[----:B-1----:R1:W3:Y:S04]  /*30e70*/  LDG.E.U8 R232, desc[UR4][R20.64] ;  /* 0x0000000414e87981 */ /* 0x0022e8000c1e1100 */
[----:B------:R-:W3:Y:S01]  /*30e80*/  LDL R219, [R1+0x1ce0] ;  /* 0x001ce00001db7983 */ /* 0x000ee20000100800 */
[----:B-1----:R-:W-:-:S05]  /*30e90*/  IADD3 R20, P0, R0, R228, RZ ;  /* 0x000000e400147210 */ /* 0x002fca0007f1e0ff */
[----:B------:R-:W-:Y:S02]  /*30ea0*/  IMAD.X R21, R18, 0x1, R218, P0 ;  /* 0x0000000112157824 */ /* 0x000fe400000e06da */
[----:B------:R-:W3:Y:S04]  /*30eb0*/  LDL R218, [R1+0x1cdc] ;  /* 0x001cdc0001da7983 */ /* 0x000ee80000100800 */
[----:B------:R1:W-:Y:S04]  /*30ec0*/  STL [R1+0x33c], R235 ;  /* 0x00033ceb01007387 */ /* 0x0003e80000100800 */
[----:B0-----:R0:W3:Y:S04]  /*30ed0*/  LDG.E.U8 R237, desc[UR4][R20.64] ;  /* 0x0000000414ed7981 */ /* 0x0010e8000c1e1100 */
[----:B------:R-:W3:Y:S01]  /*30ee0*/  LDL R230, [R1+0x1ce8] ;  /* 0x001ce80001e67983 */ /* 0x000ee20000100800 */
[----:B0-----:R-:W-:-:S03]  /*30ef0*/  IADD3 R20, P0, R0, R216, RZ ;  /* 0x000000d800147210 */ /* 0x001fc60007f1e0ff */
[----:B------:R-:W3:Y:S02]  /*30f00*/  LDL R216, [R1+0x1ce4] ;  /* 0x001ce40001d87983 */ /* 0x000ee40000100800 */
[----:B------:R-:W-:Y:S02]  /*30f10*/  IMAD.X R21, R18, 0x1, R217, P0 ;  /* 0x0000000112157824 */ /* 0x000fe400000e06d9 */
[----:B------:R0:W-:Y:S04]  /*30f20*/  STL [R1+0x340], R234 ;  /* 0x000340ea01007387 */ /* 0x0001e80000100800 */
[----:B-1----:R1:W3:Y:S04]  /*30f30*/  LDG.E.U8 R235, desc[UR4][R20.64] ;  /* 0x0000000414eb7981 */ /* 0x0022e8000c1e1100 */
[----:B------:R-:W3:Y:S04]  /*30f40*/  LDL R228, [R1+0x1cf0] ;  /* 0x001cf00001e47983 */ /* 0x000ee80000100800 */
[----:B------:R-:W3:Y:S01]  /*30f50*/  LDL R217, [R1+0x1cec] ;  /* 0x001cec0001d97983 */ /* 0x000ee20000100800 */
[----:B-1----:R-:W-:-:S05]  /*30f60*/  IADD3 R20, P0, R0, R229, RZ ;  /* 0x000000e500147210 */ /* 0x002fca0007f1e0ff */
[----:B------:R-:W-:Y:S01]  /*30f70*/  IMAD.X R21, R18, 0x1, R23, P0 ;  /* 0x0000000112157824 */ /* 0x000fe200000e0617 */
[----:B------:R-:W-:Y:S04]  /*30f80*/  STL [R1+0x338], R238 ;  /* 0x000338ee01007387 */ /* 0x000fe80000100800 */
[----:B0-----:R0:W3:Y:S04]  /*30f90*/  LDG.E.U8 R234, desc[UR4][R20.64] ;  /* 0x0000000414ea7981 */ /* 0x0010e8000c1e1100 */
[----:B------:R-:W3:Y:S01]  /*30fa0*/  LDL R23, [R1+0x1cf8] ;  /* 0x001cf80001177983 */ /* 0x000ee20000100800 */
[----:B0-----:R-:W-:-:S03]  /*30fb0*/  IADD3 R20, P0, R0, R22, RZ ;  /* 0x0000001600147210 */ /* 0x001fc60007f1e0ff */
[----:B------:R-:W3:Y:S02]  /*30fc0*/  LDL R22, [R1+0x1cf4] ;  /* 0x001cf40001167983 */ /* 0x000ee40000100800 */
[----:B--2---:R-:W-:Y:S02]  /*30fd0*/  IMAD.X R21, R18, 0x1, R226, P0 ;  /* 0x0000000112157824 */ /* 0x004fe400000e06e2 */
[----:B------:R0:W-:Y:S04]  /*30fe0*/  STL [R1+0x334], R236 ;  /* 0x000334ec01007387 */ /* 0x0001e80000100800 */
[----:B------:R-:W2:Y:S04]  /*30ff0*/  LDL R229, [R1+0x1d00] ;  /* 0x001d000001e57983 */ /* 0x000ea80000100800 */
[----:B------:R-:W2:Y:S04]  /*31000*/  LDL R226, [R1+0x1cfc] ;  /* 0x001cfc0001e27983 */ /* 0x000ea80000100800 */
[----:B0-----:R0:W2:Y:S02]  /*31010*/  LDG.E.U8 R236, desc[UR4][R20.64] ;  /* 0x0000000414ec7981 */ /* 0x0010a4000c1e1100 */
[----:B0-----:R-:W-:-:S02]  /*31020*/  IADD3 R20, P0, R0, R231, RZ ;  /* 0x000000e700147210 */ /* 0x001fc40007f1e0ff */
[----:B----4-:R0:W-:Y:S03]  /*31030*/  STL [R1+0x330], R233 ;  /* 0x000330e901007387 */ /* 0x0101e60000100800 */
[----:B------:R-:W-:Y:S02]  /*31040*/  IMAD.X R21, R18, 0x1, R225, P0 ;  /* 0x0000000112157824 */ /* 0x000fe400000e06e1 */
[----:B------:R-:W4:Y:S04]  /*31050*/  LDL R225, [R1+0x1d08] ;  /* 0x001d080001e17983 */ /* 0x000f280000100800 */
[----:B0-----:R3:W4:Y:S02]  /*31060*/  LDG.E.U8 R233, desc[UR4][R20.64] ;  /* 0x0000000414e97981 */ /* 0x001724000c1e1100 */
[----:B---3--:R-:W-:-:S02]  /*31070*/  IADD3 R20, P0, R0, R224, RZ ;  /* 0x000000e000147210 */ /* 0x008fc40007f1e0ff */
[----:B------:R-:W3:Y:S03]  /*31080*/  LDL R224, [R1+0x1d04] ;  /* 0x001d040001e07983 */ /* 0x000ee60000100800 */
[----:B------:R-:W-:Y:S01]  /*31090*/  IMAD.X R21, R18, 0x1, R227, P0 ;  /* 0x0000000112157824 */ /* 0x000fe200000e06e3 */
[----:B------:R0:W-:Y:S04]  /*310a0*/  STL [R1+0x32c], R232 ;  /* 0x00032ce801007387 */ /* 0x0001e80000100800 */
[----:B------:R-:W3:Y:S04]  /*310b0*/  LDL R227, [R1+0x1d10] ;  /* 0x001d100001e37983 */ /* 0x000ee80000100800 */
[----:B0-----:R0:W3:Y:S02]  /*310c0*/  LDG.E.U8 R232, desc[UR4][R20.64] ;  /* 0x0000000414e87981 */ /* 0x0010e4000c1e1100 */
[----:B0-----:R-:W-:-:S02]  /*310d0*/  IADD3 R20, P0, R0, R219, RZ ;  /* 0x000000db00147210 */ /* 0x001fc40007f1e0ff */
[----:B------:R-:W3:Y:S03]  /*310e0*/  LDL R219, [R1+0x1d0c] ;  /* 0x001d0c0001db7983 */ /* 0x000ee60000100800 */
[----:B------:R-:W-:Y:S01]  /*310f0*/  IMAD.X R21, R18, 0x1, R218, P0 ;  /* 0x0000000112157824 */ /* 0x000fe200000e06da */
[----:B------:R0:W-:Y:S04]  /*31100*/  STL [R1+0x324], R237 ;  /* 0x000324ed01007387 */ /* 0x0001e80000100800 */
[----:B------:R1:W3:Y:S04]  /*31110*/  LDG.E.U8 R238, desc[UR4][R20.64] ;  /* 0x0000000414ee7981 */ /* 0x0002e8000c1e1100 */
[----:B------:R-:W3:Y:S01]  /*31120*/  LDL R218, [R1+0x1d18] ;  /* 0x001d180001da7983 */ /* 0x000ee20000100800 */
[----:B-1----:R-:W-:-:S05]  /*31130*/  IADD3 R20, P0, R0, R230, RZ ;  /* 0x000000e600147210 */ /* 0x002fca0007f1e0ff */
[----:B------:R-:W-:Y:S02]  /*31140*/  IMAD.X R21, R18, 0x1, R216, P0 ;  /* 0x0000000112157824 */ /* 0x000fe400000e06d8 */
[----:B------:R-:W3:Y:S04]  /*31150*/  LDL R216, [R1+0x1d14] ;  /* 0x001d140001d87983 */ /* 0x000ee80000100800 */
[----:B0-----:R0:W3:Y:S04]  /*31160*/  LDG.E.U8 R237, desc[UR4][R20.64] ;  /* 0x0000000414ed7981 */ /* 0x0010e8000c1e1100 */
[----:B------:R1:W-:Y:S04]  /*31170*/  STL [R1+0x320], R235 ;  /* 0x000320eb01007387 */ /* 0x0003e80000100800 */
[----:B------:R-:W3:Y:S01]  /*31180*/  LDL R231, [R1+0x1d20] ;  /* 0x001d200001e77983 */ /* 0x000ee20000100800 */
[----:B0-----:R-:W-:-:S05]  /*31190*/  IADD3 R20, P0, R0, R228, RZ ;  /* 0x000000e400147210 */ /* 0x001fca0007f1e0ff */
[----:B------:R-:W-:Y:S02]  /*311a0*/  IMAD.X R21, R18, 0x1, R217, P0 ;  /* 0x0000000112157824 */ /* 0x000fe400000e06d9 */
[----:B------:R-:W3:Y:S04]  /*311b0*/  LDL R217, [R1+0x1d1c] ;  /* 0x001d1c0001d97983 */ /* 0x000ee80000100800 */
[----:B-1----:R0:W3:Y:S04]  /*311c0*/  LDG.E.U8 R235, desc[UR4][R20.64] ;  /* 0x0000000414eb7981 */ /* 0x0020e8000c1e1100 */
[----:B------:R1:W-:Y:S04]  /*311d0*/  STL [R1+0x318], R234 ;  /* 0x000318ea01007387 */ /* 0x0003e80000100800 */
[----:B------:R-:W3:Y:S01]  /*311e0*/  LDL R228, [R1+0x1d24] ;  /* 0x001d240001e47983 */ /* 0x000ee20000100800 */
[----:B0-----:R-:W-:-:S03]  /*311f0*/  IADD3 R20, P0, R0, R23, RZ ;  /* 0x0000001700147210 */ /* 0x001fc60007f1e0ff */
[----:B------:R-:W3:Y:S02]  /*31200*/  LDL R23, [R1+0x1d28] ;  /* 0x001d280001177983 */ /* 0x000ee40000100800 */
[----:B------:R-:W-:-:S05]  /*31210*/  IMAD.X R21, R18, 0x1, R22, P0 ;  /* 0x0000000112157824 */ /* 0x000fca00000e0616 */
[----:B-1----:R0:W3:Y:S04]  /*31220*/  LDG.E.U8 R234, desc[UR4][R20.64] ;  /* 0x0000000414ea7981 */ /* 0x0020e8000c1e1100 */
[----:B--2---:R1:W-:Y:S04]  /*31230*/  STL [R1+0x31c], R236 ;  /* 0x00031cec01007387 */ /* 0x0043e80000100800 */
[----:B------:R-:W2:Y:S01]  /*31240*/  LDL R22, [R1+0x1d30] ;  /* 0x001d300001167983 */ /* 0x000ea20000100800 */
[----:B0-----:R-:W-:-:S05]  /*31250*/  IADD3 R20, P0, R0, R229, RZ ;  /* 0x000000e500147210 */ /* 0x001fca0007f1e0ff */
[----:B------:R-:W-:Y:S02]  /*31260*/  IMAD.X R21, R18, 0x1, R226, P0 ;  /* 0x0000000112157824 */ /* 0x000fe400000e06e2 */
[----:B------:R-:W2:Y:S04]  /*31270*/  LDL R226, [R1+0x1d2c] ;  /* 0x001d2c0001e27983 */ /* 0x000ea80000100800 */
[----:B-1----:R0:W2:Y:S04]  /*31280*/  LDG.E.U8 R236, desc[UR4][R20.64] ;  /* 0x0000000414ec7981 */ /* 0x0020a8000c1e1100 */
[----:B----4-:R1:W-:Y:S04]  /*31290*/  STL [R1+0x314], R233 ;  /* 0x000314e901007387 */ /* 0x0103e80000100800 */
[----:B------:R-:W4:Y:S01]  /*312a0*/  LDL R230, [R1+0x1d38] ;  /* 0x001d380001e67983 */ /* 0x000f220000100800 */
[----:B0-----:R-:W-:-:S03]  /*312b0*/  IADD3 R20, P0, R0, R225, RZ ;  /* 0x000000e100147210 */ /* 0x001fc60007f1e0ff */
[----:B------:R-:W4:Y:S02]  /*312c0*/  LDL R225, [R1+0x1d34] ;  /* 0x001d340001e17983 */ /* 0x000f240000100800 */
[----:B---3--:R-:W-:-:S05]  /*312d0*/  IMAD.X R21, R18, 0x1, R224, P0 ;  /* 0x0000000112157824 */ /* 0x008fca00000e06e0 */
[----:B-1----:R0:W3:Y:S02]  /*312e0*/  LDG.E.U8 R233, desc[UR4][R20.64] ;  /* 0x0000000414e97981 */ /* 0x0020e4000c1e1100 */
[----:B0-----:R-:W-:Y:S02]  /*312f0*/  IADD3 R20, P0, R0, R227, RZ ;  /* 0x000000e300147210 */ /* 0x001fe40007f1e0ff */
[----:B------:R0:W-:Y:S04]  /*31300*/  STL [R1+0x30c], R232 ;  /* 0x00030ce801007387 */ /* 0x0001e80000100800 */
[----:B------:R-:W3:Y:S04]  /*31310*/  LDL R229, [R1+0x1d40] ;  /* 0x001d400001e57983 */ /* 0x000ee80000100800 */
[----:B------:R-:W3:Y:S01]  /*31320*/  LDL R224, [R1+0x1d3c] ;  /* 0x001d3c0001e07983 */ /* 0x000ee20000100800 */
[----:B------:R-:W-:-:S05]  /*31330*/  IMAD.X R21, R18, 0x1, R219, P0 ;  /* 0x0000000112157824 */ /* 0x000fca00000e06db */
[----:B0-----:R0:W3:Y:S04]  /*31340*/  LDG.E.U8 R232, desc[UR4][R20.64] ;  /* 0x0000000414e87981 */ /* 0x0010e8000c1e1100 */
[----:B------:R-:W-:Y:S04]  /*31350*/  STL [R1+0x308], R238 ;  /* 0x000308ee01007387 */ /* 0x000fe80000100800 */
[----:B------:R-:W3:Y:S01]  /*31360*/  LDL R219, [R1+0x1d48] ;  /* 0x001d480001db7983 */ /* 0x000ee20000100800 */
[----:B0-----:R-:W-:-:S03]  /*31370*/  IADD3 R20, P0, R0, R218, RZ ;  /* 0x000000da00147210 */ /* 0x001fc60007f1e0ff */
[----:B------:R-:W3:Y:S02]  /*31380*/  LDL R227, [R1+0x1d44] ;  /* 0x001d440001e37983 */ /* 0x000ee40000100800 */
[----:B------:R-:W-:Y:S02]  /*31390*/  IMAD.X R21, R18, 0x1, R216, P0 ;  /* 0x0000000112157824 */ /* 0x000fe400000e06d8 */
[----:B------:R0:W-:Y:S04]  /*313a0*/  STL [R1+0x304], R237 ;  /* 0x000304ed01007387 */ /* 0x0001e80000100800 */
[----:B------:R-:W3:Y:S04]  /*313b0*/  LDL R218, [R1+0x1d50] ;  /* 0x001d500001da7983 */ /* 0x000ee80000100800 */
[----:B------:R-:W3:Y:S04]  /*313c0*/  LDL R216, [R1+0x1d4c] ;  /* 0x001d4c0001d87983 */ /* 0x000ee80000100800 */
[----:B0-----:R0:W3:Y:S02]  /*313d0*/  LDG.E.U8 R237, desc[UR4][R20.64] ;  /* 0x0000000414ed7981 */ /* 0x0010e4000c1e1100 */
[----:B0-----:R-:W-:-:S02]  /*313e0*/  IADD3 R20, P0, R0, R231, RZ ;  /* 0x000000e700147210 */ /* 0x001fc40007f1e0ff */
[----:B------:R0:W-:Y:S03]  /*313f0*/  STL [R1+0x300], R235 ;  /* 0x000300eb01007387 */ /* 0x0001e60000100800 */
[----:B------:R-:W-:Y:S02]  /*31400*/  IMAD.X R21, R18, 0x1, R217, P0 ;  /* 0x0000000112157824 */ /* 0x000fe400000e06d9 */
[----:B------:R-:W3:Y:S04]  /*31410*/  LDL R217, [R1+0x1d58] ;  /* 0x001d580001d97983 */ /* 0x000ee80000100800 */
[----:B0-----:R0:W3:Y:S02]  /*31420*/  LDG.E.U8 R235, desc[UR4][R20.64] ;  /* 0x0000000414eb7981 */ /* 0x0010e4000c1e1100 */
[----:B0-----:R-:W-:-:S02]  /*31430*/  IADD3 R20, P0, R0, R23, RZ ;  /* 0x0000001700147210 */ /* 0x001fc40007f1e0ff */
[----:B------:R-:W3:Y:S03]  /*31440*/  LDL R23, [R1+0x1d54] ;  /* 0x001d540001177983 */ /* 0x000ee60000100800 */
[----:B------:R-:W-:Y:S01]  /*31450*/  IMAD.X R21, R18, 0x1, R228, P0 ;  /* 0x0000000112157824 */ /* 0x000fe200000e06e4 */
[----:B------:R0:W-:Y:S04]  /*31460*/  STL [R1+0x2fc], R234 ;  /* 0x0002fcea01007387 */ /* 0x0001e80000100800 */
[----:B------:R-:W3:Y:S04]  /*31470*/  LDL R228, [R1+0x1d60] ;  /* 0x001d600001e47983 */ /* 0x000ee80000100800 */
[----:B0-----:R2:W3:Y:S02]  /*31480*/  LDG.E.U8 R234, desc[UR4][R20.64] ;  /* 0x0000000414ea7981 */ /* 0x0014e4000c1e1100 */
[----:B--2---:R-:W-:-:S02]  /*31490*/  IADD3 R20, P0, R0, R22, RZ ;  /* 0x0000001600147210 */ /* 0x004fc40007f1e0ff */
[----:B------:R-:W2:Y:S03]  /*314a0*/  LDL R22, [R1+0x1d5c] ;  /* 0x001d5c0001167983 */ /* 0x000ea60000100800 */
[----:B------:R-:W-:-:S05]  /*314b0*/  IMAD.X R21, R18, 0x1, R226, P0 ;  /* 0x0000000112157824 */ /* 0x000fca00000e06e2 */
[----:B------:R4:W2:Y:S04]  /*314c0*/  LDG.E.U8 R238, desc[UR4][R20.64] ;  /* 0x0000000414ee7981 */ /* 0x0008a8000c1e1100 */
[----:B------:R0:W-:Y:S04]  /*314d0*/  STL [R1+0x2f0], R236 ;  /* 0x0002f0ec01007387 */ /* 0x0001e80000100800 */
[----:B------:R-:W2:Y:S01]  /*314e0*/  LDL R226, [R1+0x1d68] ;  /* 0x001d680001e27983 */ /* 0x000ea20000100800 */
[----:B----4-:R-:W-:-:S05]  /*314f0*/  IADD3 R20, P0, R0, R230, RZ ;  /* 0x000000e600147210 */ /* 0x010fca0007f1e0ff */
[----:B------:R-:W-:Y:S02]  /*31500*/  IMAD.X R21, R18, 0x1, R225, P0 ;  /* 0x0000000112157824 */ /* 0x000fe400000e06e1 */
[----:B------:R-:W4:Y:S04]  /*31510*/  LDL R225, [R1+0x1d64] ;  /* 0x001d640001e17983 */ /* 0x000f280000100800 */
[----:B0-----:R0:W4:Y:S04]  /*31520*/  LDG.E.U8 R236, desc[UR4][R20.64] ;  /* 0x0000000414ec7981 */ /* 0x001128000c1e1100 */
[----:B---3--:R1:W-:Y:S04]  /*31530*/  STL [R1+0x2f4], R233 ;  /* 0x0002f4e901007387 */ /* 0x0083e80000100800 */
[----:B------:R-:W3:Y:S01]  /*31540*/  LDL R231, [R1+0x1d70] ;  /* 0x001d700001e77983 */ /* 0x000ee20000100800 */
[----:B0-----:R-:W-:-:S05]  /*31550*/  IADD3 R20, P0, R0, R229, RZ ;  /* 0x000000e500147210 */ /* 0x001fca0007f1e0ff */
[----:B------:R-:W-:Y:S02]  /*31560*/  IMAD.X R21, R18, 0x1, R224, P0 ;  /* 0x0000000112157824 */ /* 0x000fe400000e06e0 */
[----:B------:R-:W3:Y:S04]  /*31570*/  LDL R224, [R1+0x1d6c] ;  /* 0x001d6c0001e07983 */ /* 0x000ee80000100800 */
[----:B-1----:R0:W3:Y:S04]  /*31580*/  LDG.E.U8 R233, desc[UR4][R20.64] ;  /* 0x0000000414e97981 */ /* 0x0020e8000c1e1100 */
[----:B------:R1:W-:Y:S01]  /*31590*/  STL [R1+0x2ec], R232 ;  /* 0x0002ece801007387 */ /* 0x0003e20000100800 */
[----:B0-----:R-:W-:-:S03]  /*315a0*/  IADD3 R20, P0, R0, R219, RZ ;  /* 0x000000db00147210 */ /* 0x001fc60007f1e0ff */
[----:B------:R-:W3:Y:S02]  /*315b0*/  LDL R219, [R1+0x1d78] ;  /* 0x001d780001db7983 */ /* 0x000ee40000100800 */
[----:B------:R-:W-:Y:S02]  /*315c0*/  IMAD.X R21, R18, 0x1, R227, P0 ;  /* 0x0000000112157824 */ /* 0x000fe400000e06e3 */
[----:B------:R-:W3:Y:S04]  /*315d0*/  LDL R227, [R1+0x1d74] ;  /* 0x001d740001e37983 */ /* 0x000ee80000100800 */
[----:B-1----:R0:W3:Y:S02]  /*315e0*/  LDG.E.U8 R232, desc[UR4][R20.64] ;  /* 0x0000000414e87981 */ /* 0x0020e4000c1e1100 */
[----:B0-----:R-:W-:-:S02]  /*315f0*/  IADD3 R20, P0, R0, R218, RZ ;  /* 0x000000da00147210 */ /* 0x001fc40007f1e0ff */
[----:B------:R0:W-:Y:S04]  /*31600*/  STL [R1+0x2e8], R237 ;  /* 0x0002e8ed01007387 */ /* 0x0001e80000100800 */
[----:B------:R-:W3:Y:S01]  /*31610*/  LDL R218, [R1+0x1d80] ;  /* 0x001d800001da7983 */ /* 0x000ee20000100800 */
[----:B------:R-:W-:-:S03]  /*31620*/  IMAD.X R21, R18, 0x1, R216, P0 ;  /* 0x0000000112157824 */ /* 0x000fc600000e06d8 */
[----:B------:R-:W3:Y:S04]  /*31630*/  LDL R216, [R1+0x1d7c] ;  /* 0x001d7c0001d87983 */ /* 0x000ee80000100800 */
[----:B0-----:R0:W3:Y:S04]  /*31640*/  LDG.E.U8 R237, desc[UR4][R20.64] ;  /* 0x0000000414ed7981 */ /* 0x0010e8000c1e1100 */
[----:B------:R1:W-:Y:S04]  /*31650*/  STL [R1+0x2e4], R235 ;  /* 0x0002e4eb01007387 */ /* 0x0003e80000100800 */
[----:B------:R-:W3:Y:S01]  /*31660*/  LDL R230, [R1+0x1d88] ;  /* 0x001d880001e67983 */ /* 0x000ee20000100800 */
[----:B0-----:R-:W-:-:S03]  /*31670*/  IADD3 R20, P0, R0, R217, RZ ;  /* 0x000000d900147210 */ /* 0x001fc60007f1e0ff */
[----:B------:R-:W3:Y:S02]  /*31680*/  LDL R217, [R1+0x1d84] ;  /* 0x001d840001d97983 */ /* 0x000ee40000100800 */
[----:B------:R-:W-:-:S05]  /*31690*/  IMAD.X R21, R18, 0x1, R23, P0 ;  /* 0x0000000112157824 */ /* 0x000fca00000e0617 */
[----:B-1----:R0:W3:Y:S04]  /*316a0*/  LDG.E.U8 R235, desc[UR4][R20.64] ;  /* 0x0000000414eb7981 */ /* 0x0020e8000c1e1100 */
[----:B------:R1:W-:Y:S01]  /*316b0*/  STL [R1+0x2e0], R234 ;  /* 0x0002e0ea01007387 */ /* 0x0003e20000100800 */
[----:B0-----:R-:W-:-:S03]  /*316c0*/  IADD3 R20, P0, R0, R228, RZ ;  /* 0x000000e400147210 */ /* 0x001fc60007f1e0ff */
[----:B------:R-:W3:Y:S04]  /*316d0*/  LDL R229, [R1+0x1d90] ;  /* 0x001d900001e57983 */ /* 0x000ee80000100800 */
[----:B------:R-:W3:Y:S01]  /*316e0*/  LDL R23, [R1+0x1d8c] ;  /* 0x001d8c0001177983 */ /* 0x000ee20000100800 */
[----:B--2---:R-:W-:-:S05]  /*316f0*/  IMAD.X R21, R18, 0x1, R22, P0 ;  /* 0x0000000112157824 */ /* 0x004fca00000e0616 */
[----:B-1----:R0:W2:Y:S04]  /*31700*/  LDG.E.U8 R234, desc[UR4][R20.64] ;  /* 0x0000000414ea7981 */ /* 0x0020a8000c1e1100 */
[----:B------:R-:W-:Y:S04]  /*31710*/  STL [R1+0x2dc], R238 ;  /* 0x0002dcee01007387 */ /* 0x000fe80000100800 */
[----:B------:R-:W2:Y:S01]  /*31720*/  LDL R22, [R1+0x1d98] ;  /* 0x001d980001167983 */ /* 0x000ea20000100800 */
[----:B0-----:R-:W-:-:S03]  /*31730*/  IADD3 R20, P0, R0, R226, RZ ;  /* 0x000000e200147210 */ /* 0x001fc60007f1e0ff */
[----:B------:R-:W2:Y:S02]  /*31740*/  LDL R226, [R1+0x1d94] ;  /* 0x001d940001e27983 */ /* 0x000ea40000100800 */
[----:B----4-:R-:W-:Y:S02]  /*31750*/  IMAD.X R21, R18, 0x1, R225, P0 ;  /* 0x0000000112157824 */ /* 0x010fe400000e06e1 */
[----:B------:R0:W-:Y:S04]  /*31760*/  STL [R1+0x2d8], R236 ;  /* 0x0002d8ec01007387 */ /* 0x0001e80000100800 */
[----:B------:R-:W4:Y:S04]  /*31770*/  LDL R228, [R1+0x1da0] ;  /* 0x001da00001e47983 */ /* 0x000f280000100800 */
[----:B------:R-:W4:Y:S04]  /*31780*/  LDL R225, [R1+0x1d9c] ;  /* 0x001d9c0001e17983 */ /* 0x000f280000100800 */
[----:B0-----:R3:W4:Y:S02]  /*31790*/  LDG.E.U8 R236, desc[UR4][R20.64] ;  /* 0x0000000414ec7981 */ /* 0x001724000c1e1100 */
[----:B---3--:R-:W-:-:S05]  /*317a0*/  IADD3 R20, P0, R0, R231, RZ ;  /* 0x000000e700147210 */ /* 0x008fca0007f1e0ff */
        /* <DEDUP_REMOVED lines=10> */
[----:B0-----:R-:W-:-:S02]  /*31850*/  IADD3 R20, P0, R0, R218, RZ ;  /* 0x000000da00147210 */ /* 0x001fc40007f1e0ff */
[----:B------:R-:W3:Y:S03]  /*31860*/  LDL R218, [R1+0x1dac] ;  /* 0x001dac0001da7983 */ /* 0x000ee60000100800 */
[----:B------:R-:W-:-:S05]  /*31870*/  IMAD.X R21, R18, 0x1, R216, P0 ;  /* 0x0000000112157824 */ /* 0x000fca00000e06d8 */
[----:B------:R0:W3:Y:S04]  /*31880*/  LDG.E.U8 R238, desc[UR4][R20.64] ;  /* 0x0000000414ee7981 */ /* 0x0000e8000c1e1100 */
[----:B------:R1:W-:Y:S04]  /*31890*/  STL [R1+0x2cc], R237 ;  /* 0x0002cced01007387 */ /* 0x0003e80000100800 */
[----:B------:R-:W3:Y:S01]  /*318a0*/  LDL R216, [R1+0x1db8] ;  /* 0x001db80001d87983 */ /* 0x000ee20000100800 */
[----:B0-----:R-:W-:-:S05]  /*318b0*/  IADD3 R20, P0, R0, R230, RZ ;  /* 0x000000e600147210 */ /* 0x001fca0007f1e0ff */
[----:B------:R-:W-:Y:S02]  /*318c0*/  IMAD.X R21, R18, 0x1, R217, P0 ;  /* 0x0000000112157824 */ /* 0x000fe400000e06d9 */
[----:B------:R-:W3:Y:S04]  /*318d0*/  LDL R217, [R1+0x1db4] ;  /* 0x001db40001d97983 */ /* 0x000ee80000100800 */
[----:B-1----:R0:W3:Y:S04]  /*318e0*/  LDG.E.U8 R237, desc[UR4][R20.64] ;  /* 0x0000000414ed7981 */ /* 0x0020e8000c1e1100 */
[----:B------:R-:W-:Y:S04]  /*318f0*/  STL [R1+0x2c8], R235 ;  /* 0x0002c8eb01007387 */ /* 0x000fe80000100800 */
[----:B------:R-:W3:Y:S01]  /*31900*/  LDL R231, [R1+0xdc8] ;  /* 0x000dc80001e77983 */ /* 0x000ee20000100800 */
[----:B0-----:R-:W-:-:S05]  /*31910*/  IADD3 R20, P0, R0, R229, RZ ;  /* 0x000000e500147210 */ /* 0x001fca0007f1e0ff */
[----:B------:R-:W-:Y:S02]  /*31920*/  IMAD.X R21, R18, 0x1, R23, P0 ;  /* 0x0000000112157824 */ /* 0x000fe400000e0617 */
[----:B------:R-:W3:Y:S04]  /*31930*/  LDL R23, [R1+0xdc4] ;  /* 0x000dc40001177983 */ /* 0x000ee80000100800 */
[----:B--2---:R0:W-:Y:S04]  /*31940*/  STL [R1+0x2c4], R234 ;  /* 0x0002c4ea01007387 */ /* 0x0041e80000100800 */
[----:B------:R-:W2:Y:S04]  /*31950*/  LDL R230, [R1+0xdcc] ;  /* 0x000dcc0001e67983 */ /* 0x000ea80000100800 */
[----:B0-----:R0:W2:Y:S02]  /*31960*/  LDG.E.U8 R234, desc[UR4][R20.64] ;  /* 0x0000000414ea7981 */ /* 0x0010a4000c1e1100 */
[----:B0-----:R-:W-:-:S02]  /*31970*/  IADD3 R20, P0, R0, R22, RZ ;  /* 0x0000001600147210 */ /* 0x001fc40007f1e0ff */
[----:B------:R-:W2:Y:S03]  /*31980*/  LDL R22, [R1+0xdd0] ;  /* 0x000dd00001167983 */ /* 0x000ea60000100800 */
[----:B------:R-:W-:-:S05]  /*31990*/  IMAD.X R21, R18, 0x1, R226, P0 ;  /* 0x0000000112157824 */ /* 0x000fca00000e06e2 */
[----:B------:R0:W2:Y:S04]  /*319a0*/  LDG.E.U8 R235, desc[UR4][R20.64] ;  /* 0x0000000414eb7981 */ /* 0x0000a8000c1e1100 */
[----:B----4-:R1:W-:Y:S04]  /*319b0*/  STL [R1+0x2bc], R236 ;  /* 0x0002bcec01007387 */ /* 0x0103e80000100800 */
[----:B------:R-:W4:Y:S01]  /*319c0*/  LDL R226, [R1+0xdd8] ;  /* 0x000dd80001e27983 */ /* 0x000f220000100800 */
[----:B0-----:R-:W-:-:S05]  /*319d0*/  IADD3 R20, P0, R0, R228, RZ ;  /* 0x000000e400147210 */ /* 0x001fca0007f1e0ff */
[----:B------:R-:W-:Y:S02]  /*319e0*/  IMAD.X R21, R18, 0x1, R225, P0 ;  /* 0x0000000112157824 */ /* 0x000fe400000e06e1 */
[----:B------:R-:W4:Y:S04]  /*319f0*/  LDL R225, [R1+0xdd4] ;  /* 0x000dd40001e17983 */ /* 0x000f280000100800 */
[----:B-1----:R3:W4:Y:S02]  /*31a00*/  LDG.E.U8 R236, desc[UR4][R20.64] ;  /* 0x0000000414ec7981 */ /* 0x002724000c1e1100 */
[----:B---3--:R-:W-:Y:S02]  /*31a10*/  IADD3 R20, P0, R0, R224, RZ ;  /* 0x000000e000147210 */ /* 0x008fe40007f1e0ff */
[----:B------:R0:W-:Y:S04]  /*31a20*/  STL [R1+0x2b8], R233 ;  /* 0x0002b8e901007387 */ /* 0x0001e80000100800 */
[----:B------:R-:W3:Y:S04]  /*31a30*/  LDL R228, [R1+0xde0] ;  /* 0x000de00001e47983 */ /* 0x000ee80000100800 */
[----:B------:R-:W3:Y:S01]  /*31a40*/  LDL R224, [R1+0xddc] ;  /* 0x000ddc0001e07983 */ /* 0x000ee20000100800 */
[----:B------:R-:W-:-:S05]  /*31a50*/  IMAD.X R21, R18, 0x1, R219, P0 ;  /* 0x0000000112157824 */ /* 0x000fca00000e06db */
[----:B0-----:R0:W3:Y:S04]  /*31a60*/  LDG.E.U8 R233, desc[UR4][R20.64] ;  /* 0x0000000414e97981 */ /* 0x0010e8000c1e1100 */
[----:B------:R1:W-:Y:S01]  /*31a70*/  STL [R1+0x2c0], R232 ;  /* 0x0002c0e801007387 */ /* 0x0003e20000100800 */
[----:B0-----:R-:W-:-:S03]  /*31a80*/  IADD3 R20, P0, R0, R227, RZ ;  /* 0x000000e300147210 */ /* 0x001fc60007f1e0ff */
[----:B------:R-:W3:Y:S04]  /*31a90*/  LDL R219, [R1+0xde8] ;  /* 0x000de80001db7983 */ /* 0x000ee80000100800 */
[----:B------:R-:W3:Y:S01]  /*31aa0*/  LDL R227, [R1+0xde4] ;  /* 0x000de40001e37983 */ /* 0x000ee20000100800 */
[----:B------:R-:W-:-:S05]  /*31ab0*/  IMAD.X R21, R18, 0x1, R218, P0 ;  /* 0x0000000112157824 */ /* 0x000fca00000e06da */
[----:B-1----:R0:W3:Y:S04]  /*31ac0*/  LDG.E.U8 R232, desc[UR4][R20.64] ;  /* 0x0000000414e87981 */ /* 0x0020e8000c1e1100 */
        /* <DEDUP_REMOVED lines=9> */
[----:B0-----:R-:W-:-:S05]  /*31b60*/  IADD3 R20, P0, R0, R231, RZ ;  /* 0x000000e700147210 */ /* 0x001fca0007f1e0ff */
[----:B------:R-:W-:Y:S01]  /*31b70*/  IMAD.X R21, R18, 0x1, R23, P0 ;  /* 0x0000000112157824 */ /* 0x000fe200000e0617 */
[----:B--2---:R0:W-:Y:S04]  /*31b80*/  STL [R1+0x2ac], R234 ;  /* 0x0002acea01007387 */ /* 0x0041e80000100800 */
[----:B------:R-:W2:Y:S04]  /*31b90*/  LDL R23, [R1+0xe00] ;  /* 0x000e000001177983 */ /* 0x000ea80000100800 */
[----:B0-----:R0:W2:Y:S02]  /*31ba0*/  LDG.E.U8 R234, desc[UR4][R20.64] ;  /* 0x0000000414ea7981 */ /* 0x0010a4000c1e1100 */
[----:B0-----:R-:W-:-:S02]  /*31bb0*/  IADD3 R20, P0, R0, R22, RZ ;  /* 0x0000001600147210 */ /* 0x001fc40007f1e0ff */
[----:B------:R-:W2:Y:S03]  /*31bc0*/  LDL R22, [R1+0xdfc] ;  /* 0x000dfc0001167983 */ /* 0x000ea60000100800 */
[----:B------:R-:W-:Y:S01]  /*31bd0*/  IMAD.X R21, R18, 0x1, R230, P0 ;  /* 0x0000000112157824 */ /* 0x000fe200000e06e6 */
[----:B------:R0:W-:Y:S04]  /*31be0*/  STL [R1+0x2a8], R235 ;  /* 0x0002a8eb01007387 */ /* 0x0001e80000100800 */
[----:B------:R-:W2:Y:S04]  /*31bf0*/  LDL R231, [R1+0xe08] ;  /* 0x000e080001e77983 */ /* 0x000ea80000100800 */
[----:B0-----:R4:W2:Y:S02]  /*31c00*/  LDG.E.U8 R235, desc[UR4][R20.64] ;  /* 0x0000000414eb7981 */ /* 0x0018a4000c1e1100 */
[----:B----4-:R-:W-:-:S02]  /*31c10*/  IADD3 R20, P0, R0, R226, RZ ;  /* 0x000000e200147210 */ /* 0x010fc40007f1e0ff */
[----:B------:R-:W4:Y:S03]  /*31c20*/  LDL R226, [R1+0xe04] ;  /* 0x000e040001e27983 */ /* 0x000f260000100800 */
[----:B------:R-:W-:-:S05]  /*31c30*/  IMAD.X R21, R18, 0x1, R225, P0 ;  /* 0x0000000112157824 */ /* 0x000fca00000e06e1 */
[----:B------:R3:W4:Y:S04]  /*31c40*/  LDG.E.U8 R238, desc[UR4][R20.64] ;  /* 0x0000000414ee7981 */ /* 0x000728000c1e1100 */
[----:B------:R-:W-:Y:S04]  /*31c50*/  STL [R1+0x2a4], R236 ;  /* 0x0002a4ec01007387 */ /* 0x000fe80000100800 */
[----:B------:R-:W4:Y:S01]  /*31c60*/  LDL R225, [R1+0xe10] ;  /* 0x000e100001e17983 */ /* 0x000f220000100800 */
[----:B---3--:R-:W-:-:S05]  /*31c70*/  IADD3 R20, P0, R0, R228, RZ ;  /* 0x000000e400147210 */ /* 0x008fca0007f1e0ff */
[----:B------:R-:W-:Y:S02]  /*31c80*/  IMAD.X R21, R18, 0x1, R224, P0 ;  /* 0x0000000112157824 */ /* 0x000fe400000e06e0 */
[----:B------:R-:W3:Y:S04]  /*31c90*/  LDL R224, [R1+0xe0c] ;  /* 0x000e0c0001e07983 */ /* 0x000ee80000100800 */
[----:B------:R0:W-:Y:S04]  /*31ca0*/  STL [R1+0x29c], R233 ;  /* 0x00029ce901007387 */ /* 0x0001e80000100800 */
[----:B0-----:R0:W3:Y:S02]  /*31cb0*/  LDG.E.U8 R233, desc[UR4][R20.64] ;  /* 0x0000000414e97981 */ /* 0x0010e4000c1e1100 */
[----:B0-----:R-:W-:-:S02]  /*31cc0*/  IADD3 R20, P0, R0, R219, RZ ;  /* 0x000000db00147210 */ /* 0x001fc40007f1e0ff */
[----:B------:R-:W3:Y:S03]  /*31cd0*/  LDL R219, [R1+0xe18] ;  /* 0x000e180001db7983 */ /* 0x000ee60000100800 */
[----:B------:R-:W-:Y:S02]  /*31ce0*/  IMAD.X R21, R18, 0x1, R227, P0 ;  /* 0x0000000112157824 */ /* 0x000fe400000e06e3 */
[----:B------:R-:W3:Y:S04]  /*31cf0*/  LDL R227, [R1+0xe14] ;  /* 0x000e140001e37983 */ /* 0x000ee80000100800 */
[----:B------:R0:W3:Y:S04]  /*31d00*/  LDG.E.U8 R236, desc[UR4][R20.64] ;  /* 0x0000000414ec7981 */ /* 0x0000e8000c1e1100 */
[----:B------:R1:W-:Y:S04]  /*31d10*/  STL [R1+0x298], R232 ;  /* 0x000298e801007387 */ /* 0x0003e80000100800 */
[----:B------:R-:W3:Y:S01]  /*31d20*/  LDL R228, [R1+0xe1c] ;  /* 0x000e1c0001e47983 */ /* 0x000ee20000100800 */
[----:B0-----:R-:W-:-:S03]  /*31d30*/  IADD3 R20, P0, R0, R218, RZ ;  /* 0x000000da00147210 */ /* 0x001fc60007f1e0ff */
[----:B------:R-:W3:Y:S02]  /*31d40*/  LDL R218, [R1+0xe20] ;  /* 0x000e200001da7983 */ /* 0x000ee40000100800 */
[----:B------:R-:W-:-:S05]  /*31d50*/  IMAD.X R21, R18, 0x1, R216, P0 ;  /* 0x0000000112157824 */ /* 0x000fca00000e06d8 */
[----:B-1----:R0:W3:Y:S04]  /*31d60*/  LDG.E.U8 R232, desc[UR4][R20.64] ;  /* 0x0000000414e87981 */ /* 0x0020e8000c1e1100 */
[----:B------:R1:W-:Y:S04]  /*31d70*/  STL [R1+0x2a0], R237 ;  /* 0x0002a0ed01007387 */ /* 0x0003e80000100800 */
[----:B------:R-:W3:Y:S01]  /*31d80*/  LDL R216, [R1+0xe28] ;  /* 0x000e280001d87983 */ /* 0x000ee20000100800 */
[----:B0-----:R-:W-:-:S03]  /*31d90*/  IADD3 R20, P0, R0, R229, RZ ;  /* 0x000000e500147210 */ /* 0x001fc60007f1e0ff */
[----:B------:R-:W3:Y:S02]  /*31da0*/  LDL R230, [R1+0xe24] ;  /* 0x000e240001e67983 */ /* 0x000ee40000100800 */
[----:B------:R-:W-:-:S05]  /*31db0*/  IMAD.X R21, R18, 0x1, R217, P0 ;  /* 0x0000000112157824 */ /* 0x000fca00000e06d9 */
[----:B-1----:R2:W3:Y:S02]  /*31dc0*/  LDG.E.U8 R237, desc[UR4][R20.64] ;  /* 0x0000000414ed7981 */ /* 0x0024e4000c1e1100 */
[----:B--2---:R-:W-:Y:S02]  /*31dd0*/  IADD3 R20, P0, R0, R23, RZ ;  /* 0x0000001700147210 */ /* 0x004fe40007f1e0ff */
[----:B------:R0:W-:Y:S04]  /*31de0*/  STL [R1+0x290], R234 ;  /* 0x000290ea01007387 */ /* 0x0001e80000100800 */
[----:B------:R-:W2:Y:S04]  /*31df0*/  LDL R217, [R1+0xe30] ;  /* 0x000e300001d97983 */ /* 0x000ea80000100800 */
[----:B------:R-:W2:Y:S01]  /*31e00*/  LDL R23, [R1+0xe2c] ;  /* 0x000e2c0001177983 */ /* 0x000ea20000100800 */
[----:B------:R-:W-:-:S05]  /*31e10*/  IMAD.X R21, R18, 0x1, R22, P0 ;  /* 0x0000000112157824 */ /* 0x000fca00000e0616 */
[----:B0-----:R0:W2:Y:S04]  /*31e20*/  LDG.E.U8 R234, desc[UR4][R20.64] ;  /* 0x0000000414ea7981 */ /* 0x0010a8000c1e1100 */
[----:B------:R1:W-:Y:S01]  /*31e30*/  STL [R1+0x294], R235 ;  /* 0x000294eb01007387 */ /* 0x0003e20000100800 */
[----:B0-----:R-:W-:-:S03]  /*31e40*/  IADD3 R20, P0, R0, R231, RZ ;  /* 0x000000e700147210 */ /* 0x001fc60007f1e0ff */
[----:B------:R-:W2:Y:S04]  /*31e50*/  LDL R229, [R1+0xe38] ;  /* 0x000e380001e57983 */ /* 0x000ea80000100800 */
[----:B------:R-:W2:Y:S01]  /*31e60*/  LDL R22, [R1+0xe34] ;  /* 0x000e340001167983 */ /* 0x000ea20000100800 */
[----:B----4-:R-:W-:-:S05]  /*31e70*/  IMAD.X R21, R18, 0x1, R226, P0 ;  /* 0x0000000112157824 */ /* 0x010fca00000e06e2 */
[----:B-1----:R0:W4:Y:S04]  /*31e80*/  LDG.E.U8 R235, desc[UR4][R20.64] ;  /* 0x0000000414eb7981 */ /* 0x002128000c1e1100 */
[----:B------:R-:W-:Y:S04]  /*31e90*/  STL [R1+0x28c], R238 ;  /* 0x00028cee01007387 */ /* 0x000fe80000100800 */
[----:B------:R-:W4:Y:S01]  /*31ea0*/  LDL R226, [R1+0xe40] ;  /* 0x000e400001e27983 */ /* 0x000f220000100800 */
[----:B0-----:R-:W-:-:S03]  /*31eb0*/  IADD3 R20, P0, R0, R225, RZ ;  /* 0x000000e100147210 */ /* 0x001fc60007f1e0ff */
[----:B------:R-:W4:Y:S02]  /*31ec0*/  LDL R225, [R1+0xe3c] ;  /* 0x000e3c0001e17983 */ /* 0x000f240000100800 */
[----:B---3--:R-:W-:Y:S02]  /*31ed0*/  IMAD.X R21, R18, 0x1, R224, P0 ;  /* 0x0000000112157824 */ /* 0x008fe400000e06e0 */
        /* <DEDUP_REMOVED lines=19> */
[----:B------:R-:W-:Y:S01]  /*32010*/  STL [R1+0x278], R237 ;  /* 0x000278ed01007387 */ /* 0x000fe20000100800 */
[----:B--2---:R-:W-:-:S03]  /*32020*/  IADD3 R20, P0, R0, R217, RZ ;  /* 0x000000d900147210 */ /* 0x004fc60007f1e0ff */
[----:B------:R-:W2:Y:S02]  /*32030*/  LDL R217, [R1+0xe60] ;  /* 0x000e600001d97983 */ /* 0x000ea40000100800 */
[----:B------:R-:W-:Y:S02]  /*32040*/  IMAD.X R21, R18, 0x1, R23, P0 ;  /* 0x0000000112157824 */ /* 0x000fe400000e0617 */
[----:B------:R-:W2:Y:S04]  /*32050*/  LDL R23, [R1+0xe5c] ;  /* 0x000e5c0001177983 */ /* 0x000ea80000100800 */
[----:B------:R0:W-:Y:S04]  /*32060*/  STL [R1+0x280], R234 ;  /* 0x000280ea01007387 */ /* 0x0001e80000100800 */
[----:B------:R-:W2:Y:S04]  /*32070*/  LDL R231, [R1+0xe68] ;  /* 0x000e680001e77983 */ /* 0x000ea80000100800 */
[----:B0-----:R0:W2:Y:S02]  /*32080*/  LDG.E.U8 R234, desc[UR4][R20.64] ;  /* 0x0000000414ea7981 */ /* 0x0010a4000c1e1100 */
[----:B0-----:R-:W-:-:S05]  /*32090*/  IADD3 R20, P0, R0, R229, RZ ;  /* 0x000000e500147210 */ /* 0x001fca0007f1e0ff */
[----:B------:R-:W-:Y:S02]  /*320a0*/  IMAD.X R21, R18, 0x1, R22, P0 ;  /* 0x0000000112157824 */ /* 0x000fe400000e0616 */
[----:B------:R-:W2:Y:S04]  /*320b0*/  LDL R22, [R1+0xe64] ;  /* 0x000e640001167983 */ /* 0x000ea80000100800 */
[----:B----4-:R0:W-:Y:S04]  /*320c0*/  STL [R1+0x270], R235 ;  /* 0x000270eb01007387 */ /* 0x0101e80000100800 */
[----:B------:R-:W4:Y:S04]  /*320d0*/  LDL R230, [R1+0xe6c] ;  /* 0x000e6c0001e67983 */ /* 0x000f280000100800 */
[----:B0-----:R0:W4:Y:S02]  /*320e0*/  LDG.E.U8 R235, desc[UR4][R20.64] ;  /* 0x0000000414eb7981 */ /* 0x001124000c1e1100 */
[----:B0-----:R-:W-:-:S02]  /*320f0*/  IADD3 R20, P0, R0, R226, RZ ;  /* 0x000000e200147210 */ /* 0x001fc40007f1e0ff */
[----:B------:R-:W4:Y:S03]  /*32100*/  LDL R226, [R1+0xe70] ;  /* 0x000e700001e27983 */ /* 0x000f260000100800 */
[----:B------:R-:W-:-:S05]  /*32110*/  IMAD.X R21, R18, 0x1, R225, P0 ;  /* 0x0000000112157824 */ /* 0x000fca00000e06e1 */
[----:B------:R3:W4:Y:S02]  /*32120*/  LDG.E.U8 R237, desc[UR4][R20.64] ;  /* 0x0000000414ed7981 */ /* 0x000724000c1e1100 */
[----:B---3--:R-:W-:Y:S02]  /*32130*/  IADD3 R20, P0, R0, R224, RZ ;  /* 0x000000e000147210 */ /* 0x008fe40007f1e0ff */
[----:B------:R0:W-:Y:S04]  /*32140*/  STL [R1+0x274], R233 ;  /* 0x000274e901007387 */ /* 0x0001e80000100800 */
[----:B------:R-:W3:Y:S04]  /*32150*/  LDL R225, [R1+0xe78] ;  /* 0x000e780001e17983 */ /* 0x000ee80000100800 */
[----:B------:R-:W3:Y:S01]  /*32160*/  LDL R224, [R1+0xe74] ;  /* 0x000e740001e07983 */ /* 0x000ee20000100800 */
[----:B------:R-:W-:-:S05]  /*32170*/  IMAD.X R21, R18, 0x1, R219, P0 ;  /* 0x0000000112157824 */ /* 0x000fca00000e06db */
[----:B0-----:R0:W3:Y:S02]  /*32180*/  LDG.E.U8 R233, desc[UR4][R20.64] ;  /* 0x0000000414e97981 */ /* 0x0010e4000c1e1100 */
[----:B0-----:R-:W-:Y:S02]  /*32190*/  IADD3 R20, P0, R0, R227, RZ ;  /* 0x000000e300147210 */ /* 0x001fe40007f1e0ff */
[----:B------:R-:W-:Y:S04]  /*321a0*/  STL [R1+0x26c], R236 ;  /* 0x00026cec01007387 */ /* 0x000fe80000100800 */
[----:B------:R-:W3:Y:S04]  /*321b0*/  LDL R219, [R1+0xe80] ;  /* 0x000e800001db7983 */ /* 0x000ee80000100800 */
[----:B------:R-:W3:Y:S01]  /*321c0*/  LDL R229, [R1+0xe7c] ;  /* 0x000e7c0001e57983 */ /* 0x000ee20000100800 */
[----:B------:R-:W-:-:S03]  /*321d0*/  IMAD.X R21, R18, 0x1, R218, P0 ;  /* 0x0000000112157824 */ /* 0x000fc600000e06da */
[----:B------:R-:W3:Y:S04]  /*321e0*/  LDL R227, [R1+0xe88] ;  /* 0x000e880001e37983 */ /* 0x000ee80000100800 */
[----:B------:R0:W-:Y:S04]  /*321f0*/  STL [R1+0x268], R232 ;  /* 0x000268e801007387 */ /* 0x0001e80000100800 */
[----:B------:R-:W3:Y:S04]  /*32200*/  LDL R218, [R1+0xe84] ;  /* 0x000e840001da7983 */ /* 0x000ee80000100800 */
[----:B0-----:R0:W3:Y:S02]  /*32210*/  LDG.E.U8 R232, desc[UR4][R20.64] ;  /* 0x0000000414e87981 */ /* 0x0010e4000c1e1100 */
[----:B0-----:R-:W-:-:S05]  /*32220*/  IADD3 R20, P0, R0, R228, RZ ;  /* 0x000000e400147210 */ /* 0x001fca0007f1e0ff */
[----:B------:R-:W-:-:S05]  /*32230*/  IMAD.X R21, R18, 0x1, R216, P0 ;  /* 0x0000000112157824 */ /* 0x000fca00000e06d8 */
[----:B------:R2:W3:Y:S04]  /*32240*/  LDG.E.U8 R236, desc[UR4][R20.64] ;  /* 0x0000000414ec7981 */ /* 0x0004e8000c1e1100 */
[----:B------:R-:W-:Y:S04]  /*32250*/  STL [R1+0x264], R238 ;  /* 0x000264ee01007387 */ /* 0x000fe80000100800 */
[----:B------:R-:W3:Y:S01]  /*32260*/  LDL R228, [R1+0xe90] ;  /* 0x000e900001e47983 */ /* 0x000ee20000100800 */
[----:B--2---:R-:W-:-:S03]  /*32270*/  IADD3 R20, P0, R0, R217, RZ ;  /* 0x000000d900147210 */ /* 0x004fc60007f1e0ff */
[----:B------:R-:W2:Y:S02]  /*32280*/  LDL R216, [R1+0xe8c] ;  /* 0x000e8c0001d87983 */ /* 0x000ea40000100800 */
[----:B------:R-:W-:Y:S02]  /*32290*/  IMAD.X R21, R18, 0x1, R23, P0 ;  /* 0x0000000112157824 */ /* 0x000fe400000e0617 */
[----:B------:R0:W-:Y:S04]  /*322a0*/  STL [R1+0x25c], R234 ;  /* 0x00025cea01007387 */ /* 0x0001e80000100800 */
[----:B------:R-:W2:Y:S04]  /*322b0*/  LDL R217, [R1+0xe98] ;  /* 0x000e980001d97983 */ /* 0x000ea80000100800 */
[----:B------:R-:W2:Y:S04]  /*322c0*/  LDL R23, [R1+0xe94] ;  /* 0x000e940001177983 */ /* 0x000ea80000100800 */
[----:B0-----:R0:W2:Y:S02]  /*322d0*/  LDG.E.U8 R234, desc[UR4][R20.64] ;  /* 0x0000000414ea7981 */ /* 0x0010a4000c1e1100 */
[----:B0-----:R-:W-:-:S05]  /*322e0*/  IADD3 R20, P0, R0, R231, RZ ;  /* 0x000000e700147210 */ /* 0x001fca0007f1e0ff */
[----:B------:R-:W-:Y:S01]  /*322f0*/  IMAD.X R21, R18, 0x1, R22, P0 ;  /* 0x0000000112157824 */ /* 0x000fe200000e0616 */
[----:B----4-:R0:W-:Y:S04]  /*32300*/  STL [R1+0x258], R235 ;  /* 0x000258eb01007387 */ /* 0x0101e80000100800 */
[----:B------:R-:W4:Y:S04]  /*32310*/  LDL R22, [R1+0xea0] ;  /* 0x000ea00001167983 */ /* 0x000f280000100800 */
[----:B0-----:R0:W4:Y:S02]  /*32320*/  LDG.E.U8 R235, desc[UR4][R20.64] ;  /* 0x0000000414eb7981 */ /* 0x001124000c1e1100 */
[----:B0-----:R-:W-:-:S02]  /*32330*/  IADD3 R20, P0, R0, R226, RZ ;  /* 0x000000e200147210 */ /* 0x001fc40007f1e0ff */
[----:B------:R-:W4:Y:S03]  /*32340*/  LDL R226, [R1+0xe9c] ;  /* 0x000e9c0001e27983 */ /* 0x000f260000100800 */
[----:B------:R-:W-:-:S05]  /*32350*/  IMAD.X R21, R18, 0x1, R230, P0 ;  /* 0x0000000112157824 */ /* 0x000fca00000e06e6 */
[----:B------:R3:W4:Y:S04]  /*32360*/  LDG.E.U8 R239, desc[UR4][R20.64] ;  /* 0x0000000414ef7981 */ /* 0x000728000c1e1100 */
[----:B------:R-:W-:Y:S01]  /*32370*/  STL [R1+0x260], R237 ;  /* 0x000260ed01007387 */ /* 0x000fe20000100800 */
[----:B---3--:R-:W-:-:S03]  /*32380*/  IADD3 R20, P0, R0, R225, RZ ;  /* 0x000000e100147210 */ /* 0x008fc60007f1e0ff */
[----:B------:R-:W3:Y:S02]  /*32390*/  LDL R225, [R1+0xea8] ;  /* 0x000ea80001e17983 */ /* 0x000ee40000100800 */
[----:B------:R-:W-:Y:S02]  /*323a0*/  IMAD.X R21, R18, 0x1, R224, P0 ;  /* 0x0000000112157824 */ /* 0x000fe400000e06e0 */
[----:B------:R-:W3:Y:S04]  /*323b0*/  LDL R224, [R1+0xea4] ;  /* 0x000ea40001e07983 */ /* 0x000ee80000100800 */
[----:B------:R0:W-:Y:S04]  /*323c0*/  STL [R1+0x250], R233 ;  /* 0x000250e901007387 */ /* 0x0001e80000100800 */
[----:B0-----:R0:W3:Y:S02]  /*323d0*/  LDG.E.U8 R233, desc[UR4][R20.64] ;  /* 0x0000000414e97981 */ /* 0x0010e4000c1e1100 */
[----:B0-----:R-:W-:-:S02]  /*323e0*/  IADD3 R20, P0, R0, R219, RZ ;  /* 0x000000db00147210 */ /* 0x001fc40007f1e0ff */
[----:B------:R-:W3:Y:S03]  /*323f0*/  LDL R219, [R1+0xeb0] ;  /* 0x000eb00001db7983 */ /* 0x000ee60000100800 */
[----:B------:R-:W-:-:S05]  /*32400*/  IMAD.X R21, R18, 0x1, R229, P0 ;  /* 0x0000000112157824 */ /* 0x000fca00000e06e5 */
[----:B------:R0:W3:Y:S04]  /*32410*/  LDG.E.U8 R238, desc[UR4][R20.64] ;  /* 0x0000000414ee7981 */ /* 0x0000e8000c1e1100 */
[----:B------:R1:W-:Y:S01]  /*32420*/  STL [R1+0x254], R232 ;  /* 0x000254e801007387 */ /* 0x0003e20000100800 */
[----:B0-----:R-:W-:-:S03]  /*32430*/  IADD3 R20, P0, R0, R227, RZ ;  /* 0x000000e300147210 */ /* 0x001fc60007f1e0ff */
[----:B------:R-:W3:Y:S04]  /*32440*/  LDL R227, [R1+0xeb8] ;  /* 0x000eb80001e37983 */ /* 0x000ee80000100800 */
[----:B-1----:R-:W3:Y:S01]  /*32450*/  LDL R232, [R1+0xeac] ;  /* 0x000eac0001e87983 */ /* 0x002ee20000100800 */
[----:B------:R-:W-:-:S05]  /*32460*/  IMAD.X R21, R18, 0x1, R218, P0 ;  /* 0x0000000112157824 */ /* 0x000fca00000e06da */
[----:B------:R0:W3:Y:S04]  /*32470*/  LDG.E.U8 R237, desc[UR4][R20.64] ;  /* 0x0000000414ed7981 */ /* 0x0000e8000c1e1100 */
[----:B------:R1:W-:Y:S04]  /*32480*/  STL [R1+0x24c], R236 ;  /* 0x00024cec01007387 */ /* 0x0003e80000100800 */
[----:B------:R-:W3:Y:S01]  /*32490*/  LDL R218, [R1+0xeb4] ;  /* 0x000eb40001da7983 */ /* 0x000ee20000100800 */
[----:B0-----:R-:W-:-:S03]  /*324a0*/  IADD3 R20, P0, R0, R228, RZ ;  /* 0x000000e400147210 */ /* 0x001fc60007f1e0ff */
[----:B------:R-:W3:Y:S02]  /*324b0*/  LDL R231, [R1+0xec0] ;  /* 0x000ec00001e77983 */ /* 0x000ee40000100800 */
[----:B--2---:R-:W-:Y:S02]  /*324c0*/  IMAD.X R21, R18, 0x1, R216, P0 ;  /* 0x0000000112157824 */ /* 0x004fe400000e06d8 */
[----:B------:R-:W2:Y:S04]  /*324d0*/  LDL R216, [R1+0xebc] ;  /* 0x000ebc0001d87983 */ /* 0x000ea80000100800 */
[----:B-1----:R0:W2:Y:S02]  /*324e0*/  LDG.E.U8 R236, desc[UR4][R20.64] ;  /* 0x0000000414ec7981 */ /* 0x0020a4000c1e1100 */
[----:B0-----:R-:W-:-:S02]  /*324f0*/  IADD3 R20, P0, R0, R217, RZ ;  /* 0x000000d900147210 */ /* 0x001fc40007f1e0ff */
[----:B------:R0:W-:Y:S04]  /*32500*/  STL [R1+0x248], R234 ;  /* 0x000248ea01007387 */ /* 0x0001e80000100800 */
[----:B------:R-:W2:Y:S04]  /*32510*/  LDL R217, [R1+0xec8] ;  /* 0x000ec80001d97983 */ /* 0x000ea80000100800 */
[----:B------:R-:W2:Y:S01]  /*32520*/  LDL R230, [R1+0xec4] ;  /* 0x000ec40001e67983 */ /* 0x000ea20000100800 */
[----:B------:R-:W-:-:S05]  /*32530*/  IMAD.X R21, R18, 0x1, R23, P0 ;  /* 0x0000000112157824 */ /* 0x000fca00000e0617 */
[----:B0-----:R0:W2:Y:S04]  /*32540*/  LDG.E.U8 R234, desc[UR4][R20.64] ;  /* 0x0000000414ea7981 */ /* 0x0010a8000c1e1100 */
[----:B----4-:R1:W-:Y:S04]  /*32550*/  STL [R1+0x240], R235 ;  /* 0x000240eb01007387 */ /* 0x0103e80000100800 */
[----:B------:R-:W4:Y:S01]  /*32560*/  LDL R23, [R1+0xed0] ;  /* 0x000ed00001177983 */ /* 0x000f220000100800 */
[----:B0-----:R-:W-:-:S03]  /*32570*/  IADD3 R20, P0, R0, R22, RZ ;  /* 0x0000001600147210 */ /* 0x001fc60007f1e0ff */
[----:B------:R-:W4:Y:S02]  /*32580*/  LDL R22, [R1+0xecc] ;  /* 0x000ecc0001167983 */ /* 0x000f240000100800 */
[----:B------:R-:W-:-:S05]  /*32590*/  IMAD.X R21, R18, 0x1, R226, P0 ;  /* 0x0000000112157824 */ /* 0x000fca00000e06e2 */
[----:B-1----:R3:W4:Y:S04]  /*325a0*/  LDG.E.U8 R235, desc[UR4][R20.64] ;  /* 0x0000000414eb7981 */ /* 0x002728000c1e1100 */
[----:B------:R-:W-:Y:S04]  /*325b0*/  STL [R1+0x23c], R239 ;  /* 0x00023cef01007387 */ /* 0x000fe80000100800 */
[----:B------:R-:W4:Y:S04]  /*325c0*/  LDL R229, [R1+0xed8] ;  /* 0x000ed80001e57983 */ /* 0x000f280000100800 */
[----:B------:R-:W4:Y:S01]  /*325d0*/  LDL R226, [R1+0xed4] ;  /* 0x000ed40001e27983 */ /* 0x000f220000100800 */
[----:B---3--:R-:W-:-:S03]  /*325e0*/  IADD3 R20, P0, R0, R225, RZ ;  /* 0x000000e100147210 */ /* 0x008fc60007f1e0ff */
[----:B------:R-:W3:Y:S02]  /*325f0*/  LDL R225, [R1+0xee0] ;  /* 0x000ee00001e17983 */ /* 0x000ee40000100800 */
[----:B------:R-:W-:Y:S02]  /*32600*/  IMAD.X R21, R18, 0x1, R224, P0 ;  /* 0x0000000112157824 */ /* 0x000fe400000e06e0 */
[----:B------:R0:W-:Y:S04]  /*32610*/  STL [R1+0x238], R233 ;  /* 0x000238e901007387 */ /* 0x0001e80000100800 */
[----:B------:R-:W3:Y:S04]  /*32620*/  LDL R228, [R1+0xedc] ;  /* 0x000edc0001e47983 */ /* 0x000ee80000100800 */
[----:B------:R-:W3:Y:S04]  /*32630*/  LDL R224, [R1+0xee8] ;  /* 0x000ee80001e07983 */ /* 0x000ee80000100800 */
[----:B0-----:R0:W3:Y:S02]  /*32640*/  LDG.E.U8 R233, desc[UR4][R20.64] ;  /* 0x0000000414e97981 */ /* 0x0010e4000c1e1100 */
[----:B0-----:R-:W-:-:S02]  /*32650*/  IADD3 R20, P0, R0, R219, RZ ;  /* 0x000000db00147210 */ /* 0x001fc40007f1e0ff */
[----:B------:R0:W-:Y:S04]  /*32660*/  STL [R1+0x244], R238 ;  /* 0x000244ee01007387 */ /* 0x0001e80000100800 */
[----:B------:R-:W3:Y:S01]  /*32670*/  LDL R219, [R1+0xee4] ;  /* 0x000ee40001db7983 */ /* 0x000ee20000100800 */
[----:B------:R-:W-:-:S05]  /*32680*/  IMAD.X R21, R18, 0x1, R232, P0 ;  /* 0x0000000112157824 */ /* 0x000fca00000e06e8 */
[----:B------:R1:W3:Y:S02]  /*32690*/  LDG.E.U8 R232, desc[UR4][R20.64] ;  /* 0x0000000414e87981 */ /* 0x0002e4000c1e1100 */
[----:B-1----:R-:W-:Y:S02]  /*326a0*/  IADD3 R20, P0, R0, R227, RZ ;  /* 0x000000e300147210 */ /* 0x002fe40007f1e0ff */
[----:B------:R-:W-:Y:S03]  /*326b0*/  STL [R1+0x230], R237 ;  /* 0x000230ed01007387 */ /* 0x000fe60000100800 */
[----:B------:R-:W-:Y:S01]  /*326c0*/  IMAD.X R21, R18, 0x1, R218, P0 ;  /* 0x0000000112157824 */ /* 0x000fe200000e06da */
[----:B------:R-:W3:Y:S04]  /*326d0*/  LDL R227, [R1+0xef0] ;  /* 0x000ef00001e37983 */ /* 0x000ee80000100800 */
[----:B------:R1:W3:Y:S04]  /*326e0*/  LDG.E.U8 R240, desc[UR4][R20.64] ;  /* 0x0000000414f07981 */ /* 0x0002e8000c1e1100 */
[----:B------:R-:W3:Y:S01]  /*326f0*/  LDL R218, [R1+0xeec] ;  /* 0x000eec0001da7983 */ /* 0x000ee20000100800 */
[----:B-1----:R-:W-:-:S05]  /*32700*/  IADD3 R20, P0, R0, R231, RZ ;  /* 0x000000e700147210 */ /* 0x002fca0007f1e0ff */
[----:B--2---:R-:W-:Y:S01]  /*32710*/  IMAD.X R21, R18, 0x1, R216, P0 ;  /* 0x0000000112157824 */ /* 0x004fe200000e06d8 */
[----:B------:R-:W-:Y:S04]  /*32720*/  STL [R1+0x234], R236 ;  /* 0x000234ec01007387 */ /* 0x000fe80000100800 */
[----:B------:R1:W2:Y:S04]  /*32730*/  LDG.E.U8 R239, desc[UR4][R20.64] ;  /* 0x0000000414ef7981 */ /* 0x0002a8000c1e1100 */
[----:B------:R-:W2:Y:S01]  /*32740*/  LDL R216, [R1+0xef8] ;  /* 0x000ef80001d87983 */ /* 0x000ea20000100800 */
[----:B-1----:R-:W-:-:S03]  /*32750*/  IADD3 R20, P0, R0, R217, RZ ;  /* 0x000000d900147210 */ /* 0x002fc60007f1e0ff */
[----:B------:R-:W2:Y:S02]  /*32760*/  LDL R217, [R1+0xef4] ;  /* 0x000ef40001d97983 */ /* 0x000ea40000100800 */
[----:B------:R-:W-:-:S05]  /*32770*/  IMAD.X R21, R18, 0x1, R230, P0 ;  /* 0x0000000112157824 */ /* 0x000fca00000e06e6 */
[----:B0-----:R4:W2:Y:S04]  /*32780*/  LDG.E.U8 R238, desc[UR4][R20.64] ;  /* 0x0000000414ee7981 */ /* 0x0018a8000c1e1100 */
[----:B------:R0:W-:Y:S01]  /*32790*/  STL [R1+0x22c], R234 ;  /* 0x00022cea01007387 */ /* 0x0001e20000100800 */
[----:B----4-:R-:W-:-:S03]  /*327a0*/  IADD3 R20, P0, R0, R23, RZ ;  /* 0x0000001700147210 */ /* 0x010fc60007f1e0ff */
[----:B------:R-:W4:Y:S02]  /*327b0*/  LDL R23, [R1+0xf00] ;  /* 0x000f000001177983 */ /* 0x000f240000100800 */
[----:B------:R-:W-:-:S05]  /*327c0*/  IMAD.X R21, R18, 0x1, R22, P0 ;  /* 0x0000000112157824 */ /* 0x000fca00000e0616 */
[----:B0-----:R0:W4:Y:S02]  /*327d0*/  LDG.E.U8 R234, desc[UR4][R20.64] ;  /* 0x0000000414ea7981 */ /* 0x001124000c1e1100 */
[----:B0-----:R-:W-:-:S05]  /*327e0*/  IADD3 R20, P0, R0, R229, RZ ;  /* 0x000000e500147210 */ /* 0x001fca0007f1e0ff */
[----:B------:R-:W-:Y:S01]  /*327f0*/  IMAD.X R21, R18, 0x1, R226, P0 ;  /* 0x0000000112157824 */ /* 0x000fe200000e06e2 */
[----:B------:R-:W-:Y:S04]  /*32800*/  STL [R1+0x228], R235 ;  /* 0x000228eb01007387 */ /* 0x000fe80000100800 */
[----:B------:R3:W4:Y:S04]  /*32810*/  LDG.E.U8 R237, desc[UR4][R20.64] ;  /* 0x0000000414ed7981 */ /* 0x000728000c1e1100 */
[----:B------:R-:W4:Y:S04]  /*32820*/  LDL R22, [R1+0xefc] ;  /* 0x000efc0001167983 */ /* 0x000f280000100800 */
[----:B------:R-:W4:Y:S01]  /*32830*/  LDL R226, [R1+0xf08] ;  /* 0x000f080001e27983 */ /* 0x000f220000100800 */
[----:B------:R-:W-:-:S02]  /*32840*/  WARPGROUP.DEPBAR.LE gsb0, 0x0 ;  /* 0x00008000000079c5 */ /* 0x000fc40000010000 */
[----:B------:R-:W-:-:S06]  /*32850*/  WARPGROUP.ARRIVE ;  /* 0x00000000000079c5 */ /* 0x000fcc0000000000 */
[----:B------:R-:W-:Y:S01]  /*32860*/  QGMMA.64x128x32.F32.E4M3.E4M3 R152, gdesc[UR20], R152, gsb0 ;  /* 0x01e00000149879f3 */ /* 0x000fe20008000898 */
[----:B---3--:R-:W-:-:S05]  /*32870*/  IADD3 R20, P0, R0, R225, RZ ;  /* 0x000000e100147210 */ /* 0x008fca0007f1e0ff */
[----:B------:R-:W-:-:S05]  /*32880*/  IMAD.X R21, R18, 0x1, R228, P0 ;  /* 0x0000000112157824 */ /* 0x000fca00000e06e4 */
[----:B------:R0:W3:Y:S04]  /*32890*/  LDG.E.U8 R236, desc[UR4][R20.64] ;  /* 0x0000000414ec7981 */ /* 0x0000e8000c1e1100 */
[----:B------:R1:W-:Y:S04]  /*328a0*/  STL [R1+0x220], R233 ;  /* 0x000220e901007387 */ /* 0x0003e80000100800 */
[----:B------:R-:W3:Y:S01]  /*328b0*/  LDL R225, [R1+0xf04] ;  /* 0x000f040001e17983 */ /* 0x000ee20000100800 */
[----:B0-----:R-:W-:-:S03]  /*328c0*/  IADD3 R20, P0, R0, R224, RZ ;  /* 0x000000e000147210 */ /* 0x001fc60007f1e0ff */
[----:B------:R-:W3:Y:S04]  /*328d0*/  LDL R224, [R1+0xf10] ;  /* 0x000f100001e07983 */ /* 0x000ee80000100800 */
[----:B-1----:R-:W3:Y:S01]  /*328e0*/  LDL R233, [R1+0xf0c] ;  /* 0x000f0c0001e97983 */ /* 0x002ee20000100800 */
[----:B------:R-:W-:-:S05]  /*328f0*/  IMAD.X R21, R18, 0x1, R219, P0 ;  /* 0x0000000112157824 */ /* 0x000fca00000e06db */
[----:B------:R0:W3:Y:S04]  /*32900*/  LDG.E.U8 R235, desc[UR4][R20.64] ;  /* 0x0000000414eb7981 */ /* 0x0000e8000c1e1100 */
[----:B------:R1:W-:Y:S04]  /*32910*/  STL [R1+0x21c], R232 ;  /* 0x00021ce801007387 */ /* 0x0003e80000100800 */
[----:B------:R-:W3:Y:S04]  /*32920*/  LDL R219, [R1+0xf18] ;  /* 0x000f180001db7983 */ /* 0x000ee80000100800 */
[----:B-1----:R-:W3:Y:S01]  /*32930*/  LDL R232, [R1+0xf14] ;  /* 0x000f140001e87983 */ /* 0x002ee20000100800 */
[----:B0-----:R-:W-:-:S03]  /*32940*/  IADD3 R20, P0, R0, R227, RZ ;  /* 0x000000e300147210 */ /* 0x001fc60007f1e0ff */
[----:B------:R-:W-:Y:S04]  /*32950*/  STL [R1+0x218], R240 ;  /* 0x000218f001007387 */ /* 0x000fe80000100800 */
[----:B------:R-:W3:Y:S01]  /*32960*/  LDL R231, [R1+0xf20] ;  /* 0x000f200001e77983 */ /* 0x000ee20000100800 */
[----:B------:R-:W-:-:S03]  /*32970*/  IMAD.X R21, R18, 0x1, R218, P0 ;  /* 0x0000000112157824 */ /* 0x000fc600000e06da */
[----:B------:R-:W3:Y:S04]  /*32980*/  LDL R218, [R1+0xf1c] ;  /* 0x000f1c0001da7983 */ /* 0x000ee80000100800 */
[----:B------:R0:W3:Y:S04]  /*32990*/  LDG.E.U8 R252, desc[UR4][R20.64] ;  /* 0x0000000414fc7981 */ /* 0x0000e8000c1e1100 */
[----:B--2---:R-:W-:Y:S04]  /*329a0*/  STL [R1+0x224], R239 ;  /* 0x000224ef01007387 */ /* 0x004fe80000100800 */
[----:B------:R-:W2:Y:S01]  /*329b0*/  LDL R230, [R1+0xf28] ;  /* 0x000f280001e67983 */ /* 0x000ea20000100800 */
[----:B0-----:R-:W-:-:S03]  /*329c0*/  IADD3 R20, P0, R0, R216, RZ ;  /* 0x000000d800147210 */ /* 0x001fc60007f1e0ff */
[----:B------:R-:W2:Y:S04]  /*329d0*/  LDL R216, [R1+0xf24] ;  /* 0x000f240001d87983 */ /* 0x000ea80000100800 */
[----:B------:R-:W2:Y:S01]  /*329e0*/  LDL R229, [R1+0xf30] ;  /* 0x000f300001e57983 */ /* 0x000ea20000100800 */
[----:B------:R-:W-:-:S05]  /*329f0*/  IMAD.X R21, R18, 0x1, R217, P0 ;  /* 0x0000000112157824 */ /* 0x000fca00000e06d9 */
[----:B------:R4:W2:Y:S04]  /*32a00*/  LDG.E.U8 R251, desc[UR4][R20.64] ;  /* 0x0000000414fb7981 */ /* 0x0008a8000c1e1100 */
[----:B------:R-:W-:Y:S04]  /*32a10*/  STL [R1+0x210], R238 ;  /* 0x000210ee01007387 */ /* 0x000fe80000100800 */
[----:B------:R-:W2:Y:S01]  /*32a20*/  LDL R217, [R1+0xf2c] ;  /* 0x000f2c0001d97983 */ /* 0x000ea20000100800 */
[----:B----4-:R-:W-:-:S03]  /*32a30*/  IADD3 R20, P0, R0, R23, RZ ;  /* 0x0000001700147210 */ /* 0x010fc60007f1e0ff */
[----:B------:R-:W4:Y:S01]  /*32a40*/  LDL R23, [R1+0xf38] ;  /* 0x000f380001177983 */ /* 0x000f220000100800 */
[----:B------:R-:W-:Y:S02]  /*32a50*/  WARPGROUP.DEPBAR.LE gsb0, 0x0 ;  /* 0x00008000000079c5 */ /* 0x000fe40000010000 */
[----:B------:R-:W-:Y:S01]  /*32a60*/  WARPGROUP.ARRIVE ;  /* 0x00000000000079c5 */ /* 0x000fe20000000000 */
[----:B------:R0:W-:Y:S05]  /*32a70*/  STL [R1+0x214], R234 ;  /* 0x000214ea01007387 */ /* 0x0001ea0000100800 */
[----:B------:R-:W-:Y:S01]  /*32a80*/  QGMMA.64x128x32.F32.E4M3.E4M3 R152, gdesc[UR24], R152, gsb0 ;  /* 0x01e00000189879f3 */ /* 0x000fe20008000898 */
[----:B------:R-:W4:Y:S04]  /*32a90*/  LDL R228, [R1+0xf34] ;  /* 0x000f340001e47983 */ /* 0x000f280000100800 */
[----:B------:R-:W-:Y:S01]  /*32aa0*/  STL [R1+0x20c], R237 ;  /* 0x00020ced01007387 */ /* 0x000fe20000100800 */
[----:B------:R-:W-:-:S03]  /*32ab0*/  IMAD.X R21, R18, 0x1, R22, P0 ;  /* 0x0000000112157824 */ /* 0x000fc600000e0616 */
[----:B------:R-:W4:Y:S04]  /*32ac0*/  LDL R227, [R1+0xf40] ;  /* 0x000f400001e37983 */ /* 0x000f280000100800 */
[----:B0-----:R0:W4:Y:S04]  /*32ad0*/  LDG.E.U8 R234, desc[UR4][R20.64] ;  /* 0x0000000414ea7981 */ /* 0x001128000c1e1100 */
[----:B------:R-:W4:Y:S01]  /*32ae0*/  LDL R22, [R1+0xf3c] ;  /* 0x000f3c0001167983 */ /* 0x000f220000100800 */
[----:B0-----:R-:W-:-:S03]  /*32af0*/  IADD3 R20, P0, R0, R226, RZ ;  /* 0x000000e200147210 */ /* 0x001fc60007f1e0ff */
[----:B------:R-:W4:Y:S01]  /*32b00*/  LDL R226, [R1+0xf48] ;  /* 0x000f480001e27983 */ /* 0x000f220000100800 */
[----:B------:R-:W-:Y:S01]  /*32b10*/  R2UR UR55, R246 ;  /* 0x00000000f63772ca */ /* 0x000fe200000e0000 */
[----:B------:R-:W-:Y:S02]  /*32b20*/  WARPGROUP.DEPBAR.LE gsb0, 0x0 ;  /* 0x00008000000079c5 */ /* 0x000fe40000010000 */
[----:B------:R-:W-:-:S06]  /*32b30*/  WARPGROUP.ARRIVE ;  /* 0x00000000000079c5 */ /* 0x000fcc0000000000 */
[----:B------:R-:W-:Y:S01]  /*32b40*/  QGMMA.64x128x32.F32.E4M3.E4M3 R152, gdesc[UR28], R152, gsb0 ;  /* 0x01e000001c9879f3 */ /* 0x000fe20008000898 */
[----:B---3--:R-:W-:-:S05]  /*32b50*/  IMAD.X R21, R18, 0x1, R225, P0 ;  /* 0x0000000112157824 */ /* 0x008fca00000e06e1 */
[----:B------:R0:W3:Y:S02]  /*32b60*/  LDG.E.U8 R249, desc[UR4][R20.64] ;  /* 0x0000000414f97981 */ /* 0x0000e4000c1e1100 */
[----:B0-----:R-:W-:-:S05]  /*32b70*/  IADD3 R20, P0, R0, R224, RZ ;  /* 0x000000e000147210 */ /* 0x001fca0007f1e0ff */
[----:B------:R-:W-:-:S05]  /*32b80*/  IMAD.X R21, R18, 0x1, R233, P0 ;  /* 0x0000000112157824 */ /* 0x000fca00000e06e9 */
[----:B------:R0:W3:Y:S04]  /*32b90*/  LDG.E.U8 R250, desc[UR4][R20.64] ;  /* 0x0000000414fa7981 */ /* 0x0000e8000c1e1100 */
[----:B------:R1:W-:Y:S04]  /*32ba0*/  STL [R1+0x208], R236 ;  /* 0x000208ec01007387 */ /* 0x0003e80000100800 */
[----:B------:R-:W3:Y:S01]  /*32bb0*/  LDL R225, [R1+0xf44] ;  /* 0x000f440001e17983 */ /* 0x000ee20000100800 */
[----:B0-----:R-:W-:-:S03]  /*32bc0*/  IADD3 R20, P0, R0, R219, RZ ;  /* 0x000000db00147210 */ /* 0x001fc60007f1e0ff */
[----:B------:R-:W3:Y:S02]  /*32bd0*/  LDL R224, [R1+0xf50] ;  /* 0x000f500001e07983 */ /* 0x000ee40000100800 */
[----:B------:R-:W-:-:S05]  /*32be0*/  IMAD.X R21, R18, 0x1, R232, P0 ;  /* 0x0000000112157824 */ /* 0x000fca00000e06e8 */
[----:B------:R0:W3:Y:S04]  /*32bf0*/  LDG.E.U8 R248, desc[UR4][R20.64] ;  /* 0x0000000414f87981 */ /* 0x0000e8000c1e1100 */
[----:B------:R1:W-:Y:S04]  /*32c00*/  STL [R1+0x200], R235 ;  /* 0x000200eb01007387 */ /* 0x0003e80000100800 */
[----:B------:R-:W3:Y:S01]  /*32c10*/  LDL R219, [R1+0xf4c] ;  /* 0x000f4c0001db7983 */ /* 0x000ee20000100800 */
[----:B0-----:R-:W-:-:S05]  /*32c20*/  IADD3 R20, P0, R0, R231, RZ ;  /* 0x000000e700147210 */ /* 0x001fca0007f1e0ff */
[----:B------:R-:W-:Y:S02]  /*32c30*/  IMAD.X R21, R18, 0x1, R218, P0 ;  /* 0x0000000112157824 */ /* 0x000fe400000e06da */
[----:B------:R-:W3:Y:S04]  /*32c40*/  LDL R218, [R1+0xf58] ;  /* 0x000f580001da7983 */ /* 0x000ee80000100800 */
[----:B------:R2:W3:Y:S02]  /*32c50*/  LDG.E.U8 R246, desc[UR4][R20.64] ;  /* 0x0000000414f67981 */ /* 0x0004e4000c1e1100 */
[----:B--2---:R-:W-:-:S05]  /*32c60*/  IADD3 R20, P0, R0, R230, RZ ;  /* 0x000000e600147210 */ /* 0x004fca0007f1e0ff */
[----:B------:R-:W-:Y:S02]  /*32c70*/  IMAD.X R21, R18, 0x1, R216, P0 ;  /* 0x0000000112157824 */ /* 0x000fe400000e06d8 */
[----:B------:R-:W2:Y:S04]  /*32c80*/  LDL R216, [R1+0xf54] ;  /* 0x000f540001d87983 */ /* 0x000ea80000100800 */
[----:B------:R0:W2:Y:S02]  /*32c90*/  LDG.E.U8 R244, desc[UR4][R20.64] ;  /* 0x0000000414f47981 */ /* 0x0000a4000c1e1100 */
[----:B0-----:R-:W-:-:S05]  /*32ca0*/  IADD3 R20, P0, R0, R229, RZ ;  /* 0x000000e500147210 */ /* 0x001fca0007f1e0ff */
[----:B------:R-:W-:Y:S02]  /*32cb0*/  IMAD.X R21, R18, 0x1, R217, P0 ;  /* 0x0000000112157824 */ /* 0x000fe400000e06d9 */
[----:B------:R-:W2:Y:S04]  /*32cc0*/  LDL R217, [R1+0xf60] ;  /* 0x000f600001d97983 */ /* 0x000ea80000100800 */
[----:B------:R4:W2:Y:S02]  /*32cd0*/  LDG.E.U8 R243, desc[UR4][R20.64] ;  /* 0x0000000414f37981 */ /* 0x0008a4000c1e1100 */
[----:B----4-:R-:W-:Y:S02]  /*32ce0*/  IADD3 R20, P0, R0, R23, RZ ;  /* 0x0000001700147210 */ /* 0x010fe40007f1e0ff */
[----:B------:R-:W4:Y:S01]  /*32cf0*/  LDL R23, [R1+0xf5c] ;  /* 0x000f5c0001177983 */ /* 0x000f220000100800 */
[----:B------:R-:W-:-:S02]  /*32d00*/  WARPGROUP.DEPBAR.LE gsb0, 0x0 ;  /* 0x00008000000079c5 */ /* 0x000fc40000010000 */
[----:B------:R-:W-:-:S06]  /*32d10*/  WARPGROUP.ARRIVE ;  /* 0x00000000000079c5 */ /* 0x000fcc0000000000 */
[----:B------:R-:W-:Y:S01]  /*32d20*/  QGMMA.64x128x32.F32.E4M3.E4M3 R152, gdesc[UR32], R152, gsb0 ;  /* 0x01e00000209879f3 */ /* 0x000fe20008000898 */
[----:B------:R-:W-:-:S05]  /*32d30*/  IMAD.X R21, R18, 0x1, R228, P0 ;  /* 0x0000000112157824 */ /* 0x000fca00000e06e4 */
[----:B------:R0:W4:Y:S02]  /*32d40*/  LDG.E.U8 R242, desc[UR4][R20.64] ;  /* 0x0000000414f27981 */ /* 0x000124000c1e1100 */
[----:B0-----:R-:W-:Y:S02]  /*32d50*/  IADD3 R20, P0, R0, R227, RZ ;  /* 0x000000e300147210 */ /* 0x001fe40007f1e0ff */
[----:B------:R0:W-:Y:S03]  /*32d60*/  STL [R1+0x204], R234 ;  /* 0x000204ea01007387 */ /* 0x0001e60000100800 */
[----:B------:R-:W-:Y:S01]  /*32d70*/  IMAD.X R21, R18, 0x1, R22, P0 ;  /* 0x0000000112157824 */ /* 0x000fe200000e0616 */
[----:B------:R-:W4:Y:S04]  /*32d80*/  LDL R230, [R1+0xf64] ;  /* 0x000f640001e67983 */ /* 0x000f280000100800 */
[----:B------:R-:W4:Y:S04]  /*32d90*/  LDL R22, [R1+0xf68] ;  /* 0x000f680001167983 */ /* 0x000f280000100800 */
[----:B------:R-:W4:Y:S04]  /*32da0*/  LDL R229, [R1+0xf70] ;  /* 0x000f700001e57983 */ /* 0x000f280000100800 */
[----:B------:R-:W4:Y:S04]  /*32db0*/  LDL R228, [R1+0xf6c] ;  /* 0x000f6c0001e47983 */ /* 0x000f280000100800 */
[----:B------:R1:W4:Y:S04]  /*32dc0*/  LDG.E.U8 R245, desc[UR4][R20.64] ;  /* 0x0000000414f57981 */ /* 0x000328000c1e1100 */
[----:B------:R-:W4:Y:S01]  /*32dd0*/  LDL R227, [R1+0xf78] ;  /* 0x000f780001e37983 */ /* 0x000f220000100800 */
[----:B------:R-:W-:-:S02]  /*32de0*/  WARPGROUP.DEPBAR.LE gsb0, 0x0 ;  /* 0x00008000000079c5 */ /* 0x000fc40000010000 */
[----:B------:R-:W-:-:S06]  /*32df0*/  WARPGROUP.ARRIVE ;  /* 0x00000000000079c5 */ /* 0x000fcc0000000000 */
[----:B------:R-:W-:Y:S01]  /*32e00*/  QGMMA.64x128x32.F32.E4M3.E4M3 R152, gdesc[UR36], R152, gsb0 ;  /* 0x01e00000249879f3 */ /* 0x000fe20008000898 */
[----:B-1----:R-:W-:Y:S02]  /*32e10*/  IADD3 R20, P0, R0, R226, RZ ;  /* 0x000000e200147210 */ /* 0x002fe40007f1e0ff */
[----:B------:R-:W4:Y:S03]  /*32e20*/  LDL R226, [R1+0xf74] ;  /* 0x000f740001e27983 */ /* 0x000f260000100800 */
[----:B---3--:R-:W-:Y:S02]  /*32e30*/  IMAD.X R21, R18, 0x1, R225, P0 ;  /* 0x0000000112157824 */ /* 0x008fe400000e06e1 */
[----:B------:R-:W3:Y:S04]  /*32e40*/  LDL R225, [R1+0xf80] ;  /* 0x000f800001e17983 */ /* 0x000ee80000100800 */
[----:B------:R1:W3:Y:S02]  /*32e50*/  LDG.E.U8 R240, desc[UR4][R20.64] ;  /* 0x0000000414f07981 */ /* 0x0002e4000c1e1100 */
[----:B-1----:R-:W-:-:S02]  /*32e60*/  IADD3 R20, P0, R0, R224, RZ ;  /* 0x000000e000147210 */ /* 0x002fc40007f1e0ff */
[----:B------:R-:W3:Y:S03]  /*32e70*/  LDL R224, [R1+0xf7c] ;  /* 0x000f7c0001e07983 */ /* 0x000ee60000100800 */
[----:B------:R-:W-:Y:S02]  /*32e80*/  IMAD.X R21, R18, 0x1, R219, P0 ;  /* 0x0000000112157824 */ /* 0x000fe400000e06db */
[----:B------:R-:W3:Y:S04]  /*32e90*/  LDL R219, [R1+0xf88] ;  /* 0x000f880001db7983 */ /* 0x000ee80000100800 */
[----:B------:R1:W3:Y:S01]  /*32ea0*/  LDG.E.U8 R241, desc[UR4][R20.64] ;  /* 0x0000000414f17981 */ /* 0x0002e2000c1e1100 */
[----:B------:R-:W-:-:S02]  /*32eb0*/  WARPGROUP.DEPBAR.LE gsb0, 0x0 ;  /* 0x00008000000079c5 */ /* 0x000fc40000010000 */
[----:B------:R-:W-:-:S06]  /*32ec0*/  WARPGROUP.ARRIVE ;  /* 0x00000000000079c5 */ /* 0x000fcc0000000000 */
[----:B------:R-:W-:Y:S01]  /*32ed0*/  QGMMA.64x128x32.F32.E4M3.E4M3 R152, gdesc[UR40], R152, gsb0 ;  /* 0x01e00000289879f3 */ /* 0x000fe20008000898 */
[----:B-1----:R-:W-:Y:S02]  /*32ee0*/  IADD3 R20, P0, R0, R218, RZ ;  /* 0x000000da00147210 */ /* 0x002fe40007f1e0ff */
[----:B------:R-:W3:Y:S03]  /*32ef0*/  LDL R218, [R1+0xf90] ;  /* 0x000f900001da7983 */ /* 0x000ee60000100800 */
[----:B--2---:R-:W-:Y:S02]  /*32f00*/  IMAD.X R21, R18, 0x1, R216, P0 ;  /* 0x0000000112157824 */ /* 0x004fe400000e06d8 */
[----:B------:R-:W2:Y:S04]  /*32f10*/  LDL R216, [R1+0xf84] ;  /* 0x000f840001d87983 */ /* 0x000ea80000100800 */
[----:B------:R1:W2:Y:S02]  /*32f20*/  LDG.E.U8 R239, desc[UR4][R20.64] ;  /* 0x0000000414ef7981 */ /* 0x0002a4000c1e1100 */
[----:B-1----:R-:W-:-:S02]  /*32f30*/  IADD3 R20, P0, R0, R217, RZ ;  /* 0x000000d900147210 */ /* 0x002fc40007f1e0ff */
[----:B------:R-:W2:Y:S03]  /*32f40*/  LDL R217, [R1+0xf8c] ;  /* 0x000f8c0001d97983 */ /* 0x000ea60000100800 */
[----:B----4-:R-:W-:Y:S02]  /*32f50*/  IMAD.X R21, R18, 0x1, R23, P0 ;  /* 0x0000000112157824 */ /* 0x010fe400000e0617 */
[----:B------:R-:W4:Y:S04]  /*32f60*/  LDL R23, [R1+0xf98] ;  /* 0x000f980001177983 */ /* 0x000f280000100800 */
[----:B------:R1:W4:Y:S02]  /*32f70*/  LDG.E.U8 R238, desc[UR4][R20.64] ;  /* 0x0000000414ee7981 */ /* 0x000324000c1e1100 */
[----:B-1----:R-:W-:-:S02]  /*32f80*/  IADD3 R20, P0, R0, R22, RZ ;  /* 0x0000001600147210 */ /* 0x002fc40007f1e0ff */
[----:B------:R-:W4:Y:S01]  /*32f90*/  LDL R22, [R1+0xf94] ;  /* 0x000f940001167983 */ /* 0x000f220000100800 */
[----:B------:R-:W-:Y:S02]  /*32fa0*/  WARPGROUP.DEPBAR.LE gsb0, 0x0 ;  /* 0x00008000000079c5 */ /* 0x000fe40000010000 */
[----:B------:R-:W-:-:S06]  /*32fb0*/  WARPGROUP.ARRIVE ;  /* 0x00000000000079c5 */ /* 0x000fcc0000000000 */
[----:B------:R-:W-:Y:S01]  /*32fc0*/  QGMMA.64x128x32.F32.E4M3.E4M3 R152, gdesc[UR44], R152, gsb0 ;  /* 0x01e000002c9879f3 */ /* 0x000fe20008000898 */
[----:B------:R-:W-:-:S05]  /*32fd0*/  IMAD.X R21, R18, 0x1, R230, P0 ;  /* 0x0000000112157824 */ /* 0x000fca00000e06e6 */
[----:B------:R1:W4:Y:S02]  /*32fe0*/  LDG.E.U8 R236, desc[UR4][R20.64] ;  /* 0x0000000414ec7981 */ /* 0x000324000c1e1100 */
[----:B-1----:R-:W-:-:S05]  /*32ff0*/  IADD3 R20, P0, R0, R229, RZ ;  /* 0x000000e500147210 */ /* 0x002fca0007f1e0ff */
[----:B------:R-:W-:-:S05]  /*33000*/  IMAD.X R21, R18, 0x1, R228, P0 ;  /* 0x0000000112157824 */ /* 0x000fca00000e06e4 */
[----:B------:R1:W4:Y:S02]  /*33010*/  LDG.E.U8 R235, desc[UR4][R20.64] ;  /* 0x0000000414eb7981 */ /* 0x000324000c1e1100 */
[----:B-1----:R-:W-:-:S05]  /*33020*/  IADD3 R20, P0, R0, R227, RZ ;  /* 0x000000e300147210 */ /* 0x002fca0007f1e0ff */
[----:B------:R-:W-:-:S05]  /*33030*/  IMAD.X R21, R18, 0x1, R226, P0 ;  /* 0x0000000112157824 */ /* 0x000fca00000e06e2 */
[----:B0-----:R3:W4:Y:S01]  /*33040*/  LDG.E.U8 R234, desc[UR4][R20.64] ;  /* 0x0000000414ea7981 */ /* 0x001722000c1e1100 */
[----:B------:R-:W-:Y:S02]  /*33050*/  WARPGROUP.DEPBAR.LE gsb0, 0x0 ;  /* 0x00008000000079c5 */ /* 0x000fe40000010000 */
[----:B------:R-:W-:-:S06]  /*33060*/  WARPGROUP.ARRIVE ;  /* 0x00000000000079c5 */ /* 0x000fcc0000000000 */
[----:B------:R-:W-:Y:S01]  /*33070*/  QGMMA.64x128x32.F32.E4M3.E4M3 R152, gdesc[UR48], R152, gsb0 ;  /* 0x01e00000309879f3 */ /* 0x000fe20008000898 */
[----:B---3--:R-:W-:-:S05]  /*33080*/  IADD3 R20, P0, R0, R225, RZ ;  /* 0x000000e100147210 */ /* 0x008fca0007f1e0ff */
[----:B------:R-:W-:Y:S02]  /*33090*/  IMAD.X R21, R18, 0x1, R224, P0 ;  /* 0x0000000112157824 */ /* 0x000fe400000e06e0 */
[----:B------:R-:W3:Y:S04]  /*330a0*/  LDL R224, [R1+0x99c] ;  /* 0x00099c0001e07983 */ /* 0x000ee80000100800 */
[----:B------:R0:W3:Y:S02]  /*330b0*/  LDG.E.U8 R237, desc[UR4][R20.64] ;  /* 0x0000000414ed7981 */ /* 0x0000e4000c1e1100 */
[----:B0-----:R-:W-:Y:S02]  /*330c0*/  IADD3 R20, P0, R0, R219, RZ ;  /* 0x000000db00147210 */ /* 0x001fe40007f1e0ff */
[----:B------:R-:W3:Y:S03]  /*330d0*/  LDL R219, [R1+0xfa0] ;  /* 0x000fa00001db7983 */ /* 0x000ee60000100800 */
[----:B--2---:R-:W-:-:S02]  /*330e0*/  IMAD.X R21, R18, 0x1, R216, P0 ;  /* 0x0000000112157824 */ /* 0x004fc400000e06d8 */
[----:B------:R-:W0:Y:S03]  /*330f0*/  LDC R216, c[0x0][0x238] ;  /* 0x00008e00ffd87b82 */ /* 0x000e260000000800 */
[----:B------:R1:W2:Y:S02]  /*33100*/  LDG.E.U8 R232, desc[UR4][R20.64] ;  /* 0x0000000414e87981 */ /* 0x0002a4000c1e1100 */
[----:B-1----:R-:W-:Y:S02]  /*33110*/  IADD3 R20, P0, R0, R218, RZ ;  /* 0x000000da00147210 */ /* 0x002fe40007f1e0ff */
[----:B------:R-:W2:Y:S03]  /*33120*/  LDL R218, [R1+0xf9c] ;  /* 0x000f9c0001da7983 */ /* 0x000ea60000100800 */
[----:B------:R-:W-:-:S02]  /*33130*/  IMAD.X R21, R18, 0x1, R217, P0 ;  /* 0x0000000112157824 */ /* 0x000fc400000e06d9 */
[----:B------:R-:W2:Y:S04]  /*33140*/  LDL R217, [R1+0xfa8] ;  /* 0x000fa80001d97983 */ /* 0x000ea80000100800 */
[----:B------:R4:W2:Y:S02]  /*33150*/  LDG.E.U8 R233, desc[UR4][R20.64] ;  /* 0x0000000414e97981 */ /* 0x0008a4000c1e1100 */
[----:B----4-:R-:W-:Y:S02]  /*33160*/  IADD3 R20, P0, R0, R23, RZ ;  /* 0x0000001700147210 */ /* 0x010fe40007f1e0ff */
[----:B------:R-:W4:Y:S01]  /*33170*/  LDL R23, [R1+0xfa4] ;  /* 0x000fa40001177983 */ /* 0x000f220000100800 */
[----:B------:R-:W-:Y:S02]  /*33180*/  WARPGROUP.DEPBAR.LE gsb0, 0x0 ;  /* 0x00008000000079c5 */ /* 0x000fe40000010000 */
[----:B------:R-:W-:-:S06]  /*33190*/  WARPGROUP.ARRIVE ;  /* 0x00000000000079c5 */ /* 0x000fcc0000000000 */
[----:B------:R-:W-:Y:S01]  /*331a0*/  QGMMA.64x128x32.F32.E4M3.E4M3 R152, gdesc[UR52], R152, gsb0 ;  /* 0x01e00000349879f3 */ /* 0x000fe20008000898 */
[----:B------:R-:W-:-:S05]  /*331b0*/  IMAD.X R21, R18, 0x1, R22, P0 ;  /* 0x0000000112157824 */ /* 0x000fca00000e0616 */
[----:B------:R0:W4:Y:S01]  /*331c0*/  LDG.E.U8 R231, desc[UR4][R20.64] ;  /* 0x0000000414e77981 */ /* 0x000122000c1e1100 */
[----:B------:R-:W-:Y:S02]  /*331d0*/  WARPGROUP.DEPBAR.LE gsb0, 0x0 ;  /* 0x00008000000079c5 */ /* 0x000fe40000010000 */
[-C--:B0-----:R-:W-:Y:S01]  /*331e0*/  FMUL R20, R154, R216.reuse ;  /* 0x000000d89a147220 */ /* 0x081fe20000400000 */
[----:B------:R-:W-:-:S05]  /*331f0*/  FMUL R22, R155, R216 ;  /* 0x000000d89b167220 */ /* 0x000fca0000400000 */
[----:B------:R-:W-:Y:S01]  /*33200*/  FMNMX R22, R20, R22, !PT ;  /* 0x0000001614167209 */ /* 0x000fe20007800000 */
        /* <DEDUP_REMOVED lines=59> */
[----:B------:R-:W-:Y:S02]  /*335c0*/  FMNMX R22, R20, R22, !PT ;  /* 0x0000001614167209 */ /* 0x000fe40007800000 */
[----:B---3--:R-:W-:-:S05]  /*335d0*/  IADD3 R20, P0, R0, R219, RZ ;  /* 0x000000db00147210 */ /* 0x008fca0007f1e0ff */
[----:B--2---:R-:W-:-:S05]  /*335e0*/  IMAD.X R21, R18, 0x1, R218, P0 ;  /* 0x0000000112157824 */ /* 0x004fca00000e06da */
[----:B------:R0:W2:Y:S02]  /*335f0*/  LDG.E.U8 R219, desc[UR4][R20.64] ;  /* 0x0000000414db7981 */ /* 0x0000a4000c1e1100 */
[----:B0-----:R-:W-:Y:S02]  /*33600*/  IADD3 R20, P0, R0, R217, RZ ;  /* 0x000000d900147210 */ /* 0x001fe40007f1e0ff */
[----:B------:R-:W0:Y:S03]  /*33610*/  SHFL.BFLY PT, R217, R22, 0x2, 0x1f ;  /* 0x0c401f0016d97f89 */ /* 0x000e2600000e0000 */
[----:B----4-:R-:W-:-:S05]  /*33620*/  IMAD.X R21, R18, 0x1, R23, P0 ;  /* 0x0000000112157824 */ /* 0x010fca00000e0617 */
[----:B------:R1:W3:Y:S02]  /*33630*/  LDG.E.U8 R218, desc[UR4][R20.64] ;  /* 0x0000000414da7981 */ /* 0x0002e4000c1e1100 */
[-C--:B-1----:R-:W-:Y:S01]  /*33640*/  FMUL R21, R152, R216.reuse ;  /* 0x000000d898157220 */ /* 0x082fe20000400000 */
[----:B------:R-:W-:-:S05]  /*33650*/  FMUL R20, R153, R216 ;  /* 0x000000d899147220 */ /* 0x000fca0000400000 */
[----:B------:R-:W-:Y:S01]  /*33660*/  FMNMX R20, R21, R20, !PT ;  /* 0x0000001415147209 */ /* 0x000fe20007800000 */
[----:B------:R-:W-:-:S05]  /*33670*/  FMUL R21, R156, R216 ;  /* 0x000000d89c157220 */ /* 0x000fca0000400000 */
[----:B------:R-:W-:Y:S01]  /*33680*/  FMNMX R23, R21, R20, !PT ;  /* 0x0000001415177209 */ /* 0x000fe20007800000 */
[-C--:B------:R-:W-:Y:S01]  /*33690*/  FMUL R21, R157, R216.reuse ;  /* 0x000000d89d157220 */ /* 0x080fe20000400000 */
[----:B0-----:R-:W-:Y:S01]  /*336a0*/  FMNMX R20, R22, R217, !PT ;  /* 0x000000d916147209 */ /* 0x001fe20007800000 */
[----:B------:R-:W-:-:S03]  /*336b0*/  FMUL R22, R160, R216 ;  /* 0x000000d8a0167220 */ /* 0x000fc60000400000 */
[----:B------:R-:W-:Y:S02]  /*336c0*/  FMNMX R21, R21, R23, !PT ;  /* 0x0000001715157209 */ /* 0x000fe40007800000 */
[----:B------:R-:W0:Y:S02]  /*336d0*/  SHFL.BFLY PT, R23, R20, 0x1, 0x1f ;  /* 0x0c201f0014177f89 */ /* 0x000e2400000e0000 */
[----:B------:R-:W-:Y:S01]  /*336e0*/  FMNMX R21, R22, R21, !PT ;  /* 0x0000001516157209 */ /* 0x000fe20007800000 */
[----:B------:R-:W-:-:S05]  /*336f0*/  FMUL R22, R161, R216 ;  /* 0x000000d8a1167220 */ /* 0x000fca0000400000 */
[----:B------:R-:W-:Y:S01]  /*33700*/  FMNMX R21, R22, R21, !PT ;  /* 0x0000001516157209 */ /* 0x000fe20007800000 */
[----:B------:R-:W-:-:S05]  /*33710*/  FMUL R22, R164, R216 ;  /* 0x000000d8a4167220 */ /* 0x000fca0000400000 */
[----:B------:R-:W-:Y:S01]  /*33720*/  FMNMX R21, R22, R21, !PT ;  /* 0x0000001516157209 */ /* 0x000fe20007800000 */
[----:B------:R-:W-:-:S05]  /*33730*/  FMUL R22, R165, R216 ;  /* 0x000000d8a5167220 */ /* 0x000fca0000400000 */
[----:B------:R-:W-:Y:S02]  /*33740*/  FMNMX R22, R22, R21, !PT ;  /* 0x0000001516167209 */ /* 0x000fe40007800000 */
[----:B0-----:R-:W-:-:S04]  /*33750*/  FMNMX R21, R20, R23, !PT ;  /* 0x0000001714157209 */ /* 0x001fc80007800000 */
[----:B------:R-:W-:-:S05]  /*33760*/  FMNMX R21, R21, R224, !PT ;  /* 0x000000e015157209 */ /* 0x000fca0007800000 */
[----:B------:R-:W-:-:S04]  /*33770*/  FFMA R170, R170, R216, -R21 ;  /* 0x000000d8aaaa7223 */ /* 0x000fc80000000815 */
[----:B------:R-:W-:-:S04]  /*33780*/  FMUL R170, R170, 1.4426950216293334961 ;  /* 0x3fb8aa3baaaa7820 */ /* 0x000fc80000400000 */
[----:B------:R-:W0:Y:S01]  /*33790*/  MUFU.EX2 R23, R170 ;  /* 0x000000aa00177308 */ /* 0x000e220000000800 */
[----:B------:R-:W-:-:S04]  /*337a0*/  FFMA R171, R171, R216, -R21 ;  /* 0x000000d8abab7223 */ /* 0x000fc80000000815 */
[----:B------:R-:W-:Y:S01]  /*337b0*/  FMUL R171, R171, 1.4426950216293334961 ;  /* 0x3fb8aa3babab7820 */ /* 0x000fe20000400000 */
[-CC-:B------:R-:W-:Y:S01]  /*337c0*/  FFMA R174, R174, R216.reuse, -R21.reuse ;  /* 0x000000d8aeae7223 */ /* 0x180fe20000000815 */
[----:B0-----:R0:W-:Y:S02]  /*337d0*/  STL [R1+0x380], R23 ;  /* 0x0003801701007387 */ /* 0x0011e40000100800 */
[----:B0-----:R-:W0:Y:S01]  /*337e0*/  MUFU.EX2 R23, R171 ;  /* 0x000000ab00177308 */ /* 0x001e220000000800 */
[----:B------:R-:W-:Y:S01]  /*337f0*/  FMUL R174, R174, 1.4426950216293334961 ;  /* 0x3fb8aa3baeae7820 */ /* 0x000fe20000400000 */
[-CC-:B------:R-:W-:Y:S01]  /*33800*/  FFMA R175, R175, R216.reuse, -R21.reuse ;  /* 0x000000d8afaf7223 */ /* 0x180fe20000000815 */
[----:B0-----:R0:W-:Y:S05]  /*33810*/  STL [R1+0x36c], R23 ;  /* 0x00036c1701007387 */ /* 0x0011ea0000100800 */
        /* <DEDUP_REMOVED lines=11> */
[----:B------:R-:W-:-:S03]  /*338d0*/  FFMA R182, R182, R216, -R21 ;  /* 0x000000d8b6b67223 */ /* 0x000fc60000000815 */
[----:B------:R-:W-:Y:S01]  /*338e0*/  FMUL R154, R154, 1.4426950216293334961 ;  /* 0x3fb8aa3b9a9a7820 */ /* 0x000fe20000400000 */
[----:B0-----:R0:W-:Y:S02]  /*338f0*/  STL [R1+0x328], R23 ;  /* 0x0003281701007387 */ /* 0x0011e40000100800 */
[----:B0-----:R-:W0:Y:S01]  /*33900*/  MUFU.EX2 R23, R179 ;  /* 0x000000b300177308 */ /* 0x001e220000000800 */
[----:B------:R-:W-:Y:S01]  /*33910*/  FMUL R182, R182, 1.4426950216293334961 ;  /* 0x3fb8aa3bb6b67820 */ /* 0x000fe20000400000 */
[----:B------:R-:W-:-:S04]  /*33920*/  FFMA R155, R155, R216, -R21 ;  /* 0x000000d89b9b7223 */ /* 0x000fc80000000815 */
[----:B------:R-:W-:Y:S02]  /*33930*/  FMUL R155, R155, 1.4426950216293334961 ;  /* 0x3fb8aa3b9b9b7820 */ /* 0x000fe40000400000 */
[----:B------:R-:W-:Y:S08]  /*33940*/  MUFU.EX2 R225, R154 ;  /* 0x0000009a00e17308 */ /* 0x000ff00000000800 */
[----:B------:R-:W1:Y:S01]  /*33950*/  MUFU.EX2 R154, R182 ;  /* 0x000000b6009a7308 */ /* 0x000e620000000800 */
[----:B0-----:R0:W-:Y:S01]  /*33960*/  STL [R1+0x310], R23 ;  /* 0x0003101701007387 */ /* 0x0011e20000100800 */
[----:B------:R-:W-:-:S03]  /*33970*/  FFMA R162, R162, R216, -R21 ;  /* 0x000000d8a2a27223 */ /* 0x000fc60000000815 */
[----:B0-----:R-:W4:Y:S03]  /*33980*/  LDL R23, [R1+0xfb0] ;  /* 0x000fb00001177983 */ /* 0x001f260000100800 */
[----:B------:R0:W2:Y:S01]  /*33990*/  MUFU.EX2 R217, R155 ;  /* 0x0000009b00d97308 */ /* 0x0000a20000000800 */
[----:B------:R-:W-:Y:S01]  /*339a0*/  FMUL R162, R162, 1.4426950216293334961 ;  /* 0x3fb8aa3ba2a27820 */ /* 0x000fe20000400000 */
[-CC-:B------:R-:W-:Y:S01]  /*339b0*/  FFMA R166, R166, R216.reuse, -R21.reuse ;  /* 0x000000d8a6a67223 */ /* 0x180fe20000000815 */
[----:B0-----:R-:W2:Y:S01]  /*339c0*/  LDL R155, [R1+0xfac] ;  /* 0x000fac00019b7983 */ /* 0x001ea20000100800 */
[----:B------:R-:W-:-:S04]  /*339d0*/  FFMA R159, R159, R216, -R21 ;  /* 0x000000d89f9f7223 */ /* 0x000fc80000000815 */
[----:B------:R0:W-:Y:S01]  /*339e0*/  MUFU.EX2 R227, R162 ;  /* 0x000000a200e37308 */ /* 0x0001e20000000800 */
[----:B------:R-:W-:Y:S01]  /*339f0*/  FMUL R166, R166, 1.4426950216293334961 ;  /* 0x3fb8aa3ba6a67820 */ /* 0x000fe20000400000 */
[----:B-1----:R-:W-:Y:S01]  /*33a00*/  STL [R1+0x2f8], R154 ;  /* 0x0002f89a01007387 */ /* 0x002fe20000100800 */
[----:B------:R-:W-:Y:S01]  /*33a10*/  FMUL R159, R159, 1.4426950216293334961 ;  /* 0x3fb8aa3b9f9f7820 */ /* 0x000fe20000400000 */
[-CC-:B------:R-:W-:Y:S01]  /*33a20*/  FFMA R158, R158, R216.reuse, -R21.reuse ;  /* 0x000000d89e9e7223 */ /* 0x180fe20000000815 */
[-C--:B------:R-:W-:Y:S01]  /*33a30*/  FMUL R20, R168, R216.reuse ;  /* 0x000000d8a8147220 */ /* 0x080fe20000400000 */
[-CC-:B------:R-:W-:Y:S01]  /*33a40*/  FFMA R163, R163, R216.reuse, -R21.reuse ;  /* 0x000000d8a3a37223 */ /* 0x180fe20000000815 */
[----:B------:R-:W-:Y:S01]  /*33a50*/  FFMA R167, R167, R216, -R21 ;  /* 0x000000d8a7a77223 */ /* 0x000fe20000000815 */
[----:B------:R1:W-:Y:S01]  /*33a60*/  MUFU.EX2 R229, R166 ;  /* 0x000000a600e57308 */ /* 0x0003e20000000800 */
[----:B0-----:R-:W3:Y:S01]  /*33a70*/  LDL R162, [R1+0xfb8] ;  /* 0x000fb80001a27983 */ /* 0x001ee20000100800 */
[----:B------:R-:W-:-:S03]  /*33a80*/  FMUL R158, R158, 1.4426950216293334961 ;  /* 0x3fb8aa3b9e9e7820 */ /* 0x000fc60000400000 */
[----:B------:R-:W3:Y:S03]  /*33a90*/  LDL R175, [R1+0xfd8] ;  /* 0x000fd80001af7983 */ /* 0x000ee60000100800 */
[----:B------:R0:W-:Y:S01]  /*33aa0*/  MUFU.EX2 R226, R159 ;  /* 0x0000009f00e27308 */ /* 0x0001e20000000800 */
[----:B-1----:R-:W3:Y:S04]  /*33ab0*/  LDL R166, [R1+0xfb4] ;  /* 0x000fb40001a67983 */ /* 0x002ee80000100800 */
[----:B------:R-:W3:Y:S04]  /*33ac0*/  LDL R171, [R1+0xfe0] ;  /* 0x000fe00001ab7983 */ /* 0x000ee80000100800 */
[----:B0-----:R-:W3:Y:S01]  /*33ad0*/  LDL R159, [R1+0x9a0] ;  /* 0x0009a000019f7983 */ /* 0x001ee20000100800 */
[----:B------:R0:W1:Y:S03]  /*33ae0*/  MUFU.EX2 R224, R158 ;  /* 0x0000009e00e07308 */ /* 0x0000660000000800 */
[----:B0-----:R-:W3:Y:S01]  /*33af0*/  LDL R158, [R1+0xfc0] ;  /* 0x000fc000019e7983 */ /* 0x001ee20000100800 */
        /* <DEDUP_REMOVED lines=46> */
[----:B------:R-:W-:-:S05]  /*33de0*/  FMNMX R20, R20, R22, !PT ;  /* 0x0000001614147209 */ /* 0x000fca0007800000 */
[----:B------:R-:W0:Y:S01]  /*33df0*/  SHFL.BFLY PT, R154, R20, 0x2, 0x1f ;  /* 0x0c401f00149a7f89 */ /* 0x000e2200000e0000 */
[----:B------:R-:W-:Y:S01]  /*33e00*/  FMUL R163, R163, 1.4426950216293334961 ;  /* 0x3fb8aa3ba3a37820 */ /* 0x000fe20000400000 */
[----:B0-----:R-:W-:-:S05]  /*33e10*/  FMNMX R20, R20, R154, !PT ;  /* 0x0000009a14147209 */ /* 0x001fca0007800000 */
[----:B------:R-:W0:Y:S01]  /*33e20*/  SHFL.BFLY PT, R154, R20, 0x1, 0x1f ;  /* 0x0c201f00149a7f89 */ /* 0x000e2200000e0000 */
[----:B------:R1:W-:Y:S03]  /*33e30*/  MUFU.EX2 R228, R163 ;  /* 0x000000a300e47308 */ /* 0x0003e60000000800 */
[----:B-1----:R-:W3:Y:S01]  /*33e40*/  LDL R163, [R1+0xfc8] ;  /* 0x000fc80001a37983 */ /* 0x002ee20000100800 */
[----:B0-----:R-:W-:Y:S01]  /*33e50*/  FMNMX R20, R20, R154, !PT ;  /* 0x0000009a14147209 */ /* 0x001fe20007800000 */
[----:B------:R-:W-:-:S04]  /*33e60*/  FMUL R167, R167, 1.4426950216293334961 ;  /* 0x3fb8aa3ba7a77820 */ /* 0x000fc80000400000 */
[----:B------:R0:W-:Y:S02]  /*33e70*/  MUFU.EX2 R230, R167 ;  /* 0x000000a700e67308 */ /* 0x0001e40000000800 */
[----:B0-----:R-:W3:Y:S01]  /*33e80*/  LDL R167, [R1+0xfd4] ;  /* 0x000fd40001a77983 */ /* 0x001ee20000100800 */
[----:B----4-:R-:W-:-:S05]  /*33e90*/  IADD3 R22, P0, R0, R23, RZ ;  /* 0x0000001700167210 */ /* 0x010fca0007f1e0ff */
[----:B--2---:R-:W-:Y:S02]  /*33ea0*/  IMAD.X R23, R18, 0x1, R155, P0 ;  /* 0x0000000112177824 */ /* 0x004fe400000e069b */
[----:B------:R-:W2:Y:S04]  /*33eb0*/  LDL R155, [R1+0xfbc] ;  /* 0x000fbc00019b7983 */ /* 0x000ea80000100800 */
[----:B------:R3:W4:Y:S02]  /*33ec0*/  LDG.E.U8 R174, desc[UR4][R22.64] ;  /* 0x0000000416ae7981 */ /* 0x000724000c1e1100 */
[----:B---3--:R-:W-:Y:S02]  /*33ed0*/  IADD3 R22, P0, R0, R162, RZ ;  /* 0x000000a200167210 */ /* 0x008fe40007f1e0ff */
[----:B------:R-:W3:Y:S03]  /*33ee0*/  LDL R162, [R1+0xfc4] ;  /* 0x000fc40001a27983 */ /* 0x000ee60000100800 */
[----:B------:R-:W-:-:S05]  /*33ef0*/  IMAD.X R23, R18, 0x1, R166, P0 ;  /* 0x0000000112177824 */ /* 0x000fca00000e06a6 */
[----:B------:R0:W4:Y:S01]  /*33f00*/  LDG.E.U8 R170, desc[UR4][R22.64] ;  /* 0x0000000416aa7981 */ /* 0x000122000c1e1100 */
[----:B------:R-:W-:-:S03]  /*33f10*/  FMNMX R20, R20, R159, !PT ;  /* 0x0000009f14147209 */ /* 0x000fc60007800000 */
[----:B------:R-:W4:Y:S01]  /*33f20*/  LDL R159, [R1+0xfd0] ;  /* 0x000fd000019f7983 */ /* 0x000f220000100800 */
[----:B0-----:R-:W-:-:S03]  /*33f30*/  IADD3 R22, P0, R0, R158, RZ ;  /* 0x0000009e00167210 */ /* 0x001fc60007f1e0ff */
[----:B------:R-:W4:Y:S01]  /*33f40*/  LDL R158, [R1+0xfcc] ;  /* 0x000fcc00019e7983 */ /* 0x000f220000100800 */
[----:B------:R-:W-:-:S04]  /*33f50*/  FFMA R156, R156, R216, -R20 ;  /* 0x000000d89c9c7223 */ /* 0x000fc80000000814 */
[----:B------:R-:W-:Y:S02]  /*33f60*/  FMUL R154, R156, 1.4426950216293334961 ;  /* 0x3fb8aa3b9c9a7820 */ /* 0x000fe40000400000 */
[----:B------:R-:W4:Y:S01]  /*33f70*/  LDL R156, [R1+0xfdc] ;  /* 0x000fdc00019c7983 */ /* 0x000f220000100800 */
[-CC-:B------:R-:W-:Y:S01]  /*33f80*/  FFMA R161, R161, R216.reuse, -R20.reuse ;  /* 0x000000d8a1a17223 */ /* 0x180fe20000000814 */
[-CC-:B------:R-:W-:Y:S01]  /*33f90*/  FFMA R152, R152, R216.reuse, -R20.reuse ;  /* 0x000000d898987223 */ /* 0x180fe20000000814 */
[----:B------:R-:W-:-:S03]  /*33fa0*/  FFMA R153, R153, R216, -R20 ;  /* 0x000000d899997223 */ /* 0x000fc60000000814 */
[----:B------:R-:W-:Y:S01]  /*33fb0*/  FMUL R152, R152, 1.4426950216293334961 ;  /* 0x3fb8aa3b98987820 */ /* 0x000fe20000400000 */
[-CC-:B------:R-:W-:Y:S01]  /*33fc0*/  FFMA R157, R157, R216.reuse, -R20.reuse ;  /* 0x000000d89d9d7223 */ /* 0x180fe20000000814 */
[-CC-:B------:R-:W-:Y:S01]  /*33fd0*/  FFMA R160, R160, R216.reuse, -R20.reuse ;  /* 0x000000d8a0a07223 */ /* 0x180fe20000000814 */
[----:B------:R-:W-:Y:S01]  /*33fe0*/  MUFU.EX2 R154, R154 ;  /* 0x0000009a009a7308 */ /* 0x000fe20000000800 */
[-CC-:B------:R-:W-:Y:S01]  /*33ff0*/  FFMA R169, R169, R216.reuse, -R20.reuse ;  /* 0x000000d8a9a97223 */ /* 0x180fe20000000814 */
[----:B------:R-:W-:-:S03]  /*34000*/  FFMA R168, R168, R216, -R20 ;  /* 0x000000d8a8a87223 */ /* 0x000fc60000000814 */
[----:B------:R-:W-:Y:S01]  /*34010*/  FMUL R169, R169, 1.4426950216293334961 ;  /* 0x3fb8aa3ba9a97820 */ /* 0x000fe20000400000 */
[----:B------:R-:W-:Y:S01]  /*34020*/  FMUL R168, R168, 1.4426950216293334961 ;  /* 0x3fb8aa3ba8a87820 */ /* 0x000fe20000400000 */
[-CC-:B------:R-:W-:Y:S02]  /*34030*/  FFMA R173, R173, R216.reuse, -R20.reuse ;  /* 0x000000d8adad7223 */ /* 0x180fe40000000814 */
[----:B------:R0:W-:Y:S01]  /*34040*/  MUFU.EX2 R179, R169 ;  /* 0x000000a900b37308 */ /* 0x0001e20000000800 */
[-CC-:B------:R-:W-:Y:S01]  /*34050*/  FFMA R172, R172, R216.reuse, -R20.reuse ;  /* 0x000000d8acac7223 */ /* 0x180fe20000000814 */
[----:B------:R-:W-:Y:S01]  /*34060*/  FMUL R173, R173, 1.4426950216293334961 ;  /* 0x3fb8aa3badad7820 */ /* 0x000fe20000400000 */
[----:B0-----:R-:W4:Y:S05]  /*34070*/  LDL R169, [R1+0xfe8] ;  /* 0x000fe80001a97983 */ /* 0x001f2a0000100800 */
[----:B------:R0:W-:Y:S01]  /*34080*/  MUFU.EX2 R182, R168 ;  /* 0x000000a800b67308 */ /* 0x0001e20000000800 */
[----:B------:R-:W-:Y:S01]  /*34090*/  FMUL R172, R172, 1.4426950216293334961 ;  /* 0x3fb8aa3bacac7820 */ /* 0x000fe20000400000 */
[----:B0-----:R-:W4:Y:S06]  /*340a0*/  LDL R168, [R1+0xfe4] ;  /* 0x000fe40001a87983 */ /* 0x001f2c0000100800 */
[----:B------:R0:W-:Y:S01]  /*340b0*/  MUFU.EX2 R178, R172 ;  /* 0x000000ac00b27308 */ /* 0x0001e20000000800 */
[-CC-:B------:R-:W-:Y:S01]  /*340c0*/  FFMA R164, R164, R216.reuse, -R20.reuse ;  /* 0x000000d8a4a47223 */ /* 0x180fe20000000814 */
[----:B------:R-:W-:Y:S01]  /*340d0*/  FFMA R165, R165, R216, -R20 ;  /* 0x000000d8a5a57223 */ /* 0x000fe20000000814 */
[----:B0-----:R-:W4:Y:S02]  /*340e0*/  LDL R172, [R1+0xfec] ;  /* 0x000fec0001ac7983 */ /* 0x001f240000100800 */
[----:B------:R-:W-:Y:S01]  /*340f0*/  FMUL R164, R164, 1.4426950216293334961 ;  /* 0x3fb8aa3ba4a47820 */ /* 0x000fe20000400000 */
[----:B--2---:R-:W-:-:S05]  /*34100*/  IMAD.X R23, R18, 0x1, R155, P0 ;  /* 0x0000000112177824 */ /* 0x004fca00000e069b */
[----:B------:R0:W2:Y:S02]  /*34110*/  LDG.E.U8 R166, desc[UR4][R22.64] ;  /* 0x0000000416a67981 */ /* 0x0000a4000c1e1100 */
[----:B0-----:R-:W-:-:S05]  /*34120*/  IADD3 R22, P0, R0, R163, RZ ;  /* 0x000000a300167210 */ /* 0x001fca0007f1e0ff */
[----:B---3--:R-:W-:-:S05]  /*34130*/  IMAD.X R23, R18, 0x1, R162, P0 ;  /* 0x0000000112177824 */ /* 0x008fca00000e06a2 */
[----:B------:R4:W3:Y:S02]  /*34140*/  LDG.E.U8 R163, desc[UR4][R22.64] ;  /* 0x0000000416a37981 */ /* 0x0008e4000c1e1100 */
[----:B----4-:R-:W-:-:S05]  /*34150*/  IADD3 R22, P0, R0, R159, RZ ;  /* 0x0000009f00167210 */ /* 0x010fca0007f1e0ff */
[----:B------:R-:W-:-:S05]  /*34160*/  IMAD.X R23, R18, 0x1, R158, P0 ;  /* 0x0000000112177824 */ /* 0x000fca00000e069e */
[----:B------:R0:W4:Y:S01]  /*34170*/  LDG.E.U8 R162, desc[UR4][R22.64] ;  /* 0x0000000416a27981 */ /* 0x000122000c1e1100 */
[----:B------:R-:W-:Y:S01]  /*34180*/  FMUL R158, R161, 1.4426950216293334961 ;  /* 0x3fb8aa3ba19e7820 */ /* 0x000fe20000400000 */
[----:B0-----:R-:W-:-:S05]  /*34190*/  IADD3 R22, P0, R0, R175, RZ ;  /* 0x000000af00167210 */ /* 0x001fca0007f1e0ff */
[----:B------:R-:W-:Y:S01]  /*341a0*/  IMAD.X R23, R18, 0x1, R167, P0 ;  /* 0x0000000112177824 */ /* 0x000fe200000e06a7 */
[----:B------:R0:W-:Y:S04]  /*341b0*/  MUFU.EX2 R155, R152 ;  /* 0x00000098009b7308 */ /* 0x0001e80000000800 */
[----:B------:R1:W2:Y:S01]  /*341c0*/  LDG.E.U8 R161, desc[UR4][R22.64] ;  /* 0x0000000416a17981 */ /* 0x0002a2000c1e1100 */
[----:B0-----:R-:W-:Y:S01]  /*341d0*/  FMUL R152, R153, 1.4426950216293334961 ;  /* 0x3fb8aa3b99987820 */ /* 0x001fe20000400000 */
[----:B-1----:R-:W-:Y:S01]  /*341e0*/  IADD3 R22, P0, R0, R171, RZ ;  /* 0x000000ab00167210 */ /* 0x002fe20007f1e0ff */
[----:B------:R-:W-:-:S04]  /*341f0*/  FMUL R153, R157, 1.4426950216293334961 ;  /* 0x3fb8aa3b9d997820 */ /* 0x000fc80000400000 */
[----:B------:R-:W0:Y:S01]  /*34200*/  MUFU.EX2 R152, R152 ;  /* 0x0000009800987308 */ /* 0x000e220000000800 */
[----:B------:R-:W-:Y:S01]  /*34210*/  FMUL R159, R160, 1.4426950216293334961 ;  /* 0x3fb8aa3ba09f7820 */ /* 0x000fe20000400000 */
[----:B------:R-:W3:Y:S01]  /*34220*/  LDL R171, [R1+0xff8] ;  /* 0x000ff80001ab7983 */ /* 0x000ee20000100800 */
[----:B------:R-:W-:-:S05]  /*34230*/  IMAD.X R23, R18, 0x1, R156, P0 ;  /* 0x0000000112177824 */ /* 0x000fca00000e069c */
[----:B------:R1:W2:Y:S01]  /*34240*/  LDG.E.U8 R160, desc[UR4][R22.64] ;  /* 0x0000000416a07981 */ /* 0x0002a2000c1e1100 */
[----:B------:R-:W0:Y:S01]  /*34250*/  MUFU.EX2 R153, R153 ;  /* 0x0000009900997308 */ /* 0x000e220000000800 */
[----:B-1----:R-:W-:-:S04]  /*34260*/  FADD R23, R225, R217 ;  /* 0x000000d9e1177221 */ /* 0x002fc80000000000 */
[----:B------:R-:W-:-:S04]  /*34270*/  FADD R23, R224, R23 ;  /* 0x00000017e0177221 */ /* 0x000fc80000000000 */
[----:B------:R-:W-:Y:S01]  /*34280*/  FADD R23, R226, R23 ;  /* 0x00000017e2177221 */ /* 0x000fe20000000000 */
[----:B0-----:R-:W-:-:S03]  /*34290*/  FADD R22, R155, R152 ;  /* 0x000000989b167221 */ /* 0x001fc60000000000 */
[----:B------:R-:W-:Y:S01]  /*342a0*/  FADD R23, R227, R23 ;  /* 0x00000017e3177221 */ /* 0x000fe20000000000 */
[----:B------:R-:W-:Y:S01]  /*342b0*/  F2FP.SATFINITE.E4M3.F32.PACK_AB_MERGE_C R156, R226, R224, RZ ;  /* 0x000000e0e29c723e */ /* 0x000fe200048070ff */
[----:B------:R-:W-:Y:S01]  /*342c0*/  FADD R22, R154, R22 ;  /* 0x000000169a167221 */ /* 0x000fe20000000000 */
[----:B------:R-:W-:Y:S01]  /*342d0*/  F2FP.SATFINITE.E4M3.F32.PACK_AB_MERGE_C R157, R217, R225, RZ ;  /* 0x000000e1d99d723e */ /* 0x000fe200048070ff */
[----:B------:R-:W-:Y:S01]  /*342e0*/  FADD R23, R228, R23 ;  /* 0x00000017e4177221 */ /* 0x000fe20000000000 */
[----:B------:R-:W-:Y:S01]  /*342f0*/  F2FP.SATFINITE.E4M3.F32.PACK_AB_MERGE_C R156, R153, R154, R156 ;  /* 0x0000009a999c723e */ /* 0x000fe2000480709c */
[----:B------:R-:W4:Y:S01]  /*34300*/  LDL R226, [R1+0x344] ;  /* 0x0003440001e27983 */ /* 0x000f220000100800 */
[----:B------:R-:W-:Y:S01]  /*34310*/  F2FP.SATFINITE.E4M3.F32.PACK_AB_MERGE_C R154, R230, R229, RZ ;  /* 0x000000e5e69a723e */ /* 0x000fe200048070ff */
[----:B------:R-:W-:Y:S02]  /*34320*/  FADD R23, R229, R23 ;  /* 0x00000017e5177221 */ /* 0x000fe40000000000 */
[----:B------:R-:W3:Y:S01]  /*34330*/  LDL R229, [R1+0x380] ;  /* 0x0003800001e57983 */ /* 0x000ee20000100800 */
[----:B------:R-:W-:-:S02]  /*34340*/  F2FP.SATFINITE.E4M3.F32.PACK_AB_MERGE_C R157, R152, R155, R157 ;  /* 0x0000009b989d723e */ /* 0x000fc4000480709d */
[----:B------:R-:W-:Y:S01]  /*34350*/  F2FP.SATFINITE.E4M3.F32.PACK_AB_MERGE_C R155, R228, R227, RZ ;  /* 0x000000e3e49b723e */ /* 0x000fe200048070ff */
[----:B------:R-:W2:Y:S04]  /*34360*/  LDL R224, [R1+0x328] ;  /* 0x0003280001e07983 */ /* 0x000ea80000100800 */
[----:B------:R-:W4:Y:S04]  /*34370*/  LDL R228, [R1+0x36c] ;  /* 0x00036c0001e47983 */ /* 0x000f280000100800 */
[----:B------:R-:W2:Y:S04]  /*34380*/  LDL R227, [R1+0x354] ;  /* 0x0003540001e37983 */ /* 0x000ea80000100800 */
[----:B------:R-:W2:Y:S04]  /*34390*/  LDL R217, [R1+0x310] ;  /* 0x0003100001d97983 */ /* 0x000ea80000100800 */
[----:B------:R-:W2:Y:S01]  /*343a0*/  LDL R225, [R1+0x2f8] ;  /* 0x0002f80001e17983 */ /* 0x000ea20000100800 */
[----:B------:R0:W-:Y:S03]  /*343b0*/  MUFU.EX2 R175, R173 ;  /* 0x000000ad00af7308 */ /* 0x0001e60000000800 */
[----:B0-----:R-:W2:Y:S05]  /*343c0*/  LDL R173, [R1+0xff0] ;  /* 0x000ff00001ad7983 */ /* 0x001eaa0000100800 */
[----:B------:R0:W-:Y:S02]  /*343d0*/  MUFU.EX2 R167, R164 ;  /* 0x000000a400a77308 */ /* 0x0001e40000000800 */
[----:B0-----:R-:W-:-:S02]  /*343e0*/  FMUL R164, R165, 1.4426950216293334961 ;  /* 0x3fb8aa3ba5a47820 */ /* 0x001fc40000400000 */
[----:B------:R-:W2:Y:S04]  /*343f0*/  LDL R165, [R1+0xff4] ;  /* 0x000ff40001a57983 */ /* 0x000ea80000100800 */
[----:B------:R-:W0:Y:S08]  /*34400*/  MUFU.EX2 R159, R159 ;  /* 0x0000009f009f7308 */ /* 0x000e300000000800 */
[----:B------:R-:W1:Y:S01]  /*34410*/  MUFU.EX2 R158, R158 ;  /* 0x0000009e009e7308 */ /* 0x000e620000000800 */
[----:B------:R-:W-:-:S07]  /*34420*/  FADD R22, R153, R22 ;  /* 0x0000001699167221 */ /* 0x000fce0000000000 */
[----:B------:R-:W1:Y:S01]  /*34430*/  MUFU.EX2 R164, R164 ;  /* 0x000000a400a47308 */ /* 0x000e620000000800 */
[----:B0-----:R-:W-:Y:S01]  /*34440*/  FADD R22, R159, R22 ;  /* 0x000000169f167221 */ /* 0x001fe20000000000 */
[-CC-:B------:R-:W-:Y:S01]  /*34450*/  FFMA R176, R176, R216.reuse, -R20.reuse ;  /* 0x000000d8b0b07223 */ /* 0x180fe20000000814 */
[----:B------:R-:W-:Y:S02]  /*34460*/  FFMA R177, R177, R216, -R20 ;  /* 0x000000d8b1b17223 */ /* 0x000fe40000000814 */
[----:B-1----:R-:W-:Y:S01]  /*34470*/  FADD R22, R158, R22 ;  /* 0x000000169e167221 */ /* 0x002fe20000000000 */
[----:B------:R-:W-:-:S03]  /*34480*/  FMUL R176, R176, 1.4426950216293334961 ;  /* 0x3fb8aa3bb0b07820 */ /* 0x000fc60000400000 */
[----:B------:R-:W-:Y:S01]  /*34490*/  FADD R22, R167, R22 ;  /* 0x00000016a7167221 */ /* 0x000fe20000000000 */
[----:B------:R-:W-:Y:S01]  /*344a0*/  FMUL R177, R177, 1.4426950216293334961 ;  /* 0x3fb8aa3bb1b17820 */ /* 0x000fe20000400000 */
[-C--:B------:R-:W-:Y:S02]  /*344b0*/  FFMA R180, R180, R216.reuse, -R20 ;  /* 0x000000d8b4b47223 */ /* 0x080fe40000000814 */
[----:B------:R-:W-:Y:S01]  /*344c0*/  FADD R152, R164, R22 ;  /* 0x00000016a4987221 */ /* 0x000fe20000000000 */
[----:B------:R-:W-:Y:S01]  /*344d0*/  FADD R22, R230, R23 ;  /* 0x00000017e6167221 */ /* 0x000fe20000000000 */
[----:B------:R-:W0:Y:S01]  /*344e0*/  MUFU.EX2 R176, R176 ;  /* 0x000000b000b07308 */ /* 0x000e220000000800 */
[----:B------:R-:W-:Y:S01]  /*344f0*/  FMUL R180, R180, 1.4426950216293334961 ;  /* 0x3fb8aa3bb4b47820 */ /* 0x000fe20000400000 */
[----:B------:R-:W-:Y:S01]  /*34500*/  FADD R23, R182, R152 ;  /* 0x00000098b6177221 */ /* 0x000fe20000000000 */
[-CC-:B------:R-:W-:Y:S01]  /*34510*/  FFMA R181, R181, R216.reuse, -R20.reuse ;  /* 0x000000d8b5b57223 */ /* 0x180fe20000000814 */
[-C--:B------:R-:W-:Y:S01]  /*34520*/  FFMA R183, R183, R216.reuse, -R21 ;  /* 0x000000d8b7b77223 */ /* 0x080fe20000000815 */
[----:B------:R-:W-:Y:S01]  /*34530*/  FFMA R184, R184, R216, -R20 ;  /* 0x000000d8b8b87223 */ /* 0x000fe20000000814 */
[----:B------:R-:W-:-:S02]  /*34540*/  FADD R23, R179, R23 ;  /* 0x00000017b3177221 */ /* 0x000fc40000000000 */
[----:B------:R-:W1:Y:S01]  /*34550*/  MUFU.EX2 R177, R177 ;  /* 0x000000b100b17308 */ /* 0x000e620000000800 */
[----:B------:R-:W-:Y:S01]  /*34560*/  FMUL R181, R181, 1.4426950216293334961 ;  /* 0x3fb8aa3bb5b57820 */ /* 0x000fe20000400000 */
[----:B------:R-:W-:Y:S01]  /*34570*/  FMUL R183, R183, 1.4426950216293334961 ;  /* 0x3fb8aa3bb7b77820 */ /* 0x000fe20000400000 */
[-C--:B------:R-:W-:Y:S01]  /*34580*/  FFMA R186, R186, R216.reuse, -R21 ;  /* 0x000000d8baba7223 */ /* 0x080fe20000000815 */
[----:B------:R-:W-:Y:S01]  /*34590*/  FADD R23, R178, R23 ;  /* 0x00000017b2177221 */ /* 0x000fe20000000000 */
[----:B------:R-:W-:Y:S01]  /*345a0*/  FMUL R184, R184, 1.4426950216293334961 ;  /* 0x3fb8aa3bb8b87820 */ /* 0x000fe20000400000 */
[-CC-:B------:R-:W-:Y:S02]  /*345b0*/  FFMA R185, R185, R216.reuse, -R20.reuse ;  /* 0x000000d8b9b97223 */ /* 0x180fe40000000814 */
[----:B------:R-:W1:Y:S01]  /*345c0*/  MUFU.EX2 R180, R180 ;  /* 0x000000b400b47308 */ /* 0x000e620000000800 */
[----:B------:R-:W-:Y:S01]  /*345d0*/  FMUL R186, R186, 1.4426950216293334961 ;  /* 0x3fb8aa3bbaba7820 */ /* 0x000fe20000400000 */
[-C--:B------:R-:W-:Y:S01]  /*345e0*/  FFMA R187, R187, R216.reuse, -R21 ;  /* 0x000000d8bbbb7223 */ /* 0x080fe20000000815 */
[----:B------:R-:W-:Y:S01]  /*345f0*/  FADD R23, R175, R23 ;  /* 0x00000017af177221 */ /* 0x000fe20000000000 */
[----:B------:R-:W-:Y:S01]  /*34600*/  FMUL R185, R185, 1.4426950216293334961 ;  /* 0x3fb8aa3bb9b97820 */ /* 0x000fe20000400000 */
[----:B------:R-:W-:-:S03]  /*34610*/  FFMA R188, R188, R216, -R20 ;  /* 0x000000d8bcbc7223 */ /* 0x000fc60000000814 */
[----:B------:R-:W1:Y:S01]  /*34620*/  MUFU.EX2 R181, R181 ;  /* 0x000000b500b57308 */ /* 0x000e620000000800 */
[----:B------:R-:W-:Y:S01]  /*34630*/  FMUL R187, R187, 1.4426950216293334961 ;  /* 0x3fb8aa3bbbbb7820 */ /* 0x000fe20000400000 */
[----:B------:R-:W-:Y:S01]  /*34640*/  FFMA R190, R190, R216, -R21 ;  /* 0x000000d8bebe7223 */ /* 0x000fe20000000815 */
[----:B0-----:R-:W-:-:S05]  /*34650*/  FADD R23, R176, R23 ;  /* 0x00000017b0177221 */ /* 0x001fca0000000000 */
[----:B------:R-:W-:Y:S01]  /*34660*/  MUFU.EX2 R183, R183 ;  /* 0x000000b700b77308 */ /* 0x000fe20000000800 */
[----:B------:R-:W-:Y:S01]  /*34670*/  FMUL R188, R188, 1.4426950216293334961 ;  /* 0x3fb8aa3bbcbc7820 */ /* 0x000fe20000400000 */
[-C--:B------:R-:W-:Y:S01]  /*34680*/  FFMA R189, R189, R216.reuse, -R20 ;  /* 0x000000d8bdbd7223 */ /* 0x080fe20000000814 */
[----:B------:R-:W-:Y:S01]  /*34690*/  FMUL R190, R190, 1.4426950216293334961 ;  /* 0x3fb8aa3bbebe7820 */ /* 0x000fe20000400000 */
[----:B------:R-:W-:-:S04]  /*346a0*/  FFMA R191, R191, R216, -R21 ;  /* 0x000000d8bfbf7223 */ /* 0x000fc80000000815 */
[----:B------:R-:W0:Y:S01]  /*346b0*/  MUFU.EX2 R184, R184 ;  /* 0x000000b800b87308 */ /* 0x000e220000000800 */
[----:B-1----:R-:W-:Y:S01]  /*346c0*/  FADD R23, R177, R23 ;  /* 0x00000017b1177221 */ /* 0x002fe20000000000 */
[----:B------:R-:W-:Y:S01]  /*346d0*/  FMUL R189, R189, 1.4426950216293334961 ;  /* 0x3fb8aa3bbdbd7820 */ /* 0x000fe20000400000 */
[----:B------:R-:W-:-:S05]  /*346e0*/  FFMA R192, R192, R216, -R20 ;  /* 0x000000d8c0c07223 */ /* 0x000fca0000000814 */
[----:B------:R-:W-:Y:S01]  /*346f0*/  MUFU.EX2 R186, R186 ;  /* 0x000000ba00ba7308 */ /* 0x000fe20000000800 */
[----:B------:R-:W-:Y:S01]  /*34700*/  FMUL R191, R191, 1.4426950216293334961 ;  /* 0x3fb8aa3bbfbf7820 */ /* 0x000fe20000400000 */
[----:B------:R-:W-:Y:S01]  /*34710*/  FFMA R194, R194, R216, -R21 ;  /* 0x000000d8c2c27223 */ /* 0x000fe20000000815 */
[----:B------:R-:W-:-:S05]  /*34720*/  FADD R23, R180, R23 ;  /* 0x00000017b4177221 */ /* 0x000fca0000000000 */
[----:B------:R-:W1:Y:S01]  /*34730*/  MUFU.EX2 R185, R185 ;  /* 0x000000b900b97308 */ /* 0x000e620000000800 */
[----:B------:R-:W-:Y:S01]  /*34740*/  FMUL R192, R192, 1.4426950216293334961 ;  /* 0x3fb8aa3bc0c07820 */ /* 0x000fe20000400000 */
[----:B------:R-:W-:-:S06]  /*34750*/  FFMA R193, R193, R216, -R20 ;  /* 0x000000d8c1c17223 */ /* 0x000fcc0000000814 */
[----:B------:R-:W-:Y:S01]  /*34760*/  MUFU.EX2 R187, R187 ;  /* 0x000000bb00bb7308 */ /* 0x000fe20000000800 */
[----:B------:R-:W-:Y:S01]  /*34770*/  FMUL R194, R194, 1.4426950216293334961 ;  /* 0x3fb8aa3bc2c27820 */ /* 0x000fe20000400000 */
[----:B------:R-:W-:Y:S01]  /*34780*/  FFMA R195, R195, R216, -R21 ;  /* 0x000000d8c3c37223 */ /* 0x000fe20000000815 */
[----:B------:R-:W-:-:S05]  /*34790*/  FADD R23, R181, R23 ;  /* 0x00000017b5177221 */ /* 0x000fca0000000000 */
[----:B------:R-:W1:Y:S01]  /*347a0*/  MUFU.EX2 R188, R188 ;  /* 0x000000bc00bc7308 */ /* 0x000e620000000800 */
[----:B------:R-:W-:Y:S01]  /*347b0*/  FFMA R196, R196, R216, -R20 ;  /* 0x000000d8c4c47223 */ /* 0x000fe20000000814 */
[----:B------:R-:W-:-:S06]  /*347c0*/  FMUL R193, R193, 1.4426950216293334961 ;  /* 0x3fb8aa3bc1c17820 */ /* 0x000fcc0000400000 */
[----:B------:R-:W-:Y:S01]  /*347d0*/  MUFU.EX2 R190, R190 ;  /* 0x000000be00be7308 */ /* 0x000fe20000000800 */
[----:B------:R-:W-:Y:S01]  /*347e0*/  FMUL R195, R195, 1.4426950216293334961 ;  /* 0x3fb8aa3bc3c37820 */ /* 0x000fe20000400000 */
[----:B------:R-:W-:Y:S01]  /*347f0*/  FFMA R198, R198, R216, -R21 ;  /* 0x000000d8c6c67223 */ /* 0x000fe20000000815 */
[----:B0-----:R-:W-:-:S05]  /*34800*/  FADD R23, R184, R23 ;  /* 0x00000017b8177221 */ /* 0x001fca0000000000 */
[----:B------:R-:W0:Y:S01]  /*34810*/  MUFU.EX2 R189, R189 ;  /* 0x000000bd00bd7308 */ /* 0x000e220000000800 */
[----:B------:R-:W-:Y:S01]  /*34820*/  FFMA R197, R197, R216, -R20 ;  /* 0x000000d8c5c57223 */ /* 0x000fe20000000814 */
[----:B------:R-:W-:-:S06]  /*34830*/  FMUL R196, R196, 1.4426950216293334961 ;  /* 0x3fb8aa3bc4c47820 */ /* 0x000fcc0000400000 */
[----:B------:R-:W-:Y:S01]  /*34840*/  MUFU.EX2 R191, R191 ;  /* 0x000000bf00bf7308 */ /* 0x000fe20000000800 */
[----:B------:R-:W-:Y:S01]  /*34850*/  FMUL R198, R198, 1.4426950216293334961 ;  /* 0x3fb8aa3bc6c67820 */ /* 0x000fe20000400000 */
[----:B------:R-:W-:Y:S01]  /*34860*/  FFMA R199, R199, R216, -R21 ;  /* 0x000000d8c7c77223 */ /* 0x000fe20000000815 */
[----:B-1----:R-:W-:-:S05]  /*34870*/  FADD R23, R185, R23 ;  /* 0x00000017b9177221 */ /* 0x002fca0000000000 */
[----:B------:R-:W1:Y:S01]  /*34880*/  MUFU.EX2 R192, R192 ;  /* 0x000000c000c07308 */ /* 0x000e620000000800 */
[----:B------:R-:W-:Y:S01]  /*34890*/  FFMA R200, R200, R216, -R20 ;  /* 0x000000d8c8c87223 */ /* 0x000fe20000000814 */
[----:B------:R-:W-:-:S06]  /*348a0*/  FMUL R197, R197, 1.4426950216293334961 ;  /* 0x3fb8aa3bc5c57820 */ /* 0x000fcc0000400000 */
[----:B------:R-:W-:Y:S01]  /*348b0*/  MUFU.EX2 R194, R194 ;  /* 0x000000c200c27308 */ /* 0x000fe20000000800 */
[----:B------:R-:W-:Y:S01]  /*348c0*/  FMUL R199, R199, 1.4426950216293334961 ;  /* 0x3fb8aa3bc7c77820 */ /* 0x000fe20000400000 */
[----:B------:R-:W-:Y:S01]  /*348d0*/  FFMA R202, R202, R216, -R21 ;  /* 0x000000d8caca7223 */ /* 0x000fe20000000815 */
[----:B------:R-:W-:-:S05]  /*348e0*/  FADD R23, R188, R23 ;  /* 0x00000017bc177221 */ /* 0x000fca0000000000 */
[----:B------:R-:W1:Y:S01]  /*348f0*/  MUFU.EX2 R193, R193 ;  /* 0x000000c100c17308 */ /* 0x000e620000000800 */
[----:B------:R-:W-:Y:S01]  /*34900*/  FFMA R201, R201, R216, -R20 ;  /* 0x000000d8c9c97223 */ /* 0x000fe20000000814 */
[----:B------:R-:W-:-:S06]  /*34910*/  FMUL R200, R200, 1.4426950216293334961 ;  /* 0x3fb8aa3bc8c87820 */ /* 0x000fcc0000400000 */
[----:B------:R-:W2:Y:S01]  /*34920*/  MUFU.EX2 R195, R195 ;  /* 0x000000c300c37308 */ /* 0x000ea20000000800 */
[----:B------:R-:W-:Y:S01]  /*34930*/  FMUL R202, R202, 1.4426950216293334961 ;  /* 0x3fb8aa3bcaca7820 */ /* 0x000fe20000400000 */
[----:B------:R-:W-:Y:S01]  /*34940*/  FFMA R203, R203, R216, -R21 ;  /* 0x000000d8cbcb7223 */ /* 0x000fe20000000815 */
[----:B0-----:R-:W-:-:S05]  /*34950*/  FADD R23, R189, R23 ;  /* 0x00000017bd177221 */ /* 0x001fca0000000000 */
[----:B------:R-:W0:Y:S01]  /*34960*/  MUFU.EX2 R196, R196 ;  /* 0x000000c400c47308 */ /* 0x000e220000000800 */
[----:B------:R-:W-:Y:S01]  /*34970*/  FFMA R204, R204, R216, -R20 ;  /* 0x000000d8cccc7223 */ /* 0x000fe20000000814 */
[----:B------:R-:W-:-:S06]  /*34980*/  FMUL R201, R201, 1.4426950216293334961 ;  /* 0x3fb8aa3bc9c97820 */ /* 0x000fcc0000400000 */
[----:B------:R-:W0:Y:S01]  /*34990*/  MUFU.EX2 R198, R198 ;  /* 0x000000c600c67308 */ /* 0x000e220000000800 */
[----:B------:R-:W-:Y:S01]  /*349a0*/  FMUL R203, R203, 1.4426950216293334961 ;  /* 0x3fb8aa3bcbcb7820 */ /* 0x000fe20000400000 */
[----:B------:R-:W-:Y:S01]  /*349b0*/  FFMA R206, R206, R216, -R21 ;  /* 0x000000d8cece7223 */ /* 0x000fe20000000815 */
[----:B-1----:R-:W-:-:S05]  /*349c0*/  FADD R23, R192, R23 ;  /* 0x00000017c0177221 */ /* 0x002fca0000000000 */
[----:B------:R-:W1:Y:S01]  /*349d0*/  MUFU.EX2 R197, R197 ;  /* 0x000000c500c57308 */ /* 0x000e620000000800 */
[----:B------:R-:W-:Y:S01]  /*349e0*/  FFMA R205, R205, R216, -R20 ;  /* 0x000000d8cdcd7223 */ /* 0x000fe20000000814 */
[----:B------:R-:W-:-:S06]  /*349f0*/  FMUL R204, R204, 1.4426950216293334961 ;  /* 0x3fb8aa3bcccc7820 */ /* 0x000fcc0000400000 */
[----:B------:R-:W1:Y:S01]  /*34a00*/  MUFU.EX2 R199, R199 ;  /* 0x000000c700c77308 */ /* 0x000e620000000800 */
[----:B------:R-:W-:Y:S01]  /*34a10*/  FMUL R206, R206, 1.4426950216293334961 ;  /* 0x3fb8aa3bcece7820 */ /* 0x000fe20000400000 */
[----:B------:R-:W-:Y:S01]  /*34a20*/  FFMA R207, R207, R216, -R21 ;  /* 0x000000d8cfcf7223 */ /* 0x000fe20000000815 */
[----:B------:R-:W-:-:S05]  /*34a30*/  FADD R23, R193, R23 ;  /* 0x00000017c1177221 */ /* 0x000fca0000000000 */
[----:B------:R-:W1:Y:S01]  /*34a40*/  MUFU.EX2 R200, R200 ;  /* 0x000000c800c87308 */ /* 0x000e620000000800 */
[----:B------:R-:W-:Y:S01]  /*34a50*/  FFMA R208, R208, R216, -R20 ;  /* 0x000000d8d0d07223 */ /* 0x000fe20000000814 */
[----:B------:R-:W-:Y:S01]  /*34a60*/  FMUL R205, R205, 1.4426950216293334961 ;  /* 0x3fb8aa3bcdcd7820 */ /* 0x000fe20000400000 */
[----:B---3--:R-:W-:-:S04]  /*34a70*/  FADD R22, R229, R22 ;  /* 0x00000016e5167221 */ /* 0x008fc80000000000 */
[----:B----4-:R-:W-:-:S04]  /*34a80*/  FADD R22, R228, R22 ;  /* 0x00000016e4167221 */ /* 0x010fc80000000000 */
[----:B--2---:R-:W-:-:S04]  /*34a90*/  FADD R22, R227, R22 ;  /* 0x00000016e3167221 */ /* 0x004fc80000000000 */
[----:B------:R-:W-:-:S04]  /*34aa0*/  FADD R22, R226, R22 ;  /* 0x00000016e2167221 */ /* 0x000fc80000000000 */
[----:B------:R-:W-:-:S04]  /*34ab0*/  FADD R22, R224, R22 ;  /* 0x00000016e0167221 */ /* 0x000fc80000000000 */
[----:B------:R-:W-:-:S04]  /*34ac0*/  FADD R22, R217, R22 ;  /* 0x00000016d9167221 */ /* 0x000fc80000000000 */
[----:B------:R-:W-:-:S04]  /*34ad0*/  FADD R22, R225, R22 ;  /* 0x00000016e1167221 */ /* 0x000fc80000000000 */
[----:B------:R-:W-:-:S04]  /*34ae0*/  FADD R22, R183, R22 ;  /* 0x00000016b7167221 */ /* 0x000fc80000000000 */
[----:B------:R-:W-:-:S04]  /*34af0*/  FADD R22, R186, R22 ;  /* 0x00000016ba167221 */ /* 0x000fc80000000000 */
[----:B------:R-:W-:-:S04]  /*34b00*/  FADD R22, R187, R22 ;  /* 0x00000016bb167221 */ /* 0x000fc80000000000 */
[----:B------:R-:W-:Y:S01]  /*34b10*/  FADD R22, R190, R22 ;  /* 0x00000016be167221 */ /* 0x000fe20000000000 */
[----:B------:R-:W2:Y:S03]  /*34b20*/  MUFU.EX2 R202, R202 ;  /* 0x000000ca00ca7308 */ /* 0x000ea60000000800 */
[----:B------:R-:W-:-:S04]  /*34b30*/  FADD R22, R191, R22 ;  /* 0x00000016bf167221 */ /* 0x000fc80000000000 */
[----:B------:R-:W-:Y:S01]  /*34b40*/  FADD R22, R194, R22 ;  /* 0x00000016c2167221 */ /* 0x000fe20000000000 */
[----:B------:R-:W3:Y:S01]  /*34b50*/  MUFU.EX2 R201, R201 ;  /* 0x000000c900c97308 */ /* 0x000ee20000000800 */
[----:B------:R-:W-:Y:S01]  /*34b60*/  FMUL R207, R207, 1.4426950216293334961 ;  /* 0x3fb8aa3bcfcf7820 */ /* 0x000fe20000400000 */
[----:B------:R-:W-:Y:S01]  /*34b70*/  FFMA R210, R210, R216, -R21 ;  /* 0x000000d8d2d27223 */ /* 0x000fe20000000815 */
[----:B------:R-:W-:Y:S01]  /*34b80*/  FADD R22, R195, R22 ;  /* 0x00000016c3167221 */ /* 0x000fe20000000000 */
[----:B0-----:R-:W-:-:S04]  /*34b90*/  FADD R23, R196, R23 ;  /* 0x00000017c4177221 */ /* 0x001fc80000000000 */
[----:B------:R-:W0:Y:S01]  /*34ba0*/  MUFU.EX2 R203, R203 ;  /* 0x000000cb00cb7308 */ /* 0x000e220000000800 */
[-C--:B------:R-:W-:Y:S01]  /*34bb0*/  FFMA R209, R209, R216.reuse, -R20 ;  /* 0x000000d8d1d17223 */ /* 0x080fe20000000814 */
[----:B------:R-:W-:Y:S01]  /*34bc0*/  FMUL R208, R208, 1.4426950216293334961 ;  /* 0x3fb8aa3bd0d07820 */ /* 0x000fe20000400000 */
[----:B------:R-:W-:Y:S01]  /*34bd0*/  FADD R22, R198, R22 ;  /* 0x00000016c6167221 */ /* 0x000fe20000000000 */
[----:B------:R-:W-:Y:S01]  /*34be0*/  FMUL R210, R210, 1.4426950216293334961 ;  /* 0x3fb8aa3bd2d27820 */ /* 0x000fe20000400000 */
[----:B------:R-:W-:-:S03]  /*34bf0*/  FFMA R211, R211, R216, -R21 ;  /* 0x000000d8d3d37223 */ /* 0x000fc60000000815 */
[----:B------:R-:W4:Y:S01]  /*34c00*/  MUFU.EX2 R204, R204 ;  /* 0x000000cc00cc7308 */ /* 0x000f220000000800 */
[----:B-1----:R-:W-:Y:S01]  /*34c10*/  FADD R23, R197, R23 ;  /* 0x00000017c5177221 */ /* 0x002fe20000000000 */
[----:B------:R-:W-:Y:S01]  /*34c20*/  FMUL R209, R209, 1.4426950216293334961 ;  /* 0x3fb8aa3bd1d17820 */ /* 0x000fe20000400000 */
[----:B------:R-:W-:-:S05]  /*34c30*/  FADD R22, R199, R22 ;  /* 0x00000016c7167221 */ /* 0x000fca0000000000 */
[----:B------:R-:W1:Y:S01]  /*34c40*/  MUFU.EX2 R206, R206 ;  /* 0x000000ce00ce7308 */ /* 0x000e620000000800 */
[----:B------:R-:W-:Y:S01]  /*34c50*/  FMUL R211, R211, 1.4426950216293334961 ;  /* 0x3fb8aa3bd3d37820 */ /* 0x000fe20000400000 */
[----:B------:R-:W-:Y:S01]  /*34c60*/  FFMA R214, R214, R216, -R21 ;  /* 0x000000d8d6d67223 */ /* 0x000fe20000000815 */
[----:B------:R-:W-:-:S05]  /*34c70*/  FADD R23, R200, R23 ;  /* 0x00000017c8177221 */ /* 0x000fca0000000000 */
[----:B------:R-:W1:Y:S01]  /*34c80*/  MUFU.EX2 R205, R205 ;  /* 0x000000cd00cd7308 */ /* 0x000e620000000800 */
[----:B--2---:R-:W-:Y:S01]  /*34c90*/  FADD R22, R202, R22 ;  /* 0x00000016ca167221 */ /* 0x004fe20000000000 */
[----:B------:R-:W-:-:S06]  /*34ca0*/  FMUL R214, R214, 1.4426950216293334961 ;  /* 0x3fb8aa3bd6d67820 */ /* 0x000fcc0000400000 */
[----:B------:R-:W2:Y:S01]  /*34cb0*/  MUFU.EX2 R207, R207 ;  /* 0x000000cf00cf7308 */ /* 0x000ea20000000800 */
[----:B------:R-:W-:Y:S01]  /*34cc0*/  FFMA R215, R215, R216, -R21 ;  /* 0x000000d8d7d77223 */ /* 0x000fe20000000815 */
[----:B---3--:R-:W-:-:S06]  /*34cd0*/  FADD R23, R201, R23 ;  /* 0x00000017c9177221 */ /* 0x008fcc0000000000 */
[----:B------:R-:W3:Y:S01]  /*34ce0*/  MUFU.EX2 R208, R208 ;  /* 0x000000d000d07308 */ /* 0x000ee20000000800 */
[----:B0-----:R-:W-:Y:S01]  /*34cf0*/  FADD R22, R203, R22 ;  /* 0x00000016cb167221 */ /* 0x001fe20000000000 */
[----:B------:R-:W-:-:S06]  /*34d00*/  FMUL R215, R215, 1.4426950216293334961 ;  /* 0x3fb8aa3bd7d77820 */ /* 0x000fcc0000400000 */
[----:B------:R-:W0:Y:S01]  /*34d10*/  MUFU.EX2 R210, R210 ;  /* 0x000000d200d27308 */ /* 0x000e220000000800 */
[----:B----4-:R-:W-:Y:S01]  /*34d20*/  FADD R23, R204, R23 ;  /* 0x00000017cc177221 */ /* 0x010fe20000000000 */
[----:B-1----:R-:W-:-:S06]  /*34d30*/  FADD R22, R206, R22 ;  /* 0x00000016ce167221 */ /* 0x002fcc0000000000 */
[----:B------:R-:W1:Y:S08]  /*34d40*/  MUFU.EX2 R209, R209 ;  /* 0x000000d100d17308 */ /* 0x000e700000000800 */
[----:B------:R-:W4:Y:S01]  /*34d50*/  MUFU.EX2 R211, R211 ;  /* 0x000000d300d37308 */ /* 0x000f220000000800 */
[----:B------:R-:W-:Y:S01]  /*34d60*/  FADD R23, R205, R23 ;  /* 0x00000017cd177221 */ /* 0x000fe20000000000 */
[----:B--2---:R-:W-:-:S06]  /*34d70*/  FADD R22, R207, R22 ;  /* 0x00000016cf167221 */ /* 0x004fcc0000000000 */
[----:B------:R-:W2:Y:S01]  /*34d80*/  MUFU.EX2 R214, R214 ;  /* 0x000000d600d67308 */ /* 0x000ea20000000800 */
[----:B---3--:R-:W-:Y:S01]  /*34d90*/  FADD R23, R208, R23 ;  /* 0x00000017d0177221 */ /* 0x008fe20000000000 */
[----:B0-----:R-:W-:-:S06]  /*34da0*/  FADD R22, R210, R22 ;  /* 0x00000016d2167221 */ /* 0x001fcc0000000000 */
[----:B------:R-:W0:Y:S01]  /*34db0*/  MUFU.EX2 R215, R215 ;  /* 0x000000d700d77308 */ /* 0x000e220000000800 */
[----:B-1----:R-:W-:Y:S01]  /*34dc0*/  FADD R153, R209, R23 ;  /* 0x00000017d1997221 */ /* 0x002fe20000000000 */
[----:B----4-:R-:W-:Y:S01]  /*34dd0*/  FADD R23, R211, R22 ;  /* 0x00000016d3177221 */ /* 0x010fe20000000000 */
[----:B------:R-:W-:-:S03]  /*34de0*/  IADD3 R22, P0, R0, R169, RZ ;  /* 0x000000a900167210 */ /* 0x000fc60007f1e0ff */
[----:B--2---:R-:W-:Y:S02]  /*34df0*/  FADD R152, R214, R23 ;  /* 0x00000017d6987221 */ /* 0x004fe40000000000 */
[----:B------:R-:W-:Y:S02]  /*34e00*/  IMAD.X R23, R18, 0x1, R168, P0 ;  /* 0x0000000112177824 */ /* 0x000fe400000e06a8 */
[----:B0-----:R-:W-:Y:S01]  /*34e10*/  FADD R152, R215, R152 ;  /* 0x00000098d7987221 */ /* 0x001fe20000000000 */
[----:B------:R-:W-:Y:S02]  /*34e20*/  F2FP.SATFINITE.E4M3.F32.PACK_AB_MERGE_C R155, R158, R159, R155 ;  /* 0x0000009f9e9b723e */ /* 0x000fe4000480709b */
[----:B------:R0:W2:Y:S04]  /*34e30*/  LDG.E.U8 R159, desc[UR4][R22.64] ;  /* 0x00000004169f7981 */ /* 0x0000a8000c1e1100 */
[----:B------:R-:W1:Y:S01]  /*34e40*/  SHFL.BFLY PT, R168, R152, 0x2, 0x1f ;  /* 0x0c401f0098a87f89 */ /* 0x000e6200000e0000 */
[----:B0-----:R-:W-:-:S05]  /*34e50*/  IADD3 R22, P0, R0, R173, RZ ;  /* 0x000000ad00167210 */ /* 0x001fca0007f1e0ff */
[----:B------:R-:W-:-:S05]  /*34e60*/  IMAD.X R23, R18, 0x1, R172, P0 ;  /* 0x0000000112177824 */ /* 0x000fca00000e06ac */
[----:B------:R0:W3:Y:S02]  /*34e70*/  LDG.E.U8 R158, desc[UR4][R22.64] ;  /* 0x00000004169e7981 */ /* 0x0000e4000c1e1100 */
[----:B0-----:R-:W-:Y:S01]  /*34e80*/  IADD3 R22, P0, R0, R171, RZ ;  /* 0x000000ab00167210 */ /* 0x001fe20007f1e0ff */
[----:B-1----:R-:W-:-:S04]  /*34e90*/  FADD R168, R152, R168 ;  /* 0x000000a898a87221 */ /* 0x002fc80000000000 */
[----:B------:R-:W-:-:S05]  /*34ea0*/  IMAD.X R23, R18, 0x1, R165, P0 ;  /* 0x0000000112177824 */ /* 0x000fca00000e06a5 */
[----:B------:R-:W4:Y:S01]  /*34eb0*/  LDG.E.U8 R152, desc[UR4][R22.64] ;  /* 0x0000000416987981 */ /* 0x000f22000c1e1100 */
[-CC-:B------:R-:W-:Y:S01]  /*34ec0*/  FFMA R212, R212, R216.reuse, -R20.reuse ;  /* 0x000000d8d4d47223 */ /* 0x180fe20000000814 */
[----:B------:R-:W-:-:S03]  /*34ed0*/  FFMA R213, R213, R216, -R20 ;  /* 0x000000d8d5d57223 */ /* 0x000fc60000000814 */
[----:B------:R-:W-:Y:S01]  /*34ee0*/  FMUL R212, R212, 1.4426950216293334961 ;  /* 0x3fb8aa3bd4d47820 */ /* 0x000fe20000400000 */
[----:B------:R-:W-:-:S05]  /*34ef0*/  FMUL R213, R213, 1.4426950216293334961 ;  /* 0x3fb8aa3bd5d57820 */ /* 0x000fca0000400000 */
[----:B------:R-:W0:Y:S08]  /*34f00*/  MUFU.EX2 R212, R212 ;  /* 0x000000d400d47308 */ /* 0x000e300000000800 */
[----:B------:R-:W1:Y:S01]  /*34f10*/  MUFU.EX2 R213, R213 ;  /* 0x000000d500d57308 */ /* 0x000e620000000800 */
[----:B0-----:R-:W-:-:S04]  /*34f20*/  FADD R153, R212, R153 ;  /* 0x00000099d4997221 */ /* 0x001fc80000000000 */
[----:B-1----:R-:W-:-:S05]  /*34f30*/  FADD R153, R213, R153 ;  /* 0x00000099d5997221 */ /* 0x002fca0000000000 */
[----:B------:R-:W0:Y:S04]  /*34f40*/  SHFL.BFLY PT, R169, R153, 0x2, 0x1f ;  /* 0x0c401f0099a97f89 */ /* 0x000e2800000e0000 */
[----:B------:R-:W-:Y:S01]  /*34f50*/  SHFL.BFLY PT, R172, R168, 0x1, 0x1f ;  /* 0x0c201f00a8ac7f89 */ /* 0x000fe200000e0000 */
[----:B0-----:R-:W-:-:S05]  /*34f60*/  FADD R169, R153, R169 ;  /* 0x000000a999a97221 */ /* 0x001fca0000000000 */
[----:B------:R-:W-:Y:S01]  /*34f70*/  SHFL.BFLY PT, R171, R169, 0x1, 0x1f ;  /* 0x0c201f00a9ab7f89 */ /* 0x000fe200000e0000 */
[----:B------:R-:W-:Y:S01]  /*34f80*/  F2FP.SATFINITE.E4M3.F32.PACK_AB_MERGE_C R154, R164, R167, R154 ;  /* 0x000000a7a49a723e */ /* 0x000fe2000480709a */
[----:B------:R-:W-:Y:S02]  /*34f90*/  IMAD.IADD R18, R223, 0x1, R222 ;  /* 0x00000001df127824 */ /* 0x000fe400078e02de */
[----:B------:R-:W2:Y:S04]  /*34fa0*/  LDL.LU R22, [R1+0x70c] ;  /* 0x00070c0001167983 */ /* 0x000ea80000300800 */
[----:B------:R-:W3:Y:S04]  /*34fb0*/  LDL.LU R23, [R1+0x6ec] ;  /* 0x0006ec0001177983 */ /* 0x000ee80000300800 */
[----:B------:R-:W4:Y:S04]  /*34fc0*/  LDL.LU R153, [R1+0x6cc] ;  /* 0x0006cc0001997983 */ /* 0x000f280000300800 */
[----:B------:R-:W4:Y:S04]  /*34fd0*/  LDL.LU R216, [R1+0x6ac] ;  /* 0x0006ac0001d87983 */ /* 0x000f280000300800 */
[----:B------:R-:W4:Y:S04]  /*34fe0*/  LDL.LU R230, [R1+0x68c] ;  /* 0x00068c0001e67983 */ /* 0x000f280000300800 */
[----:B------:R-:W4:Y:S04]  /*34ff0*/  LDL.LU R164, [R1+0x66c] ;  /* 0x00066c0001a47983 */ /* 0x000f280000300800 */
[----:B------:R-:W4:Y:S04]  /*35000*/  LDL.LU R167, [R1+0x64c] ;  /* 0x00064c0001a77983 */ /* 0x000f280000300800 */
[----:B------:R-:W4:Y:S04]  /*35010*/  LDL.LU R173, [R1+0x62c] ;  /* 0x00062c0001ad7983 */ /* 0x000f280000300800 */
[----:B------:R-:W4:Y:S04]  /*35020*/  LDL.LU R165, [R1+0x60c] ;  /* 0x00060c0001a57983 */ /* 0x000f280000300800 */
[----:B------:R0:W-:Y:S01]  /*35030*/  STL.64 [R1+0x1ff8], R150 ;  /* 0x001ff89601007387 */ /* 0x0001e20000100a00 */
[----:B------:R-:W-:Y:S06]  /*35040*/  BAR.SYNC.DEFER_BLOCKING 0x0 ;  /* 0x0000000000007b1d */ /* 0x000fec0000010000 */
[----:B0-----:R-:W2:Y:S04]  /*35050*/  LDL.LU R150, [R1+0x74c] ;  /* 0x00074c0001967983 */ /* 0x001ea80000300800 */
[----:B------:R-:W3:Y:S04]  /*35060*/  LDL.LU R151, [R1+0x72c] ;  /* 0x00072c0001977983 */ /* 0x000ee80000300800 */
[----:B------:R0:W-:Y:S04]  /*35070*/  STL.64 [R1+0x1ff0], R148 ;  /* 0x001ff09401007387 */ /* 0x0001e80000100a00 */
[----:B0-----:R-:W4:Y:S04]  /*35080*/  LDL.LU R148, [R1+0x78c] ;  /* 0x00078c0001947983 */ /* 0x001f280000300800 */
[----:B------:R-:W2:Y:S04]  /*35090*/  LDL.LU R149, [R1+0x76c] ;  /* 0x00076c0001957983 */ /* 0x000ea80000300800 */
[----:B------:R0:W-:Y:S04]  /*350a0*/  STL.64 [R1+0x1fe8], R146 ;  /* 0x001fe89201007387 */ /* 0x0001e80000100a00 */
[----:B0-----:R-:W3:Y:S04]  /*350b0*/  LDL.LU R146, [R1+0x7cc] ;  /* 0x0007cc0001927983 */ /* 0x001ee80000300800 */
[----:B------:R-:W4:Y:S04]  /*350c0*/  LDL.LU R147, [R1+0x7ac] ;  /* 0x0007ac0001937983 */ /* 0x000f280000300800 */
[----:B------:R0:W-:Y:S04]  /*350d0*/  STL.64 [R1+0x1fe0], R144 ;  /* 0x001fe09001007387 */ /* 0x0001e80000100a00 */
        /* <DEDUP_REMOVED lines=10> */
[----:B------:R-:W2:Y:S04]  /*35180*/  LDL.LU R139, [R1+0x8ac] ;  /* 0x0008ac00018b7983 */ /* 0x000ea80000300800 */
        /* <DEDUP_REMOVED lines=10> */
[----:B------:R-:W-:Y:S04]  /*35230*/  STL.64 [R1+0x1fa0], R128 ;  /* 0x001fa08001007387 */ /* 0x000fe80000100a00 */
        /* <DEDUP_REMOVED lines=52> */
[----:B0-----:R-:W2:Y:S04]  /*35580*/  LDL.LU R130, [R1+0x5ec] ;  /* 0x0005ec0001827983 */ /* 0x001ea80000300800 */
[----:B------:R-:W2:Y:S04]  /*35590*/  LDL.LU R131, [R1+0x5cc] ;  /* 0x0005cc0001837983 */ /* 0x000ea80000300800 */
[----:B---3--:R-:W-:Y:S04]  /*355a0*/  STS.U8 [R18+0x2000], R140 ;  /* 0x0020008c12007388 */ /* 0x008fe80000000000 */
[----:B----4-:R-:W-:Y:S04]  /*355b0*/  STS.U8 [R18+0x2400], R141 ;  /* 0x0024008d12007388 */ /* 0x010fe80000000000 */
        /* <DEDUP_REMOVED lines=15> */
[----:B------:R0:W-:Y:S04]  /*356b0*/  STS.U8 [R18], R132 ;  /* 0x0000008412007388 */ /* 0x0001e80000000000 */
[----:B------:R1:W-:Y:S04]  /*356c0*/  STS.U8 [R18+0x400], R133 ;  /* 0x0004008512007388 */ /* 0x0003e80000000000 */
[----:B------:R2:W-:Y:S04]  /*356d0*/  STS.U8 [R18+0x4c00], R151 ;  /* 0x004c009712007388 */ /* 0x0005e80000000000 */
[----:B0-----:R-:W3:Y:S04]  /*356e0*/  LDL.LU R132, [R1+0x5ac] ;  /* 0x0005ac0001847983 */ /* 0x001ee80000300800 */
[----:B-1----:R-:W4:Y:S04]  /*356f0*/  LDL.LU R133, [R1+0x58c] ;  /* 0x00058c0001857983 */ /* 0x002f280000300800 */
        /* <DEDUP_REMOVED lines=18> */
[----:B--2---:R-:W2:Y:S04]  /*35820*/  LDL.LU R151, [R1+0x33c] ;  /* 0x00033c0001977983 */ /* 0x004ea80000300800 */
        /* <DEDUP_REMOVED lines=16> */
[----:B0-----:R-:W2:Y:S04]  /*35930*/  LDL.LU R165, [R1+0x210] ;  /* 0x0002100001a57983 */ /* 0x001ea80000300800 */
[----:B------:R-:W2:Y:S04]  /*35940*/  LDL.LU R128, [R1+0x990] ;  /* 0x0009900001807983 */ /* 0x000ea80000300800 */
[----:B------:R-:W2:Y:S04]  /*35950*/  LDL.LU R129, [R1+0x970] ;  /* 0x0009700001817983 */ /* 0x000ea80000300800 */
[----:B------:R0:W-:Y:S04]  /*35960*/  STS.U8 [R18+0x7400], R130 ;  /* 0x0074008212007388 */ /* 0x0001e80000000000 */
[----:B------:R1:W-:Y:S04]  /*35970*/  STS.U8 [R18+0x7800], R131 ;  /* 0x0078008312007388 */ /* 0x0003e80000000000 */
[----:B0-----:R-:W2:Y:S04]  /*35980*/  LDL.LU R130, [R1+0x950] ;  /* 0x0009500001827983 */ /* 0x001ea80000300800 */
[----:B-1----:R-:W2:Y:S04]  /*35990*/  LDL.LU R131, [R1+0x930] ;  /* 0x0009300001837983 */ /* 0x002ea80000300800 */
[----:B---3--:R0:W-:Y:S04]  /*359a0*/  STS.U8 [R18+0x7c00], R132 ;  /* 0x007c008412007388 */ /* 0x0081e80000000000 */
[----:B----4-:R1:W-:Y:S04]  /*359b0*/  STS.U8 [R18+0x8000], R133 ;  /* 0x0080008512007388 */ /* 0x0103e80000000000 */
[----:B------:R3:W-:Y:S04]  /*359c0*/  STS.U8 [R18+0x8400], R134 ;  /* 0x0084008612007388 */ /* 0x0007e80000000000 */
[----:B0-----:R-:W4:Y:S04]  /*359d0*/  LDL.LU R132, [R1+0x910] ;  /* 0x0009100001847983 */ /* 0x001f280000300800 */
[----:B-1----:R-:W4:Y:S04]  /*359e0*/  LDL.LU R133, [R1+0x8f0] ;  /* 0x0008f00001857983 */ /* 0x002f280000300800 */
[----:B------:R0:W-:Y:S04]  /*359f0*/  STS.U8 [R18+0x8800], R135 ;  /* 0x0088008712007388 */ /* 0x0001e80000000000 */
[----:B---3--:R-:W3:Y:S04]  /*35a00*/  LDL.LU R134, [R1+0x8d0] ;  /* 0x0008d00001867983 */ /* 0x008ee80000300800 */
        /* <DEDUP_REMOVED lines=30> */
[----:B--2---:R0:W-:Y:S04]  /*35bf0*/  STS.U8 [R18+0xc800], R151 ;  /* 0x00c8009712007388 */ /* 0x0041e80000000000 */
        /* <DEDUP_REMOVED lines=11> */
[----:B-1----:R-:W2:Y:S04]  /*35cb0*/  LDL.LU R173, [R1+0x610] ;  /* 0x0006100001ad7983 */ /* 0x002ea80000300800 */
        /* <DEDUP_REMOVED lines=8> */
[----:B------:R-:W2:Y:S04]  /*35d40*/  LDL.LU R126, [R1+0x5f0] ;  /* 0x0005f000017e7983 */ /* 0x000ea80000300800 */
[----:B------:R0:W-:Y:S04]  /*35d50*/  STS.U8 [R14+0x80], R128 ;  /* 0x000080800e007388 */ /* 0x0001e80000000000 */
[----:B------:R-:W2:Y:S04]  /*35d60*/  LDL.LU R127, [R1+0x5d0] ;  /* 0x0005d000017f7983 */ /* 0x000ea80000300800 */
[----:B------:R1:W-:Y:S04]  /*35d70*/  STS.U8 [R14+0x480], R129 ;  /* 0x000480810e007388 */ /* 0x0003e80000000000 */
[----:B0-----:R-:W2:Y:S04]  /*35d80*/  LDL.LU R128, [R1+0x5b0] ;  /* 0x0005b00001807983 */ /* 0x001ea80000300800 */
[----:B------:R0:W-:Y:S04]  /*35d90*/  STS.U8 [R14+0x880], R130 ;  /* 0x000880820e007388 */ /* 0x0001e80000000000 */
[----:B-1----:R-:W2:Y:S04]  /*35da0*/  LDL.LU R129, [R1+0x590] ;  /* 0x0005900001817983 */ /* 0x002ea80000300800 */
[----:B------:R1:W-:Y:S04]  /*35db0*/  STS.U8 [R14+0xc80], R131 ;  /* 0x000c80830e007388 */ /* 0x0003e80000000000 */
[----:B0-----:R-:W2:Y:S04]  /*35dc0*/  LDL.LU R130, [R1+0x570] ;  /* 0x0005700001827983 */ /* 0x001ea80000300800 */
[----:B-1----:R-:W2:Y:S04]  /*35dd0*/  LDL.LU R131, [R1+0x550] ;  /* 0x0005500001837983 */ /* 0x002ea80000300800 */
[----:B----4-:R0:W-:Y:S04]  /*35de0*/  STS.U8 [R14+0x1080], R132 ;  /* 0x001080840e007388 */ /* 0x0101e80000000000 */
[----:B------:R1:W-:Y:S04]  /*35df0*/  STS.U8 [R14+0x1480], R133 ;  /* 0x001480850e007388 */ /* 0x0003e80000000000 */
[----:B0-----:R-:W4:Y:S04]  /*35e00*/  LDL.LU R132, [R1+0x530] ;  /* 0x0005300001847983 */ /* 0x001f280000300800 */
[----:B---3--:R0:W-:Y:S04]  /*35e10*/  STS.U8 [R14+0x1880], R134 ;  /* 0x001880860e007388 */ /* 0x0081e80000000000 */
        /* <DEDUP_REMOVED lines=46> */
[----:B------:R0:W-:Y:S04]  /*36100*/  STS.U8 [R14+0x7c80], R128 ;  /* 0x007c80800e007388 */ /* 0x0001e80000000000 */
        /* <DEDUP_REMOVED lines=8> */
[----:B---3--:R1:W-:Y:S04]  /*36190*/  STS.U8 [R14+0x9080], R133 ;  /* 0x009080850e007388 */ /* 0x0083e80000000000 */
[----:B0-----:R-:W3:Y:S04]  /*361a0*/  LDL.LU R132, [R1+0x908] ;  /* 0x0009080001847983 */ /* 0x001ee80000300800 */
        /* <DEDUP_REMOVED lines=49> */
[----:B------:R-:W-:Y:S04]  /*364c0*/  STS.U8 [R14+0xf080], R250 ;  /* 0x00f080fa0e007388 */ /* 0x000fe80000000000 */
[----:B------:R-:W-:Y:S04]  /*364d0*/  STS.U8 [R14+0xf480], R241 ;  /* 0x00f480f10e007388 */ /* 0x000fe80000000000 */
[----:B------:R-:W-:Y:S04]  /*364e0*/  STS.U8 [R14+0xf880], R233 ;  /* 0x00f880e90e007388 */ /* 0x000fe80000000000 */
[----:B------:R-:W-:Y:S04]  /*364f0*/  STS.U8 [R14+0xfc80], R162 ;  /* 0x00fc80a20e007388 */ /* 0x000fe80000000000 */
[----:B0-----:R-:W2:Y:S04]  /*36500*/  LDL.LU R126, [R1+0x5e8] ;  /* 0x0005e800017e7983 */ /* 0x001ea80000300800 */
[----:B-1----:R-:W2:Y:S04]  /*36510*/  LDL.LU R127, [R1+0x5c8] ;  /* 0x0005c800017f7983 */ /* 0x002ea80000300800 */
        /* <DEDUP_REMOVED lines=8> */
[----:B---3--:R0:W-:Y:S04]  /*365a0*/  STS.U8 [R13+0x1100], R132 ;  /* 0x001100840d007388 */ /* 0x0081e80000000000 */
[----:B----4-:R1:W-:Y:S04]  /*365b0*/  STS.U8 [R13+0x1500], R133 ;  /* 0x001500850d007388 */ /* 0x0103e80000000000 */
        /* <DEDUP_REMOVED lines=177> */
[----:B0-----:R-:W2:Y:S04]  /*370d0*/  LDL.LU R131, [R1+0x940] ;  /* 0x0009400001837983 */ /* 0x001ea80000300800 */
        /* <DEDUP_REMOVED lines=13> */
[----:B0-----:R-:W4:Y:S04]  /*371b0*/  LDL.LU R138, [R1+0x860] ;  /* 0x00086000018a7983 */ /* 0x001f280000300800 */
        /* <DEDUP_REMOVED lines=32> */
[----:B------:R-:W2:Y:S04]  /*373c0*/  LDL.LU R216, [R1+0x660] ;  /* 0x0006600001d87983 */ /* 0x000ea80000300800 */
        /* <DEDUP_REMOVED lines=14> */
[----:B----4-:R-:W-:Y:S04]  /*374b0*/  STS.U8 [R11+0x1200], R133 ;  /* 0x001200850b007388 */ /* 0x010fe80000000000 */
[----:B------:R-:W-:Y:S04]  /*374c0*/  STS.U8 [R11+0x1600], R134 ;  /* 0x001600860b007388 */ /* 0x000fe80000000000 */
[----:B------:R-:W-:Y:S04]  /*374d0*/  STS.U8 [R11+0x1a00], R135 ;  /* 0x001a00870b007388 */ /* 0x000fe80000000000 */
[----:B------:R-:W-:Y:S04]  /*374e0*/  STS.U8 [R11+0x1e00], R136 ;  /* 0x001e00880b007388 */ /* 0x000fe80000000000 */
[----:B------:R-:W-:Y:S04]  /*374f0*/  STS.U8 [R11+0x2200], R137 ;  /* 0x002200890b007388 */ /* 0x000fe80000000000 */
[----:B------:R-:W-:Y:S04]  /*37500*/  STS.U8 [R11+0x2600], R138 ;  /* 0x0026008a0b007388 */ /* 0x000fe80000000000 */
[----:B--2---:R0:W-:Y:S04]  /*37510*/  STS.U8 [R11+0x2a00], R173 ;  /* 0x002a00ad0b007388 */ /* 0x0041e80000000000 */
[----:B0-----:R-:W2:Y:S04]  /*37520*/  LDL.LU R173, [R1+0x600] ;  /* 0x0006000001ad7983 */ /* 0x001ea80000300800 */
[----:B------:R-:W3:Y:S04]  /*37530*/  LDL.LU R127, [R1+0x5e0] ;  /* 0x0005e000017f7983 */ /* 0x000ee80000300800 */
[----:B------:R-:W4:Y:S04]  /*37540*/  LDL.LU R128, [R1+0x5c0] ;  /* 0x0005c00001807983 */ /* 0x000f280000300800 */
[----:B------:R-:W4:Y:S04]  /*37550*/  LDL.LU R129, [R1+0x5a0] ;  /* 0x0005a00001817983 */ /* 0x000f280000300800 */
[----:B------:R-:W4:Y:S04]  /*37560*/  LDL.LU R130, [R1+0x580] ;  /* 0x0005800001827983 */ /* 0x000f280000300800 */
        /* <DEDUP_REMOVED lines=9> */
[----:B0-----:R-:W3:Y:S04]  /*37600*/  LDL.LU R164, [R1+0x460] ;  /* 0x0004600001a47983 */ /* 0x001ee80000300800 */
        /* <DEDUP_REMOVED lines=32> */
[----:B--2---:R0:W-:Y:S04]  /*37810*/  STS.U8 [R11+0x7200], R173 ;  /* 0x007200ad0b007388 */ /* 0x0041e80000000000 */
[----:B0-----:R-:W2:Y:S04]  /*37820*/  LDL.LU R173, [R1+0x220] ;  /* 0x0002200001ad7983 */ /* 0x001ea80000300800 */
[----:B---3--:R0:W-:Y:S04]  /*37830*/  STS.U8 [R11+0xa600], R164 ;  /* 0x00a600a40b007388 */ /* 0x0081e80000000000 */
[----:B0-----:R-:W3:Y:S04]  /*37840*/  LDL.LU R164, [R1+0x200] ;  /* 0x0002000001a47983 */ /* 0x001ee80000300800 */
[----:B------:R0:W-:Y:S04]  /*37850*/  STS.U8 [R11+0x8600], R131 ;  /* 0x008600830b007388 */ /* 0x0001e80000000000 */
[----:B----4-:R1:W-:Y:S04]  /*37860*/  STS.U8 [R11+0x8a00], R132 ;  /* 0x008a00840b007388 */ /* 0x0103e80000000000 */
[----:B------:R4:W-:Y:S04]  /*37870*/  STS.U8 [R11+0x8e00], R133 ;  /* 0x008e00850b007388 */ /* 0x0009e80000000000 */
[----:B0-----:R-:W3:Y:S04]  /*37880*/  LDL.LU R131, [R1+0x97c] ;  /* 0x00097c0001837983 */ /* 0x001ee80000300800 */
[----:B-1----:R-:W3:Y:S04]  /*37890*/  LDL.LU R132, [R1+0x95c] ;  /* 0x00095c0001847983 */ /* 0x002ee80000300800 */
[----:B------:R0:W-:Y:S04]  /*378a0*/  STS.U8 [R11+0x9200], R134 ;  /* 0x009200860b007388 */ /* 0x0001e80000000000 */
[----:B----4-:R-:W4:Y:S04]  /*378b0*/  LDL.LU R133, [R1+0x93c] ;  /* 0x00093c0001857983 */ /* 0x010f280000300800 */
        /* <DEDUP_REMOVED lines=29> */
[----:B--2---:R0:W-:Y:S04]  /*37a90*/  STS.U8 [R11+0xea00], R173 ;  /* 0x00ea00ad0b007388 */ /* 0x0041e80000000000 */
        /* <DEDUP_REMOVED lines=13> */
[----:B---3--:R0:W-:Y:S04]  /*37b70*/  STS.U8 [R11+0xee00], R164 ;  /* 0x00ee00a40b007388 */ /* 0x0081e80000000000 */
[----:B0-----:R-:W3:Y:S04]  /*37b80*/  LDL.LU R164, [R1+0x65c] ;  /* 0x00065c0001a47983 */ /* 0x001ee80000300800 */
        /* <DEDUP_REMOVED lines=10> */
[----:B----4-:R-:W-:Y:S04]  /*37c30*/  STS.U8 [R10+0xa80], R133 ;  /* 0x000a80850a007388 */ /* 0x010fe80000000000 */
        /* <DEDUP_REMOVED lines=11> */
[----:B------:R0:W-:Y:S04]  /*37cf0*/  STS.U8 [R10+0x3e80], R230 ;  /* 0x003e80e60a007388 */ /* 0x0001e80000000000 */
        /* <DEDUP_REMOVED lines=15> */
[----:B---3--:R0:W-:Y:S04]  /*37df0*/  STS.U8 [R10+0x6680], R164 ;  /* 0x006680a40a007388 */ /* 0x0081e80000000000 */
[----:B------:R-:W3:Y:S04]  /*37e00*/  LDL.LU R142, [R1+0x43c] ;  /* 0x00043c00018e7983 */ /* 0x000ee80000300800 */
[----:B0-----:R-:W3:Y:S04]  /*37e10*/  LDL.LU R164, [R1+0x41c] ;  /* 0x00041c0001a47983 */ /* 0x001ee80000300800 */
[----:B------:R0:W-:Y:S04]  /*37e20*/  STS.U8 [R10+0x3680], R143 ;  /* 0x0036808f0a007388 */ /* 0x0001e80000000000 */
[----:B------:R1:W-:Y:S04]  /*37e30*/  STS.U8 [R10+0x3a80], R144 ;  /* 0x003a80900a007388 */ /* 0x0003e80000000000 */
[----:B0-----:R-:W3:Y:S04]  /*37e40*/  LDL.LU R143, [R1+0x3fc] ;  /* 0x0003fc00018f7983 */ /* 0x001ee80000300800 */
        /* <DEDUP_REMOVED lines=20> */
[----:B----4-:R0:W-:Y:S04]  /*37f90*/  STS.U8 [R10+0x6e80], R230 ;  /* 0x006e80e60a007388 */ /* 0x0101e80000000000 */
[----:B------:R-:W4:Y:S04]  /*37fa0*/  LDL.LU R216, [R1+0x27c] ;  /* 0x00027c0001d87983 */ /* 0x000f280000300800 */
[----:B0-----:R-:W4:Y:S04]  /*37fb0*/  LDL.LU R230, [R1+0x25c] ;  /* 0x00025c0001e67983 */ /* 0x001f280000300800 */
        /* <DEDUP_REMOVED lines=35> */
[----:B----4-:R0:W-:Y:S04]  /*381f0*/  STS.U8 [R10+0xde80], R216 ;  /* 0x00de80d80a007388 */ /* 0x0101e80000000000 */
[----:B-1----:R-:W4:Y:S04]  /*38200*/  LDL.LU R153, [R1+0x798] ;  /* 0x0007980001997983 */ /* 0x002f280000300800 */
[----:B------:R1:W-:Y:S04]  /*38210*/  STS.U8 [R10+0xe280], R230 ;  /* 0x00e280e60a007388 */ /* 0x0003e80000000000 */
[----:B0-----:R-:W4:Y:S04]  /*38220*/  LDL.LU R216, [R1+0x778] ;  /* 0x0007780001d87983 */ /* 0x001f280000300800 */
[----:B---3--:R0:W-:Y:S04]  /*38230*/  STS.U8 [R10+0xe680], R164 ;  /* 0x00e680a40a007388 */ /* 0x0081e80000000000 */
[----:B-1----:R-:W3:Y:S04]  /*38240*/  LDL.LU R230, [R1+0x758] ;  /* 0x0007580001e67983 */ /* 0x002ee80000300800 */
[----:B0-----:R-:W3:Y:S04]  /*38250*/  LDL.LU R164, [R1+0x738] ;  /* 0x0007380001a47983 */ /* 0x001ee80000300800 */
[----:B------:R0:W-:Y:S04]  /*38260*/  STS.U8 [R10+0xca80], R148 ;  /* 0x00ca80940a007388 */ /* 0x0001e80000000000 */
[----:B------:R1:W-:Y:S04]  /*38270*/  STS.U8 [R10+0xce80], R149 ;  /* 0x00ce80950a007388 */ /* 0x0003e80000000000 */
[----:B------:R1:W-:Y:S04]  /*38280*/  STS.U8 [R10+0xd280], R150 ;  /* 0x00d280960a007388 */ /* 0x0003e80000000000 */
[----:B0-----:R-:W3:Y:S04]  /*38290*/  LDL.LU R148, [R1+0x718] ;  /* 0x0007180001947983 */ /* 0x001ee80000300800 */
[----:B-1----:R-:W3:Y:S04]  /*382a0*/  LDL.LU R149, [R1+0x6f8] ;  /* 0x0006f80001957983 */ /* 0x002ee80000300800 */
[----:B------:R0:W-:Y:S04]  /*382b0*/  STS.U8 [R10+0xd680], R151 ;  /* 0x00d680970a007388 */ /* 0x0001e80000000000 */
[----:B------:R-:W3:Y:S04]  /*382c0*/  LDL.LU R150, [R1+0x6d8] ;  /* 0x0006d80001967983 */ /* 0x000ee80000300800 */
        /* <DEDUP_REMOVED lines=29> */
[----:B------:R1:W-:Y:S04]  /*384a0*/  STS.U8 [R4+0x4300], R216 ;  /* 0x004300d804007388 */ /* 0x0003e80000000000 */
[----:B0-----:R-:W4:Y:S04]  /*384b0*/  LDL.LU R153, [R1+0x678] ;  /* 0x0006780001997983 */ /* 0x001f280000300800 */
[----:B---3--:R0:W-:Y:S04]  /*384c0*/  STS.U8 [R4+0x4700], R230 ;  /* 0x004700e604007388 */ /* 0x0081e80000000000 */
[----:B-1----:R-:W3:Y:S04]  /*384d0*/  LDL.LU R216, [R1+0x658] ;  /* 0x0006580001d87983 */ /* 0x002ee80000300800 */
[----:B------:R1:W-:Y:S04]  /*384e0*/  STS.U8 [R4+0x4b00], R164 ;  /* 0x004b00a404007388 */ /* 0x0003e80000000000 */
[----:B0-----:R-:W3:Y:S04]  /*384f0*/  LDL.LU R230, [R1+0x638] ;  /* 0x0006380001e67983 */ /* 0x001ee80000300800 */
[----:B-1----:R-:W3:Y:S04]  /*38500*/  LDL.LU R164, [R1+0x618] ;  /* 0x0006180001a47983 */ /* 0x002ee80000300800 */
[----:B------:R-:W3:Y:S04]  /*38510*/  LDL.LU R130, [R1+0x5f8] ;  /* 0x0005f80001827983 */ /* 0x000ee80000300800 */
        /* <DEDUP_REMOVED lines=27> */
[----:B----4-:R0:W-:Y:S04]  /*386d0*/  STS.U8 [R4+0x6300], R153 ;  /* 0x0063009904007388 */ /* 0x0101e80000000000 */
[----:B---3--:R1:W-:Y:S04]  /*386e0*/  STS.U8 [R4+0x6700], R216 ;  /* 0x006700d804007388 */ /* 0x0083e80000000000 */
[----:B0-----:R-:W3:Y:S04]  /*386f0*/  LDL.LU R153, [R1+0x300] ;  /* 0x0003000001997983 */ /* 0x001ee80000300800 */
[----:B------:R0:W-:Y:S04]  /*38700*/  STS.U8 [R4+0x6b00], R230 ;  /* 0x006b00e604007388 */ /* 0x0001e80000000000 */
[----:B-1----:R-:W4:Y:S04]  /*38710*/  LDL.LU R216, [R1+0x2dc] ;  /* 0x0002dc0001d87983 */ /* 0x002f280000300800 */
        /* <DEDUP_REMOVED lines=44> */
[----:B---3--:R0:W-:Y:S04]  /*389e0*/  STS.U8 [R4+0xcf00], R153 ;  /* 0x00cf009904007388 */ /* 0x0081e80000000000 */
[----:B-1----:R-:W3:Y:S04]  /*389f0*/  LDL.LU R151, [R1+0x774] ;  /* 0x0007740001977983 */ /* 0x002ee80000300800 */
[----:B----4-:R1:W-:Y:S04]  /*38a00*/  STS.U8 [R4+0xdb00], R164 ;  /* 0x00db00a404007388 */ /* 0x0103e80000000000 */
[----:B0-----:R-:W4:Y:S04]  /*38a10*/  LDL.LU R153, [R1+0x754] ;  /* 0x0007540001997983 */ /* 0x001f280000300800 */
[----:B-1----:R-:W3:Y:S04]  /*38a20*/  LDL.LU R164, [R1+0x734] ;  /* 0x0007340001a47983 */ /* 0x002ee80000300800 */
        /* <DEDUP_REMOVED lines=12> */
[----:B------:R-:W-:Y:S04]  /*38af0*/  STS.U8 [R4+0xe300], R132 ;  /* 0x00e3008404007388 */ /* 0x000fe80000000000 */
[----:B------:R-:W-:Y:S04]  /*38b00*/  STS.U8 [R4+0xe700], R133 ;  /* 0x00e7008504007388 */ /* 0x000fe80000000000 */
[----:B0-----:R-:W2:Y:S04]  /*38b10*/  LDL.LU R173, [R1+0x6d4] ;  /* 0x0006d40001ad7983 */ /* 0x001ea80000300800 */
[----:B------:R-:W-:Y:S04]  /*38b20*/  STS.U8 [R4+0xeb00], R134 ;  /* 0x00eb008604007388 */ /* 0x000fe80000000000 */
[----:B---3--:R0:W-:Y:S04]  /*38b30*/  STS.U8 [R5+0x4b80], R164 ;  /* 0x004b80a405007388 */ /* 0x0081e80000000000 */
[----:B0-----:R-:W3:Y:S04]  /*38b40*/  LDL.LU R164, [R1+0x6b4] ;  /* 0x0006b40001a47983 */ /* 0x001ee80000300800 */
[----:B------:R-:W3:Y:S04]  /*38b50*/  LDL.LU R127, [R1+0x694] ;  /* 0x00069400017f7983 */ /* 0x000ee80000300800 */
[----:B------:R-:W3:Y:S04]  /*38b60*/  LDL.LU R128, [R1+0x674] ;  /* 0x0006740001807983 */ /* 0x000ee80000300800 */
[----:B------:R-:W3:Y:S04]  /*38b70*/  LDL.LU R129, [R1+0x654] ;  /* 0x0006540001817983 */ /* 0x000ee80000300800 */
[----:B------:R-:W3:Y:S04]  /*38b80*/  LDL.LU R130, [R1+0x634] ;  /* 0x0006340001827983 */ /* 0x000ee80000300800 */
[----:B------:R-:W3:Y:S04]  /*38b90*/  LDL.LU R131, [R1+0x614] ;  /* 0x0006140001837983 */ /* 0x000ee80000300800 */
[----:B------:R-:W3:Y:S04]  /*38ba0*/  LDL.LU R132, [R1+0x5f4] ;  /* 0x0005f40001847983 */ /* 0x000ee80000300800 */
[----:B------:R-:W3:Y:S04]  /*38bb0*/  LDL.LU R133, [R1+0x5d4] ;  /* 0x0005d40001857983 */ /* 0x000ee80000300800 */
        /* <DEDUP_REMOVED lines=34> */
[----:B----4-:R1:W-:Y:S04]  /*38de0*/  STS.U8 [R5+0x4780], R153 ;  /* 0x0047809905007388 */ /* 0x0103e80000000000 */
[----:B0-----:R-:W4:Y:S04]  /*38df0*/  LDL.LU R151, [R1+0x394] ;  /* 0x0003940001977983 */ /* 0x001f280000300800 */
[----:B------:R-:W-:Y:S04]  /*38e00*/  STS.U8 [R5+0x4f80], R216 ;  /* 0x004f80d805007388 */ /* 0x000fe80000000000 */
[----:B-1----:R-:W4:Y:S04]  /*38e10*/  LDL.LU R153, [R1+0x370] ;  /* 0x0003700001997983 */ /* 0x002f280000300800 */
[----:B------:R-:W-:Y:S04]  /*38e20*/  STS.U8 [R5+0x5380], R230 ;  /* 0x005380e605007388 */ /* 0x000fe80000000000 */
[----:B--2---:R0:W-:Y:S04]  /*38e30*/  STS.U8 [R5+0x5780], R173 ;  /* 0x005780ad05007388 */ /* 0x0041e80000000000 */
[----:B0-----:R-:W2:Y:S04]  /*38e40*/  LDL.LU R173, [R1+0x348] ;  /* 0x0003480001ad7983 */ /* 0x001ea80000300800 */
[----:B------:R-:W2:Y:S04]  /*38e50*/  LDL.LU R216, [R1+0x320] ;  /* 0x0003200001d87983 */ /* 0x000ea80000300800 */
[----:B------:R-:W2:Y:S04]  /*38e60*/  LDL.LU R230, [R1+0x2fc] ;  /* 0x0002fc0001e67983 */ /* 0x000ea80000300800 */
[----:B---3--:R0:W-:Y:S04]  /*38e70*/  STS.U8 [R5+0x5b80], R164 ;  /* 0x005b80a405007388 */ /* 0x0081e80000000000 */
[----:B0-----:R-:W3:Y:S01]  /*38e80*/  LDL.LU R164, [R1+0x2d8] ;  /* 0x0002d80001a47983 */ /* 0x001ee20000300800 */
[----:B------:R-:W-:-:S02]  /*38e90*/  SEL R23, R157, R156, !P6 ;  /* 0x0000009c9d177207 */ /* 0x000fc40007000000 */
[----:B------:R-:W-:Y:S02]  /*38ea0*/  SEL R165, R156, R157, !P6 ;  /* 0x0000009d9ca57207 */ /* 0x000fe40007000000 */
        /* <DEDUP_REMOVED lines=26> */
[----:B--2---:R0:W-:Y:S04]  /*39050*/  STS.U8 [R5+0xcb80], R216 ;  /* 0x00cb80d805007388 */ /* 0x0041e80000000000 */
        /* <DEDUP_REMOVED lines=11> */
[----:B0-----:R-:W3:Y:S04]  /*39110*/  LDL.LU R164, [R1+0x994] ;  /* 0x0009940001a47983 */ /* 0x001ee80000300800 */
[----:B------:R-:W3:Y:S04]  /*39120*/  LDL.LU.64 R24, [R1] ;  /* 0x0000000001187983 */ /* 0x000ee80000300a00 */
[----:B------:R-:W3:Y:S04]  /*39130*/  LDL.LU.64 R26, [R1+0x8] ;  /* 0x00000800011a7983 */ /* 0x000ee80000300a00 */
        /* <DEDUP_REMOVED lines=62> */
[----:B------:R0:W-:Y:S04]  /*39520*/  STS.U8 [R5+0xc780], R173 ;  /* 0x00c780ad05007388 */ /* 0x0001e80000000000 */
[----:B------:R-:W-:Y:S04]  /*39530*/  STS.U8 [R5+0xd780], R156 ;  /* 0x00d7809c05007388 */ /* 0x000fe80000000000 */
[----:B------:R-:W-:Y:S04]  /*39540*/  STS.U8 [R5+0xdb80], R163 ;  /* 0x00db80a305007388 */ /* 0x000fe80000000000 */
[----:B------:R-:W-:Y:S04]  /*39550*/  STS.U8 [R5+0xdf80], R232 ;  /* 0x00df80e805007388 */ /* 0x000fe80000000000 */
[----:B------:R-:W-:Y:S04]  /*39560*/  STS.U8 [R5+0xe380], R240 ;  /* 0x00e380f005007388 */ /* 0x000fe80000000000 */
[----:B------:R-:W-:Y:S04]  /*39570*/  STS.U8 [R5+0xe780], R249 ;  /* 0x00e780f905007388 */ /* 0x000fe80000000000 */
[----:B----4-:R-:W-:Y:S04]  /*39580*/  STS.U8 [R5+0xeb80], R153 ;  /* 0x00eb809905007388 */ /* 0x010fe80000000000 */
[----:B--2---:R-:W-:Y:S04]  /*39590*/  STS.U8 [R5+0xef80], R216 ;  /* 0x00ef80d805007388 */ /* 0x004fe80000000000 */
[----:B------:R-:W-:Y:S04]  /*395a0*/  STS.U8 [R5+0xf380], R245 ;  /* 0x00f380f505007388 */ /* 0x000fe80000000000 */
[----:B------:R-:W-:Y:S04]  /*395b0*/  STS.U8 [R5+0xf780], R237 ;  /* 0x00f780ed05007388 */ /* 0x000fe80000000000 */
[----:B------:R-:W-:Y:S04]  /*395c0*/  STS.U8 [R5+0xfb80], R166 ;  /* 0x00fb80a605007388 */ /* 0x000fe80000000000 */
[----:B---3--:R-:W-:Y:S01]  /*395d0*/  STS.U8 [R5+0xff80], R164 ;  /* 0x00ff80a405007388 */ /* 0x008fe20000000000 */
[----:B------:R1:W-:Y:S06]  /*395e0*/  MEMBAR.ALL.CTA ;  /* 0x0000000000007992 */ /* 0x0003ec0000008000 */
[----:B-1----:R-:W1:Y:S01]  /*395f0*/  FENCE.VIEW.ASYNC.S ;  /* 0x00000000000073c6 */ /* 0x002e620000000000 */
[----:B------:R-:W2:Y:S01]  /*39600*/  S2R R152, SR_TID.X ;  /* 0x0000000000987919 */ /* 0x000ea20000002100 */
[----:B------:R-:W-:-:S02]  /*39610*/  SEL R22, R155, R154, !P6 ;  /* 0x0000009a9b167207 */ /* 0x000fc40007000000 */
[----:B------:R-:W-:Y:S01]  /*39620*/  SEL R167, R154, R155, !P6 ;  /* 0x0000009b9aa77207 */ /* 0x000fe20007000000 */
[----:B-1----:R1:W-:Y:S01]  /*39630*/  SHFL.IDX PT, R18, R23, R247, 0x1f ;  /* 0x00001ff717127589 */ /* 0x0023e200000e0000 */
[----:B0-----:R-:W-:Y:S01]  /*39640*/  LOP3.LUT R173, R247, 0x1, RZ, 0x3c, !PT ;  /* 0x00000001f7ad7812 */ /* 0x001fe200078e3cff */
[----:B------:R-:W-:Y:S02]  /*39650*/  FADD R4, -R21, R157 ;  /* 0x0000009d15047221 */ /* 0x000fe40000000100 */
[----:B------:R-:W-:Y:S02]  /*39660*/  SHFL.IDX PT, R22, R22, R247, 0x1f ;  /* 0x00001ff716167589 */ /* 0x000fe400000e0000 */
[----:B------:R-:W-:Y:S01]  /*39670*/  FMUL R4, R4, 1.4426950216293334961 ;  /* 0x3fb8aa3b04047820 */ /* 0x000fe20000400000 */
[----:B-1----:R-:W-:Y:S01]  /*39680*/  FADD R23, -R20, R230 ;  /* 0x000000e614177221 */ /* 0x002fe20000000100 */
[----:B------:R-:W0:Y:S03]  /*39690*/  SHFL.IDX PT, R165, R165, R173, 0x1f ;  /* 0x00001fada5a57589 */ /* 0x000e2600000e0000 */
[----:B------:R-:W-:Y:S01]  /*396a0*/  FMUL R5, R23, 1.4426950216293334961 ;  /* 0x3fb8aa3b17057820 */ /* 0x000fe20000400000 */
[----:B------:R-:W1:Y:S01]  /*396b0*/  SHFL.IDX PT, R167, R167, R173, 0x1f ;  /* 0x00001fada7a77589 */ /* 0x000e6200000e0000 */
[----:B------:R-:W3:Y:S08]  /*396c0*/  MUFU.EX2 R4, R4 ;  /* 0x0000000400047308 */ /* 0x000ef00000000800 */
[----:B------:R-:W4:Y:S01]  /*396d0*/  MUFU.EX2 R5, R5 ;  /* 0x0000000500057308 */ /* 0x000f220000000800 */
[----:B------:R-:W-:-:S02]  /*396e0*/  IMAD.MOV.U32 R154, RZ, RZ, 0x5410 ;  /* 0x00005410ff9a7424 */ /* 0x000fc400078e00ff */
[----:B------:R-:W-:Y:S01]  /*396f0*/  IMAD.MOV.U32 R155, RZ, RZ, 0x7632 ;  /* 0x00007632ff9b7424 */ /* 0x000fe200078e00ff */
[----:B--2---:R-:W-:-:S04]  /*39700*/  LOP3.LUT P0, RZ, R152, 0x2, RZ, 0xc0, !PT ;  /* 0x0000000298ff7812 */ /* 0x004fc8000780c0ff */
[----:B------:R-:W-:Y:S02]  /*39710*/  SEL R154, R154, 0x1054, !P0 ;  /* 0x000010549a9a7807 */ /* 0x000fe40004000000 */
[----:B------:R-:W-:Y:S01]  /*39720*/  SEL R155, R155, 0x3276, !P0 ;  /* 0x000032769b9b7807 */ /* 0x000fe20004000000 */
[-C--:B---3--:R-:W-:Y:S01]  /*39730*/  FMUL R26, R26, R4.reuse ;  /* 0x000000041a1a7220 */ /* 0x088fe20000400000 */
[-C--:B------:R-:W-:Y:S01]  /*39740*/  FMUL R27, R27, R4.reuse ;  /* 0x000000041b1b7220 */ /* 0x080fe20000400000 */
        /* <DEDUP_REMOVED lines=14> */
[-C--:B----4-:R-:W-:Y:S01]  /*39830*/  FMUL R24, R24, R5.reuse ;  /* 0x0000000518187220 */ /* 0x090fe20000400000 */
        /* <DEDUP_REMOVED lines=29> */
[----:B------:R-:W-:Y:S01]  /*39a10*/  FMUL R71, R71, R4 ;  /* 0x0000000447477220 */ /* 0x000fe20000400000 */
[-C--:B------:R-:W-:Y:S01]  /*39a20*/  FMUL R69, R69, R5.reuse ;  /* 0x0000000545457220 */ /* 0x080fe20000400000 */
[-C--:B0-----:R-:W-:Y:S01]  /*39a30*/  PRMT R164, R18, R154.reuse, R165 ;  /* 0x0000009a12a47216 */ /* 0x081fe200000000a5 */
[-C--:B------:R-:W-:Y:S01]  /*39a40*/  FMUL R72, R72, R5.reuse ;  /* 0x0000000548487220 */ /* 0x080fe20000400000 */
[----:B------:R-:W-:Y:S01]  /*39a50*/  FMUL R73, R73, R5 ;  /* 0x0000000549497220 */ /* 0x000fe20000400000 */
[----:B-1----:R-:W-:Y:S01]  /*39a60*/  PRMT R166, R22, R154, R167 ;  /* 0x0000009a16a67216 */ /* 0x002fe200000000a7 */
[-C--:B------:R-:W-:Y:S01]  /*39a70*/  FMUL R74, R74, R4.reuse ;  /* 0x000000044a4a7220 */ /* 0x080fe20000400000 */
[-C--:B------:R-:W-:Y:S01]  /*39a80*/  FMUL R75, R75, R4.reuse ;  /* 0x000000044b4b7220 */ /* 0x080fe20000400000 */
[----:B------:R-:W-:Y:S01]  /*39a90*/  PRMT R165, R18, R155, R165 ;  /* 0x0000009b12a57216 */ /* 0x000fe200000000a5 */
[-C--:B------:R-:W-:Y:S01]  /*39aa0*/  FMUL R76, R76, R5.reuse ;  /* 0x000000054c4c7220 */ /* 0x080fe20000400000 */
[----:B------:R-:W-:Y:S01]  /*39ab0*/  FMUL R77, R77, R5 ;  /* 0x000000054d4d7220 */ /* 0x000fe20000400000 */
[----:B------:R-:W-:Y:S01]  /*39ac0*/  PRMT R167, R22, R155, R167 ;  /* 0x0000009b16a77216 */ /* 0x000fe200000000a7 */
        /* <DEDUP_REMOVED lines=73> */
[----:B------:R-:W-:Y:S01]  /*39f60*/  FMUL R151, R151, R4 ;  /* 0x0000000497977220 */ /* 0x000fe20000400000 */
[----:B------:R-:W-:Y:S06]  /*39f70*/  BAR.SYNC.DEFER_BLOCKING 0x0 ;  /* 0x0000000000007b1d */ /* 0x000fec0000010000 */
[----:B------:R-:W-:Y:S01]  /*39f80*/  UMOV UR6, UR58 ;  /* 0x0000003a00067c82 */ /* 0x000fe20008000000 */
[----:B------:R-:W-:Y:S01]  /*39f90*/  UMOV UR7, UR59 ;  /* 0x0000003b00077c82 */ /* 0x000fe20008000000 */
[----:B------:R-:W-:-:S06]  /*39fa0*/  WARPGROUP.ARRIVE ;  /* 0x00000000000079c5 */ /* 0x000fcc0000000000 */
[----:B------:R-:W-:Y:S01]  /*39fb0*/  QGMMA.64x256x32.F32.E4M3.E4M3 R24, R164, gdesc[UR4], R24, gsb0 ;  /* 0x03e00004a4187df3 */ /* 0x000fe20008000818 */
[----:B------:R-:W-:Y:S02]  /*39fc0*/  F2FP.SATFINITE.E4M3.F32.PACK_AB_MERGE_C R152, R228, R229, RZ ;  /* 0x000000e5e498723e */ /* 0x000fe400048070ff */
[----:B------:R-:W-:Y:S02]  /*39fd0*/  F2FP.SATFINITE.E4M3.F32.PACK_AB_MERGE_C R23, R226, R227, RZ ;  /* 0x000000e3e217723e */ /* 0x000fe400048070ff */
[----:B------:R-:W-:Y:S02]  /*39fe0*/  F2FP.SATFINITE.E4M3.F32.PACK_AB_MERGE_C R22, R217, R224, RZ ;  /* 0x000000e0d916723e */ /* 0x000fe400048070ff */
[----:B------:R-:W-:Y:S02]  /*39ff0*/  F2FP.SATFINITE.E4M3.F32.PACK_AB_MERGE_C R18, R183, R225, RZ ;  /* 0x000000e1b712723e */ /* 0x000fe400048070ff */
[----:B------:R-:W-:Y:S02]  /*3a000*/  F2FP.SATFINITE.E4M3.F32.PACK_AB_MERGE_C R152, R179, R182, R152 ;  /* 0x000000b6b398723e */ /* 0x000fe40004807098 */
[----:B------:R-:W-:-:S02]  /*3a010*/  F2FP.SATFINITE.E4M3.F32.PACK_AB_MERGE_C R23, R175, R178, R23 ;  /* 0x000000b2af17723e */ /* 0x000fc40004807017 */
[----:B------:R-:W-:Y:S02]  /*3a020*/  F2FP.SATFINITE.E4M3.F32.PACK_AB_MERGE_C R22, R177, R176, R22 ;  /* 0x000000b0b116723e */ /* 0x000fe40004807016 */
[----:B------:R-:W-:Y:S02]  /*3a030*/  F2FP.SATFINITE.E4M3.F32.PACK_AB_MERGE_C R18, R181, R180, R18 ;  /* 0x000000b4b512723e */ /* 0x000fe40004807012 */
[----:B------:R-:W-:Y:S02]  /*3a040*/  SEL R153, R152, R23, !P6 ;  /* 0x0000001798997207 */ /* 0x000fe40007000000 */
[----:B------:R-:W-:Y:S02]  /*3a050*/  SEL R161, R23, R152, !P6 ;  /* 0x0000009817a17207 */ /* 0x000fe40007000000 */
[----:B------:R-:W-:Y:S02]  /*3a060*/  SEL R163, R18, R22, !P6 ;  /* 0x0000001612a37207 */ /* 0x000fe40007000000 */
[----:B------:R-:W-:-:S02]  /*3a070*/  SEL R23, R22, R18, !P6 ;  /* 0x0000001216177207 */ /* 0x000fc40007000000 */
[----:B------:R-:W-:Y:S04]  /*3a080*/  SHFL.IDX PT, R18, R153, R247, 0x1f ;  /* 0x00001ff799127589 */ /* 0x000fe800000e0000 */
[----:B------:R-:W0:Y:S04]  /*3a090*/  SHFL.IDX PT, R161, R161, R173, 0x1f ;  /* 0x00001fada1a17589 */ /* 0x000e2800000e0000 */
[----:B------:R-:W-:Y:S04]  /*3a0a0*/  SHFL.IDX PT, R22, R23, R247, 0x1f ;  /* 0x00001ff717167589 */ /* 0x000fe800000e0000 */
[----:B------:R-:W1:Y:S01]  /*3a0b0*/  SHFL.IDX PT, R163, R163, R173, 0x1f ;  /* 0x00001fada3a37589 */ /* 0x000e6200000e0000 */
[----:B------:R-:W-:Y:S01]  /*3a0c0*/  UMOV UR6, UR10 ;  /* 0x0000000a00067c82 */ /* 0x000fe20008000000 */
[----:B------:R-:W-:Y:S01]  /*3a0d0*/  UMOV UR7, UR11 ;  /* 0x0000000b00077c82 */ /* 0x000fe20008000000 */
[----:B0-----:R-:W-:-:S02]  /*3a0e0*/  PRMT R160, R18, R154, R161 ;  /* 0x0000009a12a07216 */ /* 0x001fc400000000a1 */
[-C--:B------:R-:W-:Y:S02]  /*3a0f0*/  PRMT R161, R18, R155.reuse, R161 ;  /* 0x0000009b12a17216 */ /* 0x080fe400000000a1 */
[C-C-:B-1----:R-:W-:Y:S02]  /*3a100*/  PRMT R162, R22.reuse, R154, R163.reuse ;  /* 0x0000009a16a27216 */ /* 0x142fe400000000a3 */
[----:B------:R-:W-:Y:S02]  /*3a110*/  PRMT R163, R22, R155, R163 ;  /* 0x0000009b16a37216 */ /* 0x000fe400000000a3 */
[----:B------:R-:W-:Y:S02]  /*3a120*/  F2FP.SATFINITE.E4M3.F32.PACK_AB_MERGE_C R152, R187, R186, RZ ;  /* 0x000000babb98723e */ /* 0x000fe400048070ff */
[----:B------:R-:W-:Y:S02]  /*3a130*/  F2FP.SATFINITE.E4M3.F32.PACK_AB_MERGE_C R23, R191, R190, RZ ;  /* 0x000000bebf17723e */ /* 0x000fe400048070ff */
[----:B------:R-:W-:-:S02]  /*3a140*/  F2FP.SATFINITE.E4M3.F32.PACK_AB_MERGE_C R22, R195, R194, RZ ;  /* 0x000000c2c316723e */ /* 0x000fc400048070ff */
[----:B------:R-:W-:Y:S02]  /*3a150*/  F2FP.SATFINITE.E4M3.F32.PACK_AB_MERGE_C R18, R199, R198, RZ ;  /* 0x000000c6c712723e */ /* 0x000fe400048070ff */
[----:B------:R-:W-:Y:S02]  /*3a160*/  F2FP.SATFINITE.E4M3.F32.PACK_AB_MERGE_C R152, R185, R184, R152 ;  /* 0x000000b8b998723e */ /* 0x000fe40004807098 */
[----:B------:R-:W-:Y:S02]  /*3a170*/  F2FP.SATFINITE.E4M3.F32.PACK_AB_MERGE_C R23, R189, R188, R23 ;  /* 0x000000bcbd17723e */ /* 0x000fe40004807017 */
[----:B------:R-:W-:Y:S02]  /*3a180*/  F2FP.SATFINITE.E4M3.F32.PACK_AB_MERGE_C R22, R193, R192, R22 ;  /* 0x000000c0c116723e */ /* 0x000fe40004807016 */
[----:B------:R-:W-:Y:S02]  /*3a190*/  F2FP.SATFINITE.E4M3.F32.PACK_AB_MERGE_C R18, R197, R196, R18 ;  /* 0x000000c4c512723e */ /* 0x000fe40004807012 */
[----:B------:R-:W-:-:S02]  /*3a1a0*/  SEL R153, R152, R23, !P6 ;  /* 0x0000001798997207 */ /* 0x000fc40007000000 */
[----:B------:R-:W-:Y:S02]  /*3a1b0*/  SEL R157, R23, R152, !P6 ;  /* 0x00000098179d7207 */ /* 0x000fe40007000000 */
[----:B------:R-:W-:Y:S02]  /*3a1c0*/  SEL R159, R18, R22, !P6 ;  /* 0x00000016129f7207 */ /* 0x000fe40007000000 */
[----:B------:R-:W-:Y:S02]  /*3a1d0*/  SEL R23, R22, R18, !P6 ;  /* 0x0000001216177207 */ /* 0x000fe40007000000 */
[----:B------:R-:W-:Y:S04]  /*3a1e0*/  SHFL.IDX PT, R18, R153, R247, 0x1f ;  /* 0x00001ff799127589 */ /* 0x000fe800000e0000 */
[----:B------:R-:W0:Y:S04]  /*3a1f0*/  SHFL.IDX PT, R157, R157, R173, 0x1f ;  /* 0x00001fad9d9d7589 */ /* 0x000e2800000e0000 */
[----:B------:R-:W-:Y:S04]  /*3a200*/  SHFL.IDX PT, R22, R23, R247, 0x1f ;  /* 0x00001ff717167589 */ /* 0x000fe800000e0000 */
[----:B------:R-:W1:Y:S01]  /*3a210*/  SHFL.IDX PT, R159, R159, R173, 0x1f ;  /* 0x00001fad9f9f7589 */ /* 0x000e6200000e0000 */
[----:B------:R-:W-:-:S02]  /*3a220*/  WARPGROUP.DEPBAR.LE gsb0, 0x0 ;  /* 0x00008000000079c5 */ /* 0x000fc40000010000 */
[----:B------:R-:W-:-:S06]  /*3a230*/  WARPGROUP.ARRIVE ;  /* 0x00000000000079c5 */ /* 0x000fcc0000000000 */
[----:B------:R-:W-:Y:S01]  /*3a240*/  QGMMA.64x256x32.F32.E4M3.E4M3 R24, R160, gdesc[UR4], R24, gsb0 ;  /* 0x03e00004a0187df3 */ /* 0x000fe20008000818 */
[-C--:B0-----:R-:W-:Y:S02]  /*3a250*/  PRMT R156, R18, R154.reuse, R157 ;  /* 0x0000009a129c7216 */ /* 0x081fe4000000009d */
[----:B-1----:R-:W-:Y:S02]  /*3a260*/  PRMT R158, R22, R154, R159 ;  /* 0x0000009a169e7216 */ /* 0x002fe4000000009f */
[-C--:B------:R-:W-:Y:S02]  /*3a270*/  PRMT R157, R18, R155.reuse, R157 ;  /* 0x0000009b129d7216 */ /* 0x080fe4000000009d */
[----:B------:R-:W-:Y:S01]  /*3a280*/  PRMT R159, R22, R155, R159 ;  /* 0x0000009b169f7216 */ /* 0x000fe2000000009f */
[----:B------:R-:W-:Y:S01]  /*3a290*/  UMOV UR6, UR14 ;  /* 0x0000000e00067c82 */ /* 0x000fe20008000000 */
[----:B------:R-:W-:Y:S01]  /*3a2a0*/  UMOV UR7, UR15 ;  /* 0x0000000f00077c82 */ /* 0x000fe20008000000 */
[----:B------:R-:W-:-:S02]  /*3a2b0*/  F2FP.SATFINITE.E4M3.F32.PACK_AB_MERGE_C R152, R203, R202, RZ ;  /* 0x000000cacb98723e */ /* 0x000fc400048070ff */
[----:B------:R-:W-:Y:S02]  /*3a2c0*/  F2FP.SATFINITE.E4M3.F32.PACK_AB_MERGE_C R23, R207, R206, RZ ;  /* 0x000000cecf17723e */ /* 0x000fe400048070ff */
[----:B------:R-:W-:Y:S02]  /*3a2d0*/  F2FP.SATFINITE.E4M3.F32.PACK_AB_MERGE_C R22, R211, R210, RZ ;  /* 0x000000d2d316723e */ /* 0x000fe400048070ff */
[----:B------:R-:W-:Y:S02]  /*3a2e0*/  F2FP.SATFINITE.E4M3.F32.PACK_AB_MERGE_C R18, R215, R214, RZ ;  /* 0x000000d6d712723e */ /* 0x000fe400048070ff */
[----:B------:R-:W-:Y:S02]  /*3a2f0*/  F2FP.SATFINITE.E4M3.F32.PACK_AB_MERGE_C R152, R201, R200, R152 ;  /* 0x000000c8c998723e */ /* 0x000fe40004807098 */
[----:B------:R-:W-:Y:S02]  /*3a300*/  F2FP.SATFINITE.E4M3.F32.PACK_AB_MERGE_C R23, R205, R204, R23 ;  /* 0x000000cccd17723e */ /* 0x000fe40004807017 */
[----:B------:R-:W-:-:S02]  /*3a310*/  F2FP.SATFINITE.E4M3.F32.PACK_AB_MERGE_C R22, R209, R208, R22 ;  /* 0x000000d0d116723e */ /* 0x000fc40004807016 */
[----:B------:R-:W-:Y:S02]  /*3a320*/  F2FP.SATFINITE.E4M3.F32.PACK_AB_MERGE_C R18, R213, R212, R18 ;  /* 0x000000d4d512723e */ /* 0x000fe40004807012 */
[----:B------:R-:W-:Y:S02]  /*3a330*/  SEL R153, R23, R152, !P6 ;  /* 0x0000009817997207 */ /* 0x000fe40007000000 */
[----:B------:R-:W-:Y:S02]  /*3a340*/  SEL R170, R152, R23, !P6 ;  /* 0x0000001798aa7207 */ /* 0x000fe40007000000 */
[----:B------:R-:W-:Y:S02]  /*3a350*/  SEL R23, R22, R18, !P6 ;  /* 0x0000001216177207 */ /* 0x000fe40007000000 */
[----:B------:R-:W-:Y:S01]  /*3a360*/  SEL R152, R18, R22, !P6 ;  /* 0x0000001612987207 */ /* 0x000fe20007000000 */
[----:B------:R-:W-:Y:S04]  /*3a370*/  SHFL.IDX PT, R153, R153, R173, 0x1f ;  /* 0x00001fad99997589 */ /* 0x000fe800000e0000 */
[----:B------:R-:W0:Y:S04]  /*3a380*/  SHFL.IDX PT, R18, R170, R247, 0x1f ;  /* 0x00001ff7aa127589 */ /* 0x000e2800000e0000 */
[----:B------:R0:W-:Y:S04]  /*3a390*/  SHFL.IDX PT, R22, R152, R173, 0x1f ;  /* 0x00001fad98167589 */ /* 0x0001e800000e0000 */
[----:B------:R-:W1:Y:S01]  /*3a3a0*/  SHFL.IDX PT, R23, R23, R247, 0x1f ;  /* 0x00001ff717177589 */ /* 0x000e6200000e0000 */
[----:B0-----:R-:W-:-:S02]  /*3a3b0*/  PRMT R152, R18, R154, R153 ;  /* 0x0000009a12987216 */ /* 0x001fc40000000099 */
[-C--:B------:R-:W-:Y:S02]  /*3a3c0*/  PRMT R153, R18, R155.reuse, R153 ;  /* 0x0000009b12997216 */ /* 0x080fe40000000099 */
[C-C-:B-1----:R-:W-:Y:S02]  /*3a3d0*/  PRMT R154, R23.reuse, R154, R22.reuse ;  /* 0x0000009a179a7216 */ /* 0x142fe40000000016 */
[----:B------:R-:W-:Y:S02]  /*3a3e0*/  PRMT R155, R23, R155, R22 ;  /* 0x0000009b179b7216 */ /* 0x000fe40000000016 */
[----:B------:R-:W0:Y:S01]  /*3a3f0*/  LDC R23, c[0x0][0x280] ;  /* 0x0000a000ff177b82 */ /* 0x000e220000000800 */
[----:B------:R-:W-:Y:S02]  /*3a400*/  WARPGROUP.DEPBAR.LE gsb0, 0x0 ;  /* 0x00008000000079c5 */ /* 0x000fe40000010000 */
[----:B------:R-:W-:-:S06]  /*3a410*/  WARPGROUP.ARRIVE ;  /* 0x00000000000079c5 */ /* 0x000fcc0000000000 */
[----:B------:R-:W-:Y:S01]  /*3a420*/  QGMMA.64x256x32.F32.E4M3.E4M3 R24, R156, gdesc[UR4], R24, gsb0 ;  /* 0x03e000049c187df3 */ /* 0x000fe20008000818 */
[----:B------:R-:W-:Y:S01]  /*3a430*/  UMOV UR6, UR18 ;  /* 0x0000001200067c82 */ /* 0x000fe20008000000 */
[----:B------:R-:W-:Y:S01]  /*3a440*/  UMOV UR7, UR19 ;  /* 0x0000001300077c82 */ /* 0x000fe20008000000 */
[----:B------:R-:W-:Y:S02]  /*3a450*/  WARPGROUP.DEPBAR.LE gsb0, 0x0 ;  /* 0x00008000000079c5 */ /* 0x000fe40000010000 */
[----:B------:R-:W-:-:S15]  /*3a460*/  WARPGROUP.ARRIVE ;  /* 0x00000000000079c5 */ /* 0x000fde0000000000 */
[----:B------:R-:W-:-:S08]  /*3a470*/  NOP ;  /* 0x0000000000007918 */ /* 0x000fd00000000000 */
[----:B------:R-:W-:Y:S03]  /*3a480*/  QGMMA.64x256x32.F32.E4M3.E4M3 R24, R152, gdesc[UR4], R24, gsb0 ;  /* 0x03e0000498187df3 */ /* 0x000fe60008000818 */
[----:B------:R-:W-:Y:S02]  /*3a490*/  WARPGROUP.DEPBAR.LE gsb0, 0x0 ;  /* 0x00008000000079c5 */ /* 0x000fe40000010000 */
[----:B------:R-:W-:Y:S04]  /*3a4a0*/  STL.64 [R1], R24 ;  /* 0x0000001801007387 */ /* 0x000fe80000100a00 */
        /* <DEDUP_REMOVED lines=62> */
[----:B------:R1:W-:Y:S04]  /*3a890*/  STL.64 [R1+0x1f8], R150 ;  /* 0x0001f89601007387 */ /* 0x0003e80000100a00 */
[----:B-1----:R-:W2:Y:S04]  /*3a8a0*/  LDL.LU.64 R150, [R1+0x1ff8] ;  /* 0x001ff80001967983 */ /* 0x002ea80000300a00 */
[----:B------:R-:W3:Y:S04]  /*3a8b0*/  LDL.LU.64 R148, [R1+0x1ff0] ;  /* 0x001ff00001947983 */ /* 0x000ee80000300a00 */
[----:B------:R-:W4:Y:S04]  /*3a8c0*/  LDL.LU.64 R146, [R1+0x1fe8] ;  /* 0x001fe80001927983 */ /* 0x000f280000300a00 */
        /* <DEDUP_REMOVED lines=60> */
[----:B------:R-:W4:Y:S01]  /*3ac90*/  LDL.LU.64 R24, [R1+0x1e00] ;  /* 0x001e000001187983 */ /* 0x000f220000300a00 */
[----:B------:R-:W-:Y:S01]  /*3aca0*/  UMOV UR6, UR26 ;  /* 0x0000001a00067c82 */ /* 0x000fe20008000000 */
[----:B------:R-:W-:-:S02]  /*3acb0*/  UMOV UR7, UR27 ;  /* 0x0000001b00077c82 */ /* 0x000fc40008000000 */
[----:B------:R-:W4:Y:S04]  /*3acc0*/  LDL.LU R173, [R1+0x9b4] ;  /* 0x0009b40001ad7983 */ /* 0x000f280000300800 */
[----:B------:R-:W4:Y:S04]  /*3acd0*/  LDL.LU R170, [R1+0x9b8] ;  /* 0x0009b80001aa7983 */ /* 0x000f280000300800 */
[----:B------:R-:W4:Y:S04]  /*3ace0*/  LDL.LU R22, [R1+0x998] ;  /* 0x0009980001167983 */ /* 0x000f280000300800 */
[----:B------:R-:W4:Y:S01]  /*3acf0*/  LDL R18, [R1+0x9c4] ;  /* 0x0009c40001127983 */ /* 0x000f220000100800 */
[-C--:B--2---:R-:W-:Y:S01]  /*3ad00*/  FMUL R150, R150, R4.reuse ;  /* 0x0000000496967220 */ /* 0x084fe20000400000 */
[-C--:B------:R-:W-:Y:S01]  /*3ad10*/  FMUL R151, R151, R4.reuse ;  /* 0x0000000497977220 */ /* 0x080fe20000400000 */
[-C--:B---3--:R-:W-:Y:S01]  /*3ad20*/  FMUL R148, R148, R5.reuse ;  /* 0x0000000594947220 */ /* 0x088fe20000400000 */
        /* <DEDUP_REMOVED lines=124> */
[----:B------:R-:W-:-:S06]  /*3b4f0*/  FMUL R25, R25, R5 ;  /* 0x0000000519197220 */ /* 0x000fcc0000400000 */
[----:B------:R-:W-:-:S06]  /*3b500*/  WARPGROUP.ARRIVE ;  /* 0x00000000000079c5 */ /* 0x000fcc0000000000 */
[----:B------:R-:W-:Y:S01]  /*3b510*/  QGMMA.64x256x32.F32.E4M3.E4M3 R24, R164, gdesc[UR4], R24, gsb0 ;  /* 0x03e00004a4187df3 */ /* 0x000fe20008000818 */
[----:B------:R-:W-:Y:S01]  /*3b520*/  UMOV UR6, UR30 ;  /* 0x0000001e00067c82 */ /* 0x000fe20008000000 */
[----:B------:R-:W-:Y:S01]  /*3b530*/  UMOV UR7, UR31 ;  /* 0x0000001f00077c82 */ /* 0x000fe20008000000 */
[----:B------:R-:W-:Y:S02]  /*3b540*/  WARPGROUP.DEPBAR.LE gsb0, 0x0 ;  /* 0x00008000000079c5 */ /* 0x000fe40000010000 */
[----:B------:R-:W-:-:S15]  /*3b550*/  WARPGROUP.ARRIVE ;  /* 0x00000000000079c5 */ /* 0x000fde0000000000 */
[----:B------:R-:W-:-:S08]  /*3b560*/  NOP ;  /* 0x0000000000007918 */ /* 0x000fd00000000000 */
        /* <DEDUP_REMOVED lines=9> */
[----:B------:R-:W-:Y:S01]  /*3b600*/  FADD R169, R169, R171 ;  /* 0x000000aba9a97221 */ /* 0x000fe20000000000 */
[----:B------:R-:W-:Y:S01]  /*3b610*/  FADD R168, R168, R172 ;  /* 0x000000aca8a87221 */ /* 0x000fe20000000000 */
[----:B------:R-:W-:Y:S02]  /*3b620*/  VIADD R22, R22, 0x80 ;  /* 0x0000008016167836 */ /* 0x000fe40000000000 */
[----:B------:R-:W-:Y:S01]  /*3b630*/  FFMA R173, R5, R173, R169 ;  /* 0x000000ad05ad7223 */ /* 0x000fe200000000a9 */
[----:B------:R-:W-:Y:S02]  /*3b640*/  FFMA R170, R4, R170, R168 ;  /* 0x000000aa04aa7223 */ /* 0x000fe400000000a8 */
[----:B------:R1:W-:Y:S04]  /*3b650*/  STL [R1+0x998], R22 ;  /* 0x0009981601007387 */ /* 0x0003e80000100800 */
[----:B------:R1:W-:Y:S04]  /*3b660*/  STL [R1+0x9b4], R173 ;  /* 0x0009b4ad01007387 */ /* 0x0003e80000100800 */
[----:B------:R1:W-:Y:S04]  /*3b670*/  STL [R1+0x9b8], R170 ;  /* 0x0009b8aa01007387 */ /* 0x0003e80000100800 */
[----:B------:R1:W-:Y:S04]  /*3b680*/  STL [R1+0x9a0], R20 ;  /* 0x0009a01401007387 */ /* 0x0003e80000100800 */
[----:B------:R1:W-:Y:S01]  /*3b690*/  STL [R1+0x99c], R21 ;  /* 0x00099c1501007387 */ /* 0x0003e20000100800 */
[----:B0-----:R-:W-:Y:S01]  /*3b6a0*/  ISETP.GE.AND P0, PT, R22, R23, PT ;  /* 0x000000171600720c */ /* 0x001fe20003f06270 */
[----:B------:R-:W-:-:S02]  /*3b6b0*/  IMAD R0, R18, 0x80, R0 ;  /* 0x0000008012007824 */ /* 0x000fc400078e0200 */
[----:B------:R-:W-:Y:S02]  /*3b6c0*/  IMAD R2, R3, 0x80, R2 ;  /* 0x0000008003027824 */ /* 0x000fe400078e0202 */
[----:B------:R-:W-:Y:S02]  /*3b6d0*/  IMAD.MOV.U32 R5, RZ, RZ, R20 ;  /* 0x000000ffff057224 */ /* 0x000fe400078e0014 */
[----:B------:R-:W-:Y:S01]  /*3b6e0*/  IMAD.MOV.U32 R4, RZ, RZ, R21 ;  /* 0x000000ffff047224 */ /* 0x000fe200078e0015 */
[----:B------:R-:W-:Y:S02]  /*3b6f0*/  WARPGROUP.DEPBAR.LE gsb0, 0x0 ;  /* 0x00008000000079c5 */ /* 0x000fe40000010000 */
[----:B------:R-:W-:-:S06]  /*3b700*/  WARPGROUP.ARRIVE ;  /* 0x00000000000079c5 */ /* 0x000fcc0000000000 */
[----:B------:R-:W-:Y:S03]  /*3b710*/  QGMMA.64x256x32.F32.E4M3.E4M3 R24, R152, gdesc[UR4], R24, gsb0 ;  /* 0x03e0000498187df3 */ /* 0x000fe60008000818 */
[----:B------:R-:W-:Y:S02]  /*3b720*/  WARPGROUP.DEPBAR.LE gsb0, 0x0 ;  /* 0x00008000000079c5 */ /* 0x000fe40000010000 */
[----:B-1----:R-:W-:Y:S05]  /*3b730*/  @!P0 BRA `(.L_x_1) ;  /* 0xfffffdb400708947 */ /* 0x002fea000383ffff */
.L_x_0:
[----:B------:R-:W-:Y:S04]  /*3b740*/  STL [R1+0x1e00], R5 ;  /* 0x001e000501007387 */ /* 0x000fe80000100800 */
[----:B------:R0:W-:Y:S04]  /*3b750*/  STL [R1+0x1dfc], R4 ;  /* 0x001dfc0401007387 */ /* 0x0001e80000100800 */
[----:B------:R-:W2:Y:S04]  /*3b760*/  LDL.LU R2, [R1+0x9b4] ;  /* 0x0009b40001027983 */ /* 0x000ea80000300800 */
[----:B------:R-:W3:Y:S04]  /*3b770*/  LDL.LU R177, [R1+0x9b8] ;  /* 0x0009b80001b17983 */ /* 0x000ee80000300800 */
[----:B------:R-:W4:Y:S04]  /*3b780*/  LDL.LU R176, [R1+0x8] ;  /* 0x0000080001b07983 */ /* 0x000f280000300800 */
[----:B------:R-:W4:Y:S04]  /*3b790*/  LDL.LU R175, [R1] ;  /* 0x0000000001af7983 */ /* 0x000f280000300800 */
        /* <DEDUP_REMOVED lines=27> */
[----:B------:R-:W4:Y:S01]  /*3b950*/  LDL.LU R154, [R1+0xe4] ;  /* 0x0000e400019a7983 */ /* 0x000f220000300800 */
[----:B------:R-:W-:-:S02]  /*3b960*/  IMAD.MOV.U32 R10, RZ, RZ, 0x3dc6b27f ;  /* 0x3dc6b27fff0a7424 */ /* 0x000fc400078e00ff */
[C---:B--2---:R-:W-:Y:S01]  /*3b970*/  FMUL R7, R2.reuse, 8388608 ;  /* 0x4b00000002077820 */ /* 0x044fe20000400000 */
[----:B------:R-:W-:Y:S01]  /*3b980*/  BAR.SYNC.DEFER_BLOCKING 0x0 ;  /* 0x0000000000007b1d */ /* 0x000fe20000010000 */
[----:B------:R-:W-:Y:S01]  /*3b990*/  FSETP.GEU.AND P1, PT, R2, 1.175494350822287508e-38, PT ;  /* 0x008000000200780b */ /* 0x000fe20003f2e000 */
[----:B---3--:R-:W-:-:S03]  /*3b9a0*/  IMAD.MOV.U32 R3, RZ, RZ, R177 ;  /* 0x000000ffff037224 */ /* 0x008fc600078e00b1 */
[----:B------:R-:W-:Y:S01]  /*3b9b0*/  FSEL R7, R7, R2, !P1 ;  /* 0x0000000207077208 */ /* 0x000fe20004800000 */
[----:B----4-:R-:W-:-:S04]  /*3b9c0*/  IMAD.MOV.U32 R177, RZ, RZ, R176 ;  /* 0x000000ffffb17224 */ /* 0x010fc800078e00b0 */
[----:B------:R-:W-:Y:S02]  /*3b9d0*/  VIADD R0, R7, 0xc0cafb0d ;  /* 0xc0cafb0d07007836 */ /* 0x000fe40000000000 */
[----:B------:R-:W-:Y:S01]  /*3b9e0*/  FMUL R6, R177, 0.25 ;  /* 0x3e800000b1067820 */ /* 0x000fe20000400000 */
[----:B------:R-:W-:Y:S01]  /*3b9f0*/  FSETP.GT.AND P0, PT, |R3|, 8.50705917302346158658e+37, PT ;  /* 0x7e8000000300780b */ /* 0x000fe20003f04200 */
[----:B------:R-:W-:Y:S01]  /*3ba00*/  IMAD.MOV.U32 R176, RZ, RZ, R175 ;  /* 0x000000ffffb07224 */ /* 0x000fe200078e00af */
[----:B------:R-:W-:Y:S01]  /*3ba10*/  LOP3.LUT R0, R0, 0xff800000, RZ, 0xc0, !PT ;  /* 0xff80000000007812 */ /* 0x000fe200078ec0ff */
[----:B------:R-:W-:Y:S01]  /*3ba20*/  IMAD.MOV.U32 R175, RZ, RZ, R174 ;  /* 0x000000ffffaf7224 */ /* 0x000fe200078e00ae */
[----:B------:R-:W-:Y:S02]  /*3ba30*/  FSEL R199, R6, R177, P0 ;  /* 0x000000b106c77208 */ /* 0x000fe40000000000 */
[----:B------:R-:W-:Y:S01]  /*3ba40*/  FSEL R6, RZ, -23, P1 ;  /* 0xc1b80000ff067808 */ /* 0x000fe20000800000 */
[C---:B------:R-:W-:Y:S01]  /*3ba50*/  IMAD.IADD R8, R7.reuse, 0x1, -R0 ;  /* 0x0000000107087824 */ /* 0x040fe200078e0a00 */
[----:B------:R-:W-:Y:S01]  /*3ba60*/  I2FP.F32.S32 R0, R0 ;  /* 0x0000000000007245 */ /* 0x000fe20000201400 */
[----:B------:R-:W-:Y:S01]  /*3ba70*/  IMAD.MOV.U32 R174, RZ, RZ, R173 ;  /* 0x000000ffffae7224 */ /* 0x000fe200078e00ad */
[----:B------:R-:W-:Y:S01]  /*3ba80*/  ISETP.GE.U32.AND P1, PT, R7, 0x7f800000, PT ;  /* 0x7f8000000700780c */ /* 0x000fe20003f26070 */
[----:B------:R-:W-:-:S02]  /*3ba90*/  IMAD.MOV.U32 R173, RZ, RZ, R172 ;  /* 0x000000ffffad7224 */ /* 0x000fc400078e00ac */
[----:B------:R-:W-:Y:S01]  /*3baa0*/  FFMA.FTZ R9, R0, 1.1920928955078125e-07, R6 ;  /* 0x3400000000097823 */ /* 0x000fe20000010006 */
[----:B------:R-:W-:Y:S01]  /*3bab0*/  FADD R0, R8, -1 ;  /* 0xbf80000008007421 */ /* 0x000fe20000000000 */
[----:B------:R-:W-:-:S03]  /*3bac0*/  IMAD.MOV.U32 R172, RZ, RZ, R171 ;  /* 0x000000ffffac7224 */ /* 0x000fc600078e00ab */
[----:B------:R-:W-:Y:S01]  /*3bad0*/  FFMA.FTZ R6, R0, R10, -0.16845393180847167969 ;  /* 0xbe2c7f3000067423 */ /* 0x000fe2000001000a */
[----:B------:R-:W-:-:S03]  /*3bae0*/  IMAD.MOV.U32 R171, RZ, RZ, R170 ;  /* 0x000000ffffab7224 */ /* 0x000fc600078e00aa */
[C---:B------:R-:W-:Y:S01]  /*3baf0*/  FFMA.FTZ R6, R0.reuse, R6, 0.1716887056827545166 ;  /* 0x3e2fcf2a00067423 */ /* 0x040fe20000010006 */
[----:B------:R-:W-:Y:S02]  /*3bb00*/  IMAD.MOV.U32 R177, RZ, RZ, R176 ;  /* 0x000000ffffb17224 */ /* 0x000fe400078e00b0 */
[----:B------:R-:W-:Y:S02]  /*3bb10*/  IMAD.MOV.U32 R170, RZ, RZ, R169 ;  /* 0x000000ffffaa7224 */ /* 0x000fe400078e00a9 */
[C---:B------:R-:W-:Y:S01]  /*3bb20*/  FFMA.FTZ R6, R0.reuse, R6, -0.17900948226451873779 ;  /* 0xbe374e4300067423 */ /* 0x040fe20000010006 */
[----:B------:R-:W-:Y:S02]  /*3bb30*/  IMAD.MOV.U32 R176, RZ, RZ, R175 ;  /* 0x000000ffffb07224 */ /* 0x000fe400078e00af */
[----:B------:R-:W-:Y:S02]  /*3bb40*/  IMAD.MOV.U32 R169, RZ, RZ, R168 ;  /* 0x000000ffffa97224 */ /* 0x000fe400078e00a8 */
[----:B------:R-:W-:Y:S01]  /*3bb50*/  FFMA.FTZ R6, R0, R6, 0.20512372255325317383 ;  /* 0x3e520bf400067423 */ /* 0x000fe20000010006 */
[----:B------:R-:W-:-:S02]  /*3bb60*/  IMAD.MOV.U32 R175, RZ, RZ, R174 ;  /* 0x000000ffffaf7224 */ /* 0x000fc400078e00ae */
[----:B------:R-:W-:Y:S02]  /*3bb70*/  IMAD.MOV.U32 R168, RZ, RZ, R167 ;  /* 0x000000ffffa87224 */ /* 0x000fe400078e00a7 */
[C---:B------:R-:W-:Y:S01]  /*3bb80*/  FFMA.FTZ R6, R0.reuse, R6, -0.24046532809734344482 ;  /* 0xbe763c8b00067423 */ /* 0x040fe20000010006 */
[----:B------:R-:W-:Y:S02]  /*3bb90*/  IMAD.MOV.U32 R174, RZ, RZ, R173 ;  /* 0x000000ffffae7224 */ /* 0x000fe400078e00ad */
[----:B------:R-:W-:Y:S02]  /*3bba0*/  IMAD.MOV.U32 R167, RZ, RZ, R166 ;  /* 0x000000ffffa77224 */ /* 0x000fe400078e00a6 */
[----:B------:R-:W-:Y:S01]  /*3bbb0*/  FFMA.FTZ R6, R0, R6, 0.28857114911079406738 ;  /* 0x3e93bf9900067423 */ /* 0x000fe20000010006 */
[----:B------:R-:W-:Y:S02]  /*3bbc0*/  IMAD.MOV.U32 R173, RZ, RZ, R172 ;  /* 0x000000ffffad7224 */ /* 0x000fe400078e00ac */
[----:B------:R-:W-:-:S02]  /*3bbd0*/  IMAD.MOV.U32 R166, RZ, RZ, R165 ;  /* 0x000000ffffa67224 */ /* 0x000fc400078e00a5 */
[C---:B------:R-:W-:Y:S01]  /*3bbe0*/  FFMA.FTZ R6, R0.reuse, R6, -0.36067417263984680176 ;  /* 0xbeb8aa4900067423 */ /* 0x040fe20000010006 */
[----:B------:R-:W-:Y:S02]  /*3bbf0*/  IMAD.MOV.U32 R172, RZ, RZ, R171 ;  /* 0x000000ffffac7224 */ /* 0x000fe400078e00ab */
[----:B------:R-:W-:Y:S02]  /*3bc00*/  IMAD.MOV.U32 R165, RZ, RZ, R164 ;  /* 0x000000ffffa57224 */ /* 0x000fe400078e00a4 */
[C---:B------:R-:W-:Y:S01]  /*3bc10*/  FFMA.FTZ R6, R0.reuse, R6, 0.48089820146560668945 ;  /* 0x3ef6384a00067423 */ /* 0x040fe20000010006 */
[----:B------:R-:W-:Y:S02]  /*3bc20*/  IMAD.MOV.U32 R171, RZ, RZ, R170 ;  /* 0x000000ffffab7224 */ /* 0x000fe400078e00aa */
[----:B------:R-:W-:Y:S02]  /*3bc30*/  IMAD.MOV.U32 R164, RZ, RZ, R163 ;  /* 0x000000ffffa47224 */ /* 0x000fe400078e00a3 */
[----:B------:R-:W-:Y:S01]  /*3bc40*/  FFMA.FTZ R6, R0, R6, -0.72134751081466674805 ;  /* 0xbf38aa3b00067423 */ /* 0x000fe20000010006 */
[----:B------:R-:W-:-:S02]  /*3bc50*/  IMAD.MOV.U32 R170, RZ, RZ, R169 ;  /* 0x000000ffffaa7224 */ /* 0x000fc400078e00a9 */
[----:B------:R-:W-:Y:S02]  /*3bc60*/  IMAD.MOV.U32 R163, RZ, RZ, R162 ;  /* 0x000000ffffa37224 */ /* 0x000fe400078e00a2 */
[C---:B------:R-:W-:Y:S01]  /*3bc70*/  FMUL R6, R0.reuse, R6 ;  /* 0x0000000600067220 */ /* 0x040fe20000400000 */
[----:B------:R-:W-:Y:S02]  /*3bc80*/  IMAD.MOV.U32 R169, RZ, RZ, R168 ;  /* 0x000000ffffa97224 */ /* 0x000fe400078e00a8 */
[----:B------:R-:W-:Y:S02]  /*3bc90*/  IMAD.MOV.U32 R162, RZ, RZ, R161 ;  /* 0x000000ffffa27224 */ /* 0x000fe400078e00a1 */
[----:B------:R-:W-:Y:S01]  /*3bca0*/  FMUL R6, R0, R6 ;  /* 0x0000000600067220 */ /* 0x000fe20000400000 */
[----:B------:R-:W-:Y:S02]  /*3bcb0*/  IMAD.MOV.U32 R168, RZ, RZ, R167 ;  /* 0x000000ffffa87224 */ /* 0x000fe400078e00a7 */
[----:B------:R-:W-:-:S02]  /*3bcc0*/  IMAD.MOV.U32 R161, RZ, RZ, R160 ;  /* 0x000000ffffa17224 */ /* 0x000fc400078e00a0 */
[----:B------:R-:W-:Y:S01]  /*3bcd0*/  FFMA.FTZ R0, R0, 1.4426950216293334961, R6 ;  /* 0x3fb8aa3b00007823 */ /* 0x000fe20000010006 */
[----:B------:R-:W-:Y:S02]  /*3bce0*/  IMAD.MOV.U32 R167, RZ, RZ, R166 ;  /* 0x000000ffffa77224 */ /* 0x000fe400078e00a6 */
[----:B------:R-:W-:Y:S02]  /*3bcf0*/  IMAD.MOV.U32 R160, RZ, RZ, R159 ;  /* 0x000000ffffa07224 */ /* 0x000fe400078e009f */
[----:B0-----:R-:W-:Y:S01]  /*3bd00*/  FADD R4, R9, R0 ;  /* 0x0000000009047221 */ /* 0x001fe20000000000 */
[----:B------:R-:W-:Y:S02]  /*3bd10*/  @P1 IMAD.MOV.U32 R0, RZ, RZ, 0x7f800000 ;  /* 0x7f800000ff001424 */ /* 0x000fe400078e00ff */
[----:B------:R-:W-:Y:S02]  /*3bd20*/  IMAD.MOV.U32 R166, RZ, RZ, R165 ;  /* 0x000000ffffa67224 */ /* 0x000fe400078e00a5 */
[----:B------:R-:W-:-:S02]  /*3bd30*/  IMAD.MOV.U32 R159, RZ, RZ, R158 ;  /* 0x000000ffff9f7224 */ /* 0x000fc400078e009e */
[----:B------:R-:W-:Y:S02]  /*3bd40*/  IMAD.MOV.U32 R165, RZ, RZ, R164 ;  /* 0x000000ffffa57224 */ /* 0x000fe400078e00a4 */
[----:B------:R-:W-:Y:S02]  /*3bd50*/  IMAD.MOV.U32 R158, RZ, RZ, R157 ;  /* 0x000000ffff9e7224 */ /* 0x000fe400078e009d */
[----:B------:R-:W-:Y:S02]  /*3bd60*/  IMAD.MOV.U32 R164, RZ, RZ, R163 ;  /* 0x000000ffffa47224 */ /* 0x000fe400078e00a3 */
[----:B------:R-:W-:Y:S01]  /*3bd70*/  @P1 FFMA.FTZ R4, R7, R0, +INF ;  /* 0x7f80000007041423 */ /* 0x000fe20000010000 */
[----:B------:R-:W-:Y:S02]  /*3bd80*/  IMAD.MOV.U32 R157, RZ, RZ, R156 ;  /* 0x000000ffff9d7224 */ /* 0x000fe400078e009c */
[----:B------:R-:W-:Y:S02]  /*3bd90*/  IMAD.MOV.U32 R163, RZ, RZ, R162 ;  /* 0x000000ffffa37224 */ /* 0x000fe400078e00a2 */
[----:B------:R-:W-:-:S02]  /*3bda0*/  IMAD.MOV.U32 R156, RZ, RZ, R155 ;  /* 0x000000ffff9c7224 */ /* 0x000fc400078e009b */
[----:B------:R-:W-:Y:S02]  /*3bdb0*/  IMAD.MOV.U32 R162, RZ, RZ, R161 ;  /* 0x000000ffffa27224 */ /* 0x000fe400078e00a1 */
[----:B------:R-:W-:Y:S02]  /*3bdc0*/  IMAD.MOV.U32 R161, RZ, RZ, R160 ;  /* 0x000000ffffa17224 */ /* 0x000fe400078e00a0 */
[----:B------:R-:W-:Y:S02]  /*3bdd0*/  IMAD.MOV.U32 R160, RZ, RZ, R159 ;  /* 0x000000ffffa07224 */ /* 0x000fe400078e009f */
[----:B------:R-:W-:Y:S02]  /*3bde0*/  IMAD.MOV.U32 R159, RZ, RZ, R158 ;  /* 0x000000ffff9f7224 */ /* 0x000fe400078e009e */
[----:B------:R-:W-:Y:S02]  /*3bdf0*/  IMAD.MOV.U32 R158, RZ, RZ, R157 ;  /* 0x000000ffff9e7224 */ /* 0x000fe400078e009d */
[----:B------:R-:W-:-:S02]  /*3be00*/  IMAD.MOV.U32 R157, RZ, RZ, R156 ;  /* 0x000000ffff9d7224 */ /* 0x000fc400078e009c */
[----:B------:R-:W-:Y:S02]  /*3be10*/  IMAD.MOV.U32 R155, RZ, RZ, R154 ;  /* 0x000000ffff9b7224 */ /* 0x000fe400078e009a */
[----:B------:R-:W2:Y:S04]  /*3be20*/  LDL.LU R154, [R1+0xe0] ;  /* 0x0000e000019a7983 */ /* 0x000ea80000300800 */
[----:B------:R0:W-:Y:S04]  /*3be30*/  STL [R1+0x204], R4 ;  /* 0x0002040401007387 */ /* 0x0001e80000100800 */
[----:B------:R-:W3:Y:S01]  /*3be40*/  LDL.LU R156, [R1+0xf4] ;  /* 0x0000f400019c7983 */ /* 0x000ee20000300800 */
[C---:B------:R-:W-:Y:S01]  /*3be50*/  FMUL R6, R3.reuse, 8388608 ;  /* 0x4b00000003067820 */ /* 0x040fe20000400000 */
[----:B------:R-:W-:Y:S01]  /*3be60*/  FSETP.GEU.AND P2, PT, R3, 1.175494350822287508e-38, PT ;  /* 0x008000000300780b */ /* 0x000fe20003f4e000 */
[----:B------:R-:W-:Y:S01]  /*3be70*/  IMAD.MOV.U32 R200, RZ, RZ, R157 ;  /* 0x000000ffffc87224 */ /* 0x000fe200078e009d */
[----:B------:R-:W-:Y:S01]  /*3be80*/  FSETP.NEU.AND P1, PT, R7, RZ, PT ;  /* 0x000000ff0700720b */ /* 0x000fe20003f2d000 */
[----:B------:R-:W-:Y:S01]  /*3be90*/  IMAD.MOV.U32 R202, RZ, RZ, R159 ;  /* 0x000000ffffca7224 */ /* 0x000fe200078e009f */
[----:B------:R-:W-:Y:S01]  /*3bea0*/  FSEL R6, R6, R3, !P2 ;  /* 0x0000000306067208 */ /* 0x000fe20005000000 */
[----:B------:R-:W-:Y:S01]  /*3beb0*/  IMAD.MOV.U32 R201, RZ, RZ, R158 ;  /* 0x000000ffffc97224 */ /* 0x000fe200078e009e */
[----:B------:R-:W-:Y:S01]  /*3bec0*/  FSEL R7, RZ, -23, P2 ;  /* 0xc1b80000ff077808 */ /* 0x000fe20001000000 */
[----:B------:R-:W-:Y:S01]  /*3bed0*/  IMAD.MOV.U32 R204, RZ, RZ, R161 ;  /* 0x000000ffffcc7224 */ /* 0x000fe200078e00a1 */
[C---:B------:R-:W-:Y:S01]  /*3bee0*/  ISETP.GE.U32.AND P2, PT, R6.reuse, 0x7f800000, PT ;  /* 0x7f8000000600780c */ /* 0x040fe20003f46070 */
[----:B------:R-:W-:-:S02]  /*3bef0*/  VIADD R0, R6, 0xc0cafb0d ;  /* 0xc0cafb0d06007836 */ /* 0x000fc40000000000 */
[----:B------:R-:W-:Y:S01]  /*3bf00*/  FMUL R197, R177, 0.25 ;  /* 0x3e800000b1c57820 */ /* 0x000fe20000400000 */
[----:B------:R-:W-:Y:S01]  /*3bf10*/  IMAD.MOV.U32 R203, RZ, RZ, R160 ;  /* 0x000000ffffcb7224 */ /* 0x000fe200078e00a0 */
[----:B------:R-:W-:Y:S01]  /*3bf20*/  FSETP.GT.AND P3, PT, |R2|, 8.50705917302346158658e+37, PT ;  /* 0x7e8000000200780b */ /* 0x000fe20003f64200 */
[----:B------:R-:W-:Y:S01]  /*3bf30*/  IMAD.MOV.U32 R206, RZ, RZ, R163 ;  /* 0x000000ffffce7224 */ /* 0x000fe200078e00a3 */
[----:B------:R-:W-:Y:S01]  /*3bf40*/  LOP3.LUT R0, R0, 0xff800000, RZ, 0xc0, !PT ;  /* 0xff80000000007812 */ /* 0x000fe200078ec0ff */
[----:B------:R-:W-:Y:S01]  /*3bf50*/  IMAD.MOV.U32 R205, RZ, RZ, R162 ;  /* 0x000000ffffcd7224 */ /* 0x000fe200078e00a2 */
[----:B------:R-:W-:Y:S01]  /*3bf60*/  FSEL R197, R197, R177, P3 ;  /* 0x000000b1c5c57208 */ /* 0x000fe20001800000 */
[----:B------:R-:W-:Y:S02]  /*3bf70*/  IMAD.MOV.U32 R208, RZ, RZ, R165 ;  /* 0x000000ffffd07224 */ /* 0x000fe400078e00a5 */
[----:B------:R-:W-:Y:S01]  /*3bf80*/  IMAD.IADD R8, R6, 0x1, -R0 ;  /* 0x0000000106087824 */ /* 0x000fe200078e0a00 */
[----:B------:R-:W-:Y:S01]  /*3bf90*/  I2FP.F32.S32 R0, R0 ;  /* 0x0000000000007245 */ /* 0x000fe20000201400 */
[----:B------:R-:W-:-:S02]  /*3bfa0*/  IMAD.MOV.U32 R207, RZ, RZ, R164 ;  /* 0x000000ffffcf7224 */ /* 0x000fc400078e00a4 */
[----:B------:R-:W-:Y:S02]  /*3bfb0*/  IMAD.MOV.U32 R210, RZ, RZ, R167 ;  /* 0x000000ffffd27224 */ /* 0x000fe400078e00a7 */
[----:B------:R-:W-:Y:S01]  /*3bfc0*/  FFMA.FTZ R9, R0, 1.1920928955078125e-07, R7 ;  /* 0x3400000000097823 */ /* 0x000fe20000010007 */
[----:B------:R-:W-:Y:S01]  /*3bfd0*/  FADD R0, R8, -1 ;  /* 0xbf80000008007421 */ /* 0x000fe20000000000 */
[----:B------:R-:W-:Y:S02]  /*3bfe0*/  IMAD.MOV.U32 R209, RZ, RZ, R166 ;  /* 0x000000ffffd17224 */ /* 0x000fe400078e00a6 */
[----:B------:R-:W-:Y:S02]  /*3bff0*/  IMAD.MOV.U32 R212, RZ, RZ, R169 ;  /* 0x000000ffffd47224 */ /* 0x000fe400078e00a9 */
[----:B------:R-:W-:Y:S01]  /*3c000*/  FFMA.FTZ R7, R0, R10, -0.16845393180847167969 ;  /* 0xbe2c7f3000077423 */ /* 0x000fe2000001000a */
[----:B------:R-:W-:Y:S02]  /*3c010*/  IMAD.MOV.U32 R211, RZ, RZ, R168 ;  /* 0x000000ffffd37224 */ /* 0x000fe400078e00a8 */
[----:B------:R-:W-:-:S02]  /*3c020*/  IMAD.MOV.U32 R213, RZ, RZ, R171 ;  /* 0x000000ffffd57224 */ /* 0x000fc400078e00ab */
        /* <DEDUP_REMOVED lines=9> */
[----:B------:R-:W-:-:S04]  /*3c0c0*/  FFMA.FTZ R7, R0, R7, -0.24046532809734344482 ;  /* 0xbe763c8b00077423 */ /* 0x000fc80000010007 */
[----:B------:R-:W-:-:S04]  /*3c0d0*/  FFMA.FTZ R7, R0, R7, 0.28857114911079406738 ;  /* 0x3e93bf9900077423 */ /* 0x000fc80000010007 */
[----:B------:R-:W-:-:S04]  /*3c0e0*/  FFMA.FTZ R7, R0, R7, -0.36067417263984680176 ;  /* 0xbeb8aa4900077423 */ /* 0x000fc80000010007 */
[----:B------:R-:W-:-:S04]  /*3c0f0*/  FFMA.FTZ R7, R0, R7, 0.48089820146560668945 ;  /* 0x3ef6384a00077423 */ /* 0x000fc80000010007 */
[----:B------:R-:W-:-:S04]  /*3c100*/  FFMA.FTZ R7, R0, R7, -0.72134751081466674805 ;  /* 0xbf38aa3b00077423 */ /* 0x000fc80000010007 */
[----:B------:R-:W-:-:S04]  /*3c110*/  FMUL R7, R0, R7 ;  /* 0x0000000700077220 */ /* 0x000fc80000400000 */
[----:B------:R-:W-:-:S04]  /*3c120*/  FMUL R7, R0, R7 ;  /* 0x0000000700077220 */ /* 0x000fc80000400000 */
[----:B------:R-:W-:-:S04]  /*3c130*/  FFMA.FTZ R0, R0, 1.4426950216293334961, R7 ;  /* 0x3fb8aa3b00007823 */ /* 0x000fc80000010007 */
[----:B0-----:R-:W-:Y:S01]  /*3c140*/  FADD R4, R9, R0 ;  /* 0x0000000009047221 */ /* 0x001fe20000000000 */
[----:B------:R-:W-:-:S04]  /*3c150*/  @P2 IMAD.MOV.U32 R0, RZ, RZ, 0x7f800000 ;  /* 0x7f800000ff002424 */ /* 0x000fc800078e00ff */
[----:B------:R-:W-:-:S05]  /*3c160*/  @P2 FFMA.FTZ R4, R6, R0, +INF ;  /* 0x7f80000006042423 */ /* 0x000fca0000010000 */
[----:B------:R0:W-:Y:S01]  /*3c170*/  STL [R1+0x200], R4 ;  /* 0x0002000401007387 */ /* 0x0001e20000100800 */
[----:B---3--:R-:W-:-:S03]  /*3c180*/  IMAD.MOV.U32 R157, RZ, RZ, R156 ;  /* 0x000000ffff9d7224 */ /* 0x008fc600078e009c */
        /* <DEDUP_REMOVED lines=33> */
[----:B-----5:R-:W-:Y:S01]  /*3c3a0*/  FMUL R19, R20, 0.25 ;  /* 0x3e80000014137820 */ /* 0x020fe20000400000 */
[----:B------:R-:W-:Y:S01]  /*3c3b0*/  FMUL R17, R18, 0.25 ;  /* 0x3e80000012117820 */ /* 0x000fe20000400000 */
[C---:B------:R-:W-:Y:S01]  /*3c3c0*/  FSETP.GEU.AND P4, PT, |R2|.reuse, 1.175494350822287508e-38, PT ;  /* 0x008000000200780b */ /* 0x040fe20003f8e200 */
[----:B------:R-:W-:Y:S01]  /*3c3d0*/  @P3 FMUL R2, R2, 0.25 ;  /* 0x3e80000002023820 */ /* 0x000fe20000400000 */
[----:B------:R-:W-:Y:S01]  /*3c3e0*/  FMUL R196, R194, 0.25 ;  /* 0x3e800000c2c47820 */ /* 0x000fe20000400000 */
[----:B------:R-:W-:Y:S01]  /*3c3f0*/  FSEL R19, R19, R20, P3 ;  /* 0x0000001413137208 */ /* 0x000fe20001800000 */
        /* <DEDUP_REMOVED lines=9> */
[----:B------:R-:W-:Y:S01]  /*3c490*/  @!P4 FMUL R2, R2, 16777216 ;  /* 0x4b8000000202c820 */ /* 0x000fe20000400000 */
        /* <DEDUP_REMOVED lines=8> */
[----:B------:R-:W-:Y:S01]  /*3c520*/  @!P4 FMUL R197, R197, 16777216 ;  /* 0x4b800000c5c5c820 */ /* 0x000fe20000400000 */
[----:B------:R-:W-:Y:S01]  /*3c530*/  FSEL R22, R22, R153, P3 ;  /* 0x0000009916167208 */ /* 0x000fe20001800000 */
[----:B--2---:R-:W-:Y:S01]  /*3c540*/  FMUL R153, R154, 0.25 ;  /* 0x3e8000009a997820 */ /* 0x004fe20000400000 */
        /* <DEDUP_REMOVED lines=9> */
[----:B------:R-:W-:Y:S01]  /*3c5e0*/  FSEL R190, R190, R188, P3 ;  /* 0x000000bcbebe7208 */ /* 0x000fe20001800000 */
[----:B------:R-:W-:Y:S01]  /*3c5f0*/  FMUL R188, R212, 0.25 ;  /* 0x3e800000d4bc7820 */ /* 0x000fe20000400000 */
[----:B------:R-:W-:Y:S01]  /*3c600*/  FSEL R154, R154, R157, P3 ;  /* 0x0000009d9a9a7208 */ /* 0x000fe20001800000 */
[----:B------:R-:W-:Y:S01]  /*3c610*/  @!P4 FMUL R194, R194, 16777216 ;  /* 0x4b800000c2c2c820 */ /* 0x000fe20000400000 */
[----:B------:R-:W-:Y:S01]  /*3c620*/  FSEL R191, R191, R213, P3 ;  /* 0x000000d5bfbf7208 */ /* 0x000fe20001800000 */
[----:B------:R-:W-:Y:S01]  /*3c630*/  FMUL R0, R211, 0.25 ;  /* 0x3e800000d3007820 */ /* 0x000fe20000400000 */
[----:B------:R-:W-:Y:S01]  /*3c640*/  @!P4 FMUL R193, R193, 16777216 ;  /* 0x4b800000c1c1c820 */ /* 0x000fe20000400000 */
[----:B------:R-:W-:Y:S01]  /*3c650*/  @!P4 FMUL R192, R192, 16777216 ;  /* 0x4b800000c0c0c820 */ /* 0x000fe20000400000 */
[----:B------:R-:W-:Y:S01]  /*3c660*/  FSEL R188, R188, R212, P3 ;  /* 0x000000d4bcbc7208 */ /* 0x000fe20001800000 */
[----:B------:R-:W-:Y:S01]  /*3c670*/  @!P4 FMUL R191, R191, 16777216 ;  /* 0x4b800000bfbfc820 */ /* 0x000fe20000400000 */
[----:B------:R-:W-:Y:S01]  /*3c680*/  FSEL R0, R0, R211, P3 ;  /* 0x000000d300007208 */ /* 0x000fe20001800000 */
[----:B------:R-:W-:Y:S01]  /*3c690*/  @!P4 FMUL R190, R190, 16777216 ;  /* 0x4b800000bebec820 */ /* 0x000fe20000400000 */
[----:B------:R-:W-:Y:S01]  /*3c6a0*/  @!P4 FMUL R196, R196, 16777216 ;  /* 0x4b800000c4c4c820 */ /* 0x000fe20000400000 */
[----:B------:R-:W-:Y:S01]  /*3c6b0*/  @!P4 FMUL R188, R188, 16777216 ;  /* 0x4b800000bcbcc820 */ /* 0x000fe20000400000 */
[----:B------:R-:W-:Y:S01]  /*3c6c0*/  FMUL R16, R200, 0.25 ;  /* 0x3e800000c8107820 */ /* 0x000fe20000400000 */
[----:B------:R-:W-:Y:S01]  /*3c6d0*/  @!P4 FMUL R0, R0, 16777216 ;  /* 0x4b8000000000c820 */ /* 0x000fe20000400000 */
[----:B------:R-:W-:Y:S01]  /*3c6e0*/  FMUL R15, R201, 0.25 ;  /* 0x3e800000c90f7820 */ /* 0x000fe20000400000 */
[----:B------:R-:W-:Y:S01]  /*3c6f0*/  FMUL R14, R202, 0.25 ;  /* 0x3e800000ca0e7820 */ /* 0x000fe20000400000 */
[----:B------:R-:W-:Y:S01]  /*3c700*/  FMUL R13, R203, 0.25 ;  /* 0x3e800000cb0d7820 */ /* 0x000fe20000400000 */
[----:B------:R-:W-:Y:S01]  /*3c710*/  FMUL R12, R204, 0.25 ;  /* 0x3e800000cc0c7820 */ /* 0x000fe20000400000 */
        /* <DEDUP_REMOVED lines=9> */
[----:B------:R-:W-:Y:S01]  /*3c7b0*/  FSETP.NEU.AND P2, PT, R6, RZ, PT ;  /* 0x000000ff0600720b */ /* 0x000fe20003f4d000 */
[----:B------:R-:W-:Y:S01]  /*3c7c0*/  FMUL R6, R210, 0.25 ;  /* 0x3e800000d2067820 */ /* 0x000fe20000400000 */
[----:B------:R-:W-:Y:S01]  /*3c7d0*/  FSEL R12, R12, R204, P3 ;  /* 0x000000cc0c0c7208 */ /* 0x000fe20001800000 */
[----:B------:R-:W-:Y:S01]  /*3c7e0*/  @!P4 FMUL R13, R13, 16777216 ;  /* 0x4b8000000d0dc820 */ /* 0x000fe20000400000 */
        /* <DEDUP_REMOVED lines=26> */
[----:B---3--:R-:W-:-:S05]  /*3c990*/  FMUL R155, R156, 0.25 ;  /* 0x3e8000009c9b7820 */ /* 0x008fca0000400000 */
[----:B------:R-:W-:Y:S01]  /*3c9a0*/  FSEL R155, R155, R156, P3 ;  /* 0x0000009c9b9b7208 */ /* 0x000fe20001800000 */
[----:B----4-:R-:W-:Y:S01]  /*3c9b0*/  FMUL R156, R159, 0.25 ;  /* 0x3e8000009f9c7820 */ /* 0x010fe20000400000 */
[----:B------:R-:W-:-:S03]  /*3c9c0*/  FMUL R157, R158, 0.25 ;  /* 0x3e8000009e9d7820 */ /* 0x000fc60000400000 */
[----:B------:R-:W-:Y:S01]  /*3c9d0*/  @!P4 FMUL R155, R155, 16777216 ;  /* 0x4b8000009b9bc820 */ /* 0x000fe20000400000 */
[----:B------:R-:W-:Y:S02]  /*3c9e0*/  FSEL R156, R156, R159, P3 ;  /* 0x0000009f9c9c7208 */ /* 0x000fe40001800000 */
[----:B------:R-:W-:Y:S01]  /*3c9f0*/  FSEL R157, R157, R158, P3 ;  /* 0x0000009e9d9d7208 */ /* 0x000fe20001800000 */
[----:B------:R-:W-:Y:S01]  /*3ca00*/  FMUL R158, R161, 0.25 ;  /* 0x3e800000a19e7820 */ /* 0x000fe20000400000 */
[----:B------:R-:W-:Y:S01]  /*3ca10*/  FMUL R159, R160, 0.25 ;  /* 0x3e800000a09f7820 */ /* 0x000fe20000400000 */
[----:B------:R-:W-:Y:S02]  /*3ca20*/  @!P4 FMUL R156, R156, 16777216 ;  /* 0x4b8000009c9cc820 */ /* 0x000fe40000400000 */
[----:B------:R-:W-:Y:S01]  /*3ca30*/  @!P4 FMUL R157, R157, 16777216 ;  /* 0x4b8000009d9dc820 */ /* 0x000fe20000400000 */
[----:B------:R-:W-:Y:S02]  /*3ca40*/  FSEL R158, R158, R161, P3 ;  /* 0x000000a19e9e7208 */ /* 0x000fe40001800000 */
[----:B------:R-:W-:Y:S01]  /*3ca50*/  FSEL R159, R159, R160, P3 ;  /* 0x000000a09f9f7208 */ /* 0x000fe20001800000 */
[----:B------:R-:W-:Y:S01]  /*3ca60*/  FMUL R160, R163, 0.25 ;  /* 0x3e800000a3a07820 */ /* 0x000fe20000400000 */
[----:B------:R-:W-:Y:S01]  /*3ca70*/  FMUL R161, R162, 0.25 ;  /* 0x3e800000a2a17820 */ /* 0x000fe20000400000 */
[----:B------:R-:W-:-:S02]  /*3ca80*/  @!P4 FMUL R158, R158, 16777216 ;  /* 0x4b8000009e9ec820 */ /* 0x000fc40000400000 */
        /* <DEDUP_REMOVED lines=79> */
[----:B------:R-:W-:Y:S01]  /*3cf80*/  FSEL R186, R186, R198, P3 ;  /* 0x000000c6baba7208 */ /* 0x000fe20001800000 */
[----:B------:R-:W-:Y:S01]  /*3cf90*/  FMUL R198, R24, 0.25 ;  /* 0x3e80000018c67820 */ /* 0x000fe20000400000 */
[----:B------:R-:W-:Y:S01]  /*3cfa0*/  FSEL R187, R187, R189, P3 ;  /* 0x000000bdbbbb7208 */ /* 0x000fe20001800000 */
[----:B------:R-:W-:-:S02]  /*3cfb0*/  FMUL R189, R25, 0.25 ;  /* 0x3e80000019bd7820 */ /* 0x000fc40000400000 */
[----:B------:R-:W-:Y:S01]  /*3cfc0*/  @!P4 FMUL R186, R186, 16777216 ;  /* 0x4b800000babac820 */ /* 0x000fe20000400000 */
[----:B------:R-:W-:Y:S01]  /*3cfd0*/  FSEL R24, R198, R24, P3 ;  /* 0x00000018c6187208 */ /* 0x000fe20001800000 */
[----:B------:R-:W-:Y:S01]  /*3cfe0*/  FMUL R198, R28, 0.25 ;  /* 0x3e8000001cc67820 */ /* 0x000fe20000400000 */
[----:B------:R-:W-:Y:S01]  /*3cff0*/  FSEL R25, R189, R25, P3 ;  /* 0x00000019bd197208 */ /* 0x000fe20001800000 */
[----:B------:R-:W-:Y:S01]  /*3d000*/  FMUL R189, R29, 0.25 ;  /* 0x3e8000001dbd7820 */ /* 0x000fe20000400000 */
[----:B------:R-:W-:Y:S01]  /*3d010*/  @!P4 FMUL R187, R187, 16777216 ;  /* 0x4b800000bbbbc820 */ /* 0x000fe20000400000 */
        /* <DEDUP_REMOVED lines=182> */
[----:B------:R-:W-:Y:S01]  /*3db80*/  @!P4 FMUL R145, R145, 16777216 ;  /* 0x4b8000009191c820 */ /* 0x000fe20000400000 */
[----:B------:R-:W-:-:S02]  /*3db90*/  FSEL R149, R189, R149, P3 ;  /* 0x00000095bd957208 */ /* 0x000fc40001800000 */
[----:B------:R-:W1:Y:S01]  /*3dba0*/  MUFU.RCP R189, R2 ;  /* 0x0000000200bd7308 */ /* 0x000e620000001000 */
[----:B------:R-:W-:Y:S02]  /*3dbb0*/  @!P4 FMUL R148, R148, 16777216 ;  /* 0x4b8000009494c820 */ /* 0x000fe40000400000 */
[----:B------:R-:W-:Y:S01]  /*3dbc0*/  @!P4 FMUL R149, R149, 16777216 ;  /* 0x4b8000009595c820 */ /* 0x000fe20000400000 */
[C---:B-1----:R-:W-:Y:S01]  /*3dbd0*/  FMUL R2, R189.reuse, R197 ;  /* 0x000000c5bd027220 */ /* 0x042fe20000400000 */
[C---:B0-----:R-:W-:Y:S01]  /*3dbe0*/  FMUL R4, R189.reuse, R195 ;  /* 0x000000c3bd047220 */ /* 0x041fe20000400000 */
[C---:B------:R-:W-:Y:S01]  /*3dbf0*/  FMUL R5, R189.reuse, R194 ;  /* 0x000000c2bd057220 */ /* 0x040fe20000400000 */
[C---:B------:R-:W-:Y:S01]  /*3dc00*/  FMUL R0, R189.reuse, R0 ;  /* 0x00000000bd007220 */ /* 0x040fe20000400000 */
[C---:B------:R-:W-:Y:S01]  /*3dc10*/  FMUL R223, R189.reuse, R196 ;  /* 0x000000c4bddf7220 */ /* 0x040fe20000400000 */
[----:B------:R0:W-:Y:S04]  /*3dc20*/  STL [R1+0x14], R2 ;  /* 0x0000140201007387 */ /* 0x0001e80000100800 */
[----:B------:R1:W-:Y:S04]  /*3dc30*/  STL [R1+0x34], R4 ;  /* 0x0000340401007387 */ /* 0x0003e80000100800 */
[----:B------:R2:W-:Y:S01]  /*3dc40*/  STL [R1+0x24], R5 ;  /* 0x0000240501007387 */ /* 0x0005e20000100800 */
[C---:B0-----:R-:W-:Y:S01]  /*3dc50*/  FMUL R2, R189.reuse, R193 ;  /* 0x000000c1bd027220 */ /* 0x041fe20000400000 */
[----:B-1----:R-:W-:-:S04]  /*3dc60*/  FMUL R4, R189, R192 ;  /* 0x000000c0bd047220 */ /* 0x002fc80000400000 */
[----:B------:R0:W-:Y:S01]  /*3dc70*/  STL [R1+0x40], R2 ;  /* 0x0000400201007387 */ /* 0x0001e20000100800 */
[----:B--2---:R-:W-:-:S03]  /*3dc80*/  FMUL R5, R189, R191 ;  /* 0x000000bfbd057220 */ /* 0x004fc60000400000 */
[----:B------:R1:W-:Y:S04]  /*3dc90*/  STL [R1+0x30], R4 ;  /* 0x0000300401007387 */ /* 0x0003e80000100800 */
[----:B------:R-:W-:Y:S01]  /*3dca0*/  STL [R1+0x44], R5 ;  /* 0x0000440501007387 */ /* 0x000fe20000100800 */
[C---:B0-----:R-:W-:Y:S01]  /*3dcb0*/  FMUL R2, R189.reuse, R190 ;  /* 0x000000bebd027220 */ /* 0x041fe20000400000 */
[----:B-1----:R-:W-:-:S04]  /*3dcc0*/  FMUL R4, R189, R188 ;  /* 0x000000bcbd047220 */ /* 0x002fc80000400000 */
[----:B------:R0:W-:Y:S04]  /*3dcd0*/  STL [R1+0x20], R2 ;  /* 0x0000200201007387 */ /* 0x0001e80000100800 */
[----:B0-----:R-:W2:Y:S04]  /*3dce0*/  LDL.LU R2, [R1+0xc] ;  /* 0x00000c0001027983 */ /* 0x001ea80000300800 */
[----:B------:R0:W-:Y:S04]  /*3dcf0*/  STL [R1+0x8], R4 ;  /* 0x0000080401007387 */ /* 0x0001e80000100800 */
[----:B------:R-:W3:Y:S04]  /*3dd00*/  LDL.LU R188, [R1+0x1c] ;  /* 0x00001c0001bc7983 */ /* 0x000ee80000300800 */
[----:B------:R2:W-:Y:S04]  /*3dd10*/  STL [R1+0x4], R0 ;  /* 0x0000040001007387 */ /* 0x0005e80000100800 */
        /* <DEDUP_REMOVED lines=61> */
[C---:B------:R-:W-:Y:S01]  /*3e0f0*/  FMUL R5, R189.reuse, R6 ;  /* 0x00000006bd057220 */ /* 0x040fe20000400000 */
        /* <DEDUP_REMOVED lines=42> */
[----:B--2---:R-:W-:Y:S01]  /*3e3a0*/  FMUL R0, R2, 0.25 ;  /* 0x3e80000002007820 */ /* 0x004fe20000400000 */
[C---:B------:R-:W-:Y:S01]  /*3e3b0*/  FMUL R177, R189.reuse, R177 ;  /* 0x000000b1bdb17220 */ /* 0x040fe20000400000 */
[C---:B------:R-:W-:Y:S01]  /*3e3c0*/  FMUL R178, R189.reuse, R178 ;  /* 0x000000b2bdb27220 */ /* 0x040fe20000400000 */
[C---:B------:R-:W-:Y:S01]  /*3e3d0*/  FMUL R179, R189.reuse, R179 ;  /* 0x000000b3bdb37220 */ /* 0x040fe20000400000 */
[C---:B------:R-:W-:Y:S01]  /*3e3e0*/  FMUL R180, R189.reuse, R180 ;  /* 0x000000b4bdb47220 */ /* 0x040fe20000400000 */
[----:B------:R-:W-:Y:S01]  /*3e3f0*/  FSEL R0, R0, R2, P0 ;  /* 0x0000000200007208 */ /* 0x000fe20000000000 */
[C---:B------:R-:W-:Y:S01]  /*3e400*/  FMUL R181, R189.reuse, R181 ;  /* 0x000000b5bdb57220 */ /* 0x040fe20000400000 */
[C---:B------:R-:W-:Y:S01]  /*3e410*/  FMUL R182, R189.reuse, R182 ;  /* 0x000000b6bdb67220 */ /* 0x040fe20000400000 */
[----:B---3--:R-:W-:Y:S01]  /*3e420*/  FMUL R2, R188, 0.25 ;  /* 0x3e800000bc027820 */ /* 0x008fe20000400000 */
[C---:B------:R-:W-:Y:S01]  /*3e430*/  FMUL R183, R189.reuse, R183 ;  /* 0x000000b7bdb77220 */ /* 0x040fe20000400000 */
[C---:B------:R-:W-:Y:S01]  /*3e440*/  FMUL R184, R189.reuse, R184 ;  /* 0x000000b8bdb87220 */ /* 0x040fe20000400000 */
[C---:B------:R-:W-:Y:S01]  /*3e450*/  FMUL R185, R189.reuse, R185 ;  /* 0x000000b9bdb97220 */ /* 0x040fe20000400000 */
[C---:B------:R-:W-:Y:S01]  /*3e460*/  FMUL R186, R189.reuse, R186 ;  /* 0x000000babdba7220 */ /* 0x040fe20000400000 */
[----:B------:R-:W-:Y:S01]  /*3e470*/  FSEL R2, R2, R188, P0 ;  /* 0x000000bc02027208 */ /* 0x000fe20000000000 */
[C---:B------:R-:W-:Y:S01]  /*3e480*/  FMUL R187, R189.reuse, R187 ;  /* 0x000000bbbdbb7220 */ /* 0x040fe20000400000 */
[C---:B------:R-:W-:Y:S01]  /*3e490*/  FMUL R25, R189.reuse, R25 ;  /* 0x00000019bd197220 */ /* 0x040fe20000400000 */
[C---:B------:R-:W-:Y:S01]  /*3e4a0*/  FMUL R24, R189.reuse, R24 ;  /* 0x00000018bd187220 */ /* 0x040fe20000400000 */
[C---:B------:R-:W-:Y:S01]  /*3e4b0*/  FMUL R29, R189.reuse, R29 ;  /* 0x0000001dbd1d7220 */ /* 0x040fe20000400000 */
[C---:B------:R-:W-:Y:S01]  /*3e4c0*/  FMUL R28, R189.reuse, R28 ;  /* 0x0000001cbd1c7220 */ /* 0x040fe20000400000 */
[----:B------:R-:W-:Y:S01]  /*3e4d0*/  FMUL R33, R189, R33 ;  /* 0x00000021bd217220 */ /* 0x000fe20000400000 */
[----:B----4-:R-:W-:Y:S01]  /*3e4e0*/  FMUL R188, R191, 0.25 ;  /* 0x3e800000bfbc7820 */ /* 0x010fe20000400000 */
        /* <DEDUP_REMOVED lines=10> */
[C---:B------:R-:W-:Y:S01]  /*3e590*/  FMUL R53, R189.reuse, R53 ;  /* 0x00000035bd357220 */ /* 0x040fe20000400000 */
[----:B------:R-:W-:Y:S01]  /*3e5a0*/  FMUL R191, R194, 0.25 ;  /* 0x3e800000c2bf7820 */ /* 0x000fe20000400000 */
[C---:B------:R-:W-:Y:S01]  /*3e5b0*/  FMUL R52, R189.reuse, R52 ;  /* 0x00000034bd347220 */ /* 0x040fe20000400000 */
[C---:B------:R-:W-:Y:S01]  /*3e5c0*/  FMUL R57, R189.reuse, R57 ;  /* 0x00000039bd397220 */ /* 0x040fe20000400000 */
[C---:B------:R-:W-:Y:S01]  /*3e5d0*/  FMUL R56, R189.reuse, R56 ;  /* 0x00000038bd387220 */ /* 0x040fe20000400000 */
[----:B------:R-:W-:Y:S01]  /*3e5e0*/  FMUL R61, R189, R61 ;  /* 0x0000003dbd3d7220 */ /* 0x000fe20000400000 */
[----:B------:R-:W-:Y:S01]  /*3e5f0*/  FSEL R191, R191, R194, P0 ;  /* 0x000000c2bfbf7208 */ /* 0x000fe20000000000 */
[C---:B------:R-:W-:Y:S01]  /*3e600*/  FMUL R60, R189.reuse, R60 ;  /* 0x0000003cbd3c7220 */ /* 0x040fe20000400000 */
[C---:B------:R-:W-:Y:S01]  /*3e610*/  FMUL R65, R189.reuse, R65 ;  /* 0x00000041bd417220 */ /* 0x040fe20000400000 */
[C---:B------:R-:W-:Y:S01]  /*3e620*/  FMUL R64, R189.reuse, R64 ;  /* 0x00000040bd407220 */ /* 0x040fe20000400000 */
[C---:B------:R-:W-:Y:S01]  /*3e630*/  FMUL R69, R189.reuse, R69 ;  /* 0x00000045bd457220 */ /* 0x040fe20000400000 */
[C---:B------:R-:W-:Y:S01]  /*3e640*/  FMUL R68, R189.reuse, R68 ;  /* 0x00000044bd447220 */ /* 0x040fe20000400000 */
[----:B------:R-:W-:Y:S01]  /*3e650*/  FMUL R73, R189, R73 ;  /* 0x00000049bd497220 */ /* 0x000fe20000400000 */
[----:B------:R-:W-:Y:S01]  /*3e660*/  FMUL R194, R197, 0.25 ;  /* 0x3e800000c5c27820 */ /* 0x000fe20000400000 */
        /* <DEDUP_REMOVED lines=41> */
[----:B------:R-:W-:Y:S01]  /*3e900*/  FMUL R148, R189, R148 ;  /* 0x00000094bd947220 */ /* 0x000fe20000400000 */
[----:B------:R-:W-:Y:S01]  /*3e910*/  FMUL R189, R192, 0.25 ;  /* 0x3e800000c0bd7820 */ /* 0x000fe20000400000 */
[----:B------:R-:W-:Y:S01]  /*3e920*/  STL [R1+0x1e04], R5 ;  /* 0x001e040501007387 */ /* 0x000fe20000100800 */
[----:B------:R-:W-:-:S03]  /*3e930*/  FMUL R6, R190, 0.25 ;  /* 0x3e800000be067820 */ /* 0x000fc60000400000 */
[----:B------:R-:W-:Y:S01]  /*3e940*/  FSEL R189, R189, R192, P0 ;  /* 0x000000c0bdbd7208 */ /* 0x000fe20000000000 */
[----:B------:R-:W-:Y:S01]  /*3e950*/  STL [R1+0x1e08], R7 ;  /* 0x001e080701007387 */ /* 0x000fe20000100800 */
[----:B------:R-:W-:Y:S01]  /*3e960*/  FMUL R192, R195, 0.25 ;  /* 0x3e800000c3c07820 */ /* 0x000fe20000400000 */
[----:B------:R-:W-:Y:S01]  /*3e970*/  FSEL R6, R6, R190, P0 ;  /* 0x000000be06067208 */ /* 0x000fe20000000000 */
[----:B------:R-:W-:Y:S01]  /*3e980*/  FMUL R190, R193, 0.25 ;  /* 0x3e800000c1be7820 */ /* 0x000fe20000400000 */
[----:B------:R0:W-:Y:S02]  /*3e990*/  STL [R1+0x1e0c], R8 ;  /* 0x001e0c0801007387 */ /* 0x0001e40000100800 */
[----:B------:R-:W-:Y:S01]  /*3e9a0*/  FSEL R192, R192, R195, P0 ;  /* 0x000000c3c0c07208 */ /* 0x000fe20000000000 */
[----:B------:R-:W-:Y:S01]  /*3e9b0*/  FMUL R195, R198, 0.25 ;  /* 0x3e800000c6c37820 */ /* 0x000fe20000400000 */
[----:B------:R1:W-:Y:S01]  /*3e9c0*/  STL [R1+0x1e10], R9 ;  /* 0x001e100901007387 */ /* 0x0003e20000100800 */
[----:B------:R-:W-:Y:S01]  /*3e9d0*/  FSEL R190, R190, R193, P0 ;  /* 0x000000c1bebe7208 */ /* 0x000fe20000000000 */
[----:B------:R-:W-:-:S02]  /*3e9e0*/  FMUL R193, R196, 0.25 ;  /* 0x3e800000c4c17820 */ /* 0x000fc40000400000 */
[----:B------:R-:W-:Y:S01]  /*3e9f0*/  FSEL R195, R195, R198, P0 ;  /* 0x000000c6c3c37208 */ /* 0x000fe20000000000 */
[----:B------:R-:W-:Y:S01]  /*3ea00*/  FMUL R198, R200, 0.25 ;  /* 0x3e800000c8c67820 */ /* 0x000fe20000400000 */
[----:B0-----:R-:W2:Y:S01]  /*3ea10*/  LDL.LU R8, [R1+0x14] ;  /* 0x0000140001087983 */ /* 0x001ea20000300800 */
[----:B------:R-:W-:Y:S01]  /*3ea20*/  FSEL R193, R193, R196, P0 ;  /* 0x000000c4c1c17208 */ /* 0x000fe20000000000 */
[----:B------:R-:W-:Y:S02]  /*3ea30*/  FMUL R196, R4, 0.25 ;  /* 0x3e80000004c47820 */ /* 0x000fe40000400000 */
[----:B------:R-:W-:Y:S01]  /*3ea40*/  FSEL R198, R198, R200, P0 ;  /* 0x000000c8c6c67208 */ /* 0x000fe20000000000 */
[----:B------:R-:W-:Y:S01]  /*3ea50*/  FMUL R200, R201, 0.25 ;  /* 0x3e800000c9c87820 */ /* 0x000fe20000400000 */
[----:B------:R-:W-:Y:S01]  /*3ea60*/  FSETP.GEU.AND P3, PT, |R3|, 1.175494350822287508e-38, PT ;  /* 0x008000000300780b */ /* 0x000fe20003f6e200 */
[----:B------:R-:W3:Y:S01]  /*3ea70*/  LDL.LU R7, [R1+0x24] ;  /* 0x0000240001077983 */ /* 0x000ee20000300800 */
[----:B------:R-:W-:-:S02]  /*3ea80*/  FSEL R196, R196, R4, P0 ;  /* 0x00000004c4c47208 */ /* 0x000fc40000000000 */
[----:B------:R-:W-:Y:S01]  /*3ea90*/  FSEL R200, R200, R201, P0 ;  /* 0x000000c9c8c87208 */ /* 0x000fe20000000000 */
[----:B------:R-:W-:Y:S01]  /*3eaa0*/  FMUL R201, R202, 0.25 ;  /* 0x3e800000cac97820 */ /* 0x000fe20000400000 */
[----:B------:R-:W-:-:S04]  /*3eab0*/  FMUL R247, R248, 0.25 ;  /* 0x3e800000f8f77820 */ /* 0x000fc80000400000 */
[----:B------:R-:W-:Y:S01]  /*3eac0*/  FSEL R201, R201, R202, P0 ;  /* 0x000000cac9c97208 */ /* 0x000fe20000000000 */
[----:B------:R-:W-:Y:S01]  /*3ead0*/  FMUL R202, R203, 0.25 ;  /* 0x3e800000cbca7820 */ /* 0x000fe20000400000 */
[----:B------:R-:W-:Y:S01]  /*3eae0*/  @P0 FMUL R3, R3, 0.25 ;  /* 0x3e80000003030820 */ /* 0x000fe20000400000 */
        /* <DEDUP_REMOVED lines=42> */
[----:B------:R-:W4:Y:S01]  /*3ed90*/  LDL.LU R5, [R1+0x30] ;  /* 0x0000300001057983 */ /* 0x000f220000300800 */
[----:B------:R-:W-:Y:S01]  /*3eda0*/  FSEL R30, R251, R30, P0 ;  /* 0x0000001efb1e7208 */ /* 0x000fe20000000000 */
[----:B------:R-:W-:Y:S01]  /*3edb0*/  FMUL R251, R35, 0.25 ;  /* 0x3e80000023fb7820 */ /* 0x000fe20000400000 */
[----:B------:R-:W-:Y:S01]  /*3edc0*/  FSEL R209, R209, R210, P0 ;  /* 0x000000d2d1d17208 */ /* 0x000fe20000000000 */
[----:B------:R-:W-:-:S03]  /*3edd0*/  FMUL R210, R211, 0.25 ;  /* 0x3e800000d3d27820 */ /* 0x000fc60000400000 */
        /* <DEDUP_REMOVED lines=130> */
[----:B------:R-:W0:Y:S01]  /*3f600*/  S2R R4, SR_TID.X ;  /* 0x0000000000047919 */ /* 0x000e220000002100 */
[----:B------:R-:W-:Y:S01]  /*3f610*/  FSEL R244, R244, R245, P0 ;  /* 0x000000f5f4f47208 */ /* 0x000fe20000000000 */
[----:B------:R-:W-:Y:S02]  /*3f620*/  FMUL R245, R246, 0.25 ;  /* 0x3e800000f6f57820 */ /* 0x000fe40000400000 */
[----:B------:R-:W-:Y:S01]  /*3f630*/  FSEL R98, R251, R98, P0 ;  /* 0x00000062fb627208 */ /* 0x000fe20000000000 */
[----:B------:R-:W-:Y:S01]  /*3f640*/  FMUL R251, R103, 0.25 ;  /* 0x3e80000067fb7820 */ /* 0x000fe20000400000 */
[----:B------:R-:W-:Y:S01]  /*3f650*/  @!P3 FMUL R3, R3, 16777216 ;  /* 0x4b8000000303b820 */ /* 0x000fe20000400000 */
[----:B------:R-:W-:Y:S01]  /*3f660*/  FSEL R245, R245, R246, P0 ;  /* 0x000000f6f5f57208 */ /* 0x000fe20000000000 */
[----:B------:R-:W-:-:S02]  /*3f670*/  FMUL R246, R252, 0.25 ;  /* 0x3e800000fcf67820 */ /* 0x000fc40000400000 */
[----:B------:R-:W-:Y:S01]  /*3f680*/  FSEL R103, R251, R103, P0 ;  /* 0x00000067fb677208 */ /* 0x000fe20000000000 */
[----:B------:R-:W-:Y:S01]  /*3f690*/  FMUL R251, R102, 0.25 ;  /* 0x3e80000066fb7820 */ /* 0x000fe20000400000 */
[----:B------:R-:W1:Y:S01]  /*3f6a0*/  MUFU.RCP R3, R3 ;  /* 0x0000000300037308 */ /* 0x000e620000001000 */
[----:B------:R-:W-:-:S03]  /*3f6b0*/  FSEL R246, R246, R252, P0 ;  /* 0x000000fcf6f67208 */ /* 0x000fc60000000000 */
[----:B------:R-:W-:Y:S01]  /*3f6c0*/  FSEL R102, R251, R102, P0 ;  /* 0x00000066fb667208 */ /* 0x000fe20000000000 */
[----:B------:R-:W-:-:S05]  /*3f6d0*/  FMUL R251, R107, 0.25 ;  /* 0x3e8000006bfb7820 */ /* 0x000fca0000400000 */
        /* <DEDUP_REMOVED lines=41> */
[----:B------:R-:W-:Y:S01]  /*3f970*/  FMUL R251, R146, 0.25 ;  /* 0x3e80000092fb7820 */ /* 0x000fe20000400000 */
[----:B------:R-:W-:-:S04]  /*3f980*/  FMUL R252, R151, 0.25 ;  /* 0x3e80000097fc7820 */ /* 0x000fc80000400000 */
[----:B------:R-:W-:Y:S01]  /*3f990*/  FSEL R146, R251, R146, P0 ;  /* 0x00000092fb927208 */ /* 0x000fe20000000000 */
[----:B------:R-:W-:Y:S01]  /*3f9a0*/  FMUL R251, R150, 0.25 ;  /* 0x3e80000096fb7820 */ /* 0x000fe20000400000 */
[----:B------:R-:W-:-:S04]  /*3f9b0*/  FSEL R151, R252, R151, P0 ;  /* 0x00000097fc977208 */ /* 0x000fc80000000000 */
        /* <DEDUP_REMOVED lines=115> */
[C---:B-1----:R-:W-:Y:S01]  /*400f0*/  FMUL R199, R3.reuse, R199 ;  /* 0x000000c703c77220 */ /* 0x042fe20000400000 */
        /* <DEDUP_REMOVED lines=127> */
[----:B--2---:R-:W-:Y:S01]  /*408f0*/  F2FP.SATFINITE.E4M3.F32.PACK_AB_MERGE_C R150, R223, R8, RZ ;  /* 0x00000008df96723e */ /* 0x004fe200048070ff */
[C---:B0-----:R-:W-:Y:S01]  /*40900*/  IMAD.SHL.U32 R3, R4.reuse, 0x8, RZ ;  /* 0x0000000804037824 */ /* 0x041fe200078e00ff */
[----:B------:R-:W-:-:S02]  /*40910*/  LOP3.LUT R252, R4, 0x7, RZ, 0xc0, !PT ;  /* 0x0000000704fc7812 */ /* 0x000fc400078ec0ff */
[----:B------:R-:W-:Y:S02]  /*40920*/  LOP3.LUT R8, R4, 0x8, RZ, 0xc0, !PT ;  /* 0x0000000804087812 */ /* 0x000fe400078ec0ff */
[----:B------:R-:W-:Y:S01]  /*40930*/  LOP3.LUT R223, R3, 0x380, RZ, 0xc0, !PT ;  /* 0x0000038003df7812 */ /* 0x000fe200078ec0ff */
[----:B------:R-:W-:Y:S02]  /*40940*/  IMAD.SHL.U32 R9, R252, 0x10, RZ ;  /* 0x00000010fc097824 */ /* 0x000fe400078e00ff */
[----:B------:R-:W-:-:S05]  /*40950*/  IMAD R3, R8, 0x80, R222 ;  /* 0x0000008008037824 */ /* 0x000fca00078e02de */
[----:B------:R-:W-:Y:S02]  /*40960*/  IADD3 R3, R9, R3, R223 ;  /* 0x0000000309037210 */ /* 0x000fe40007ffe0df */
[----:B------:R-:W0:Y:S01]  /*40970*/  S2R R223, SR_TID.X ;  /* 0x0000000000df7919 */ /* 0x000e220000002100 */
[----:B------:R-:W-:Y:S02]  /*40980*/  IMAD.SHL.U32 R9, R4, 0x4, RZ ;  /* 0x0000000404097824 */ /* 0x000fe400078e00ff */
[----:B------:R-:W-:Y:S02]  /*40990*/  IMAD R252, R252, 0x8, R222 ;  /* 0x00000008fcfc7824 */ /* 0x000fe400078e02de */
[----:B------:R-:W-:Y:S01]  /*409a0*/  IMAD.SHL.U32 R4, R4, 0x2, RZ ;  /* 0x0000000204047824 */ /* 0x000fe200078e00ff */
[----:B------:R-:W-:-:S05]  /*409b0*/  LOP3.LUT R9, R9, 0xc0, RZ, 0xc0, !PT ;  /* 0x000000c009097812 */ /* 0x000fca00078ec0ff */
[----:B------:R-:W-:Y:S01]  /*409c0*/  IMAD.IADD R252, R9, 0x1, R252 ;  /* 0x0000000109fc7824 */ /* 0x000fe200078e02fc */
[----:B------:R-:W-:-:S04]  /*409d0*/  LOP3.LUT R9, R4, 0xf8, RZ, 0xc0, !PT ;  /* 0x000000f804097812 */ /* 0x000fc800078ec0ff */
[----:B------:R-:W-:Y:S02]  /*409e0*/  LEA.HI R252, R8, R252, RZ, 0x1f ;  /* 0x000000fc08fc7211 */ /* 0x000fe400078ff8ff */
[----:B0-----:R-:W-:-:S05]  /*409f0*/  LOP3.LUT R223, R223, 0x7f, RZ, 0xc0, !PT ;  /* 0x0000007fdfdf7812 */ /* 0x001fca00078ec0ff */
[----:B------:R-:W-:Y:S02]  /*40a00*/  IMAD R4, R223, 0x10, R222 ;  /* 0x00000010df047824 */ /* 0x000fe400078e02de */
[----:B------:R-:W-:Y:S01]  /*40a10*/  IMAD.IADD R222, R222, 0x1, R9 ;  /* 0x00000001dede7824 */ /* 0x000fe200078e0209 */
[----:B------:R-:W2:Y:S04]  /*40a20*/  LDL.LU R223, [R1+0x8] ;  /* 0x0000080001df7983 */ /* 0x000ea80000300800 */
[----:B------:R-:W2:Y:S04]  /*40a30*/  LDL.LU R9, [R1+0x1e10] ;  /* 0x001e100001097983 */ /* 0x000ea80000300800 */
[----:B------:R0:W-:Y:S01]  /*40a40*/  STL [R1+0x10], R222 ;  /* 0x000010de01007387 */ /* 0x0001e20000100800 */
[----:B------:R-:W-:-:S03]  /*40a50*/  F2FP.SATFINITE.E4M3.F32.PACK_AB_MERGE_C R0, R0, R199, RZ ;  /* 0x000000c70000723e */ /* 0x000fc600048070ff */
[----:B0-----:R-:W2:Y:S04]  /*40a60*/  LDL.LU R222, [R1+0x4] ;  /* 0x0000040001de7983 */ /* 0x001ea80000300800 */
[----:B------:R-:W2:Y:S04]  /*40a70*/  LDL.LU R8, [R1+0x1e0c] ;  /* 0x001e0c0001087983 */ /* 0x000ea80000300800 */
[----:B------:R0:W-:Y:S04]  /*40a80*/  STL [R1+0xc], R252 ;  /* 0x00000cfc01007387 */ /* 0x0001e80000100800 */
[----:B0-----:R-:W2:Y:S04]  /*40a90*/  LDL.LU R252, [R1+0x44] ;  /* 0x0000440001fc7983 */ /* 0x001ea80000300800 */
[----:B------:R-:W3:Y:S01]  /*40aa0*/  LDL.LU R199, [R1+0x34] ;  /* 0x0000340001c77983 */ /* 0x000ee20000300800 */
[----:B------:R-:W-:-:S02]  /*40ab0*/  F2FP.SATFINITE.E4M3.F32.PACK_AB_MERGE_C R2, R2, R6, RZ ;  /* 0x000000060202723e */ /* 0x000fc400048070ff */
[----:B---3--:R-:W-:Y:S02]  /*40ac0*/  F2FP.SATFINITE.E4M3.F32.PACK_AB_MERGE_C R199, R199, R7, RZ ;  /* 0x00000007c7c7723e */ /* 0x008fe400048070ff */
[----:B------:R-:W3:Y:S04]  /*40ad0*/  LDL.LU R7, [R1+0x1e08] ;  /* 0x001e080001077983 */ /* 0x000ee80000300800 */
[----:B------:R-:W4:Y:S01]  /*40ae0*/  LDL.LU R6, [R1+0x40] ;  /* 0x0000400001067983 */ /* 0x000f220000300800 */
[----:B------:R-:W-:Y:S02]  /*40af0*/  F2FP.SATFINITE.E4M3.F32.PACK_AB_MERGE_C R188, R188, R189, RZ ;  /* 0x000000bdbcbc723e */ /* 0x000fe400048070ff */
[----:B----4-:R-:W-:Y:S02]  /*40b00*/  F2FP.SATFINITE.E4M3.F32.PACK_AB_MERGE_C R6, R6, R5, RZ ;  /* 0x000000050606723e */ /* 0x010fe400048070ff */
[----:B------:R-:W3:Y:S04]  /*40b10*/  LDL.LU R5, [R1+0x1e04] ;  /* 0x001e040001057983 */ /* 0x000ee80000300800 */
[----:B------:R-:W4:Y:S01]  /*40b20*/  LDL.LU R189, [R1+0x20] ;  /* 0x0000200001bd7983 */ /* 0x000f220000300800 */
[----:B------:R-:W-:-:S02]  /*40b30*/  F2FP.SATFINITE.E4M3.F32.PACK_AB_MERGE_C R192, R192, R193, RZ ;  /* 0x000000c1c0c0723e */ /* 0x000fc400048070ff */
[----:B------:R-:W-:Y:S02]  /*40b40*/  F2FP.SATFINITE.E4M3.F32.PACK_AB_MERGE_C R194, R194, R195, RZ ;  /* 0x000000c3c2c2723e */ /* 0x000fe400048070ff */
[----:B------:R-:W-:Y:S02]  /*40b50*/  F2FP.SATFINITE.E4M3.F32.PACK_AB_MERGE_C R196, R196, R197, RZ ;  /* 0x000000c5c4c4723e */ /* 0x000fe400048070ff */
[----:B--2---:R-:W-:Y:S02]  /*40b60*/  F2FP.SATFINITE.E4M3.F32.PACK_AB_MERGE_C R8, R8, R9, RZ ;  /* 0x000000090808723e */ /* 0x004fe400048070ff */
[----:B------:R-:W-:Y:S02]  /*40b70*/  F2FP.SATFINITE.E4M3.F32.PACK_AB_MERGE_C R10, R10, R11, RZ ;  /* 0x0000000b0a0a723e */ /* 0x000fe400048070ff */
[----:B------:R-:W-:Y:S02]  /*40b80*/  LOP3.LUT R0, R0, 0xffff, RZ, 0xc0, !PT ;  /* 0x0000ffff00007812 */ /* 0x000fe400078ec0ff */
[----:B------:R-:W-:-:S02]  /*40b90*/  LOP3.LUT R9, R2, 0xffff, RZ, 0xc0, !PT ;  /* 0x0000ffff02097812 */ /* 0x000fc400078ec0ff */
[----:B------:R-:W-:Y:S02]  /*40ba0*/  LOP3.LUT R188, R188, 0xffff, RZ, 0xc0, !PT ;  /* 0x0000ffffbcbc7812 */ /* 0x000fe400078ec0ff */
[----:B------:R-:W-:Y:S02]  /*40bb0*/  LOP3.LUT R192, R192, 0xffff, RZ, 0xc0, !PT ;  /* 0x0000ffffc0c07812 */ /* 0x000fe400078ec0ff */
[----:B------:R-:W-:Y:S02]  /*40bc0*/  LOP3.LUT R11, R194, 0xffff, RZ, 0xc0, !PT ;  /* 0x0000ffffc20b7812 */ /* 0x000fe400078ec0ff */
[----:B------:R-:W-:Y:S02]  /*40bd0*/  LOP3.LUT R196, R196, 0xffff, RZ, 0xc0, !PT ;  /* 0x0000ffffc4c47812 */ /* 0x000fe400078ec0ff */
[----:B------:R-:W-:Y:S02]  /*40be0*/  F2FP.SATFINITE.E4M3.F32.PACK_AB_MERGE_C R190, R190, R191, RZ ;  /* 0x000000bfbebe723e */ /* 0x000fe400048070ff */
[----:B------:R-:W-:-:S02]  /*40bf0*/  F2FP.SATFINITE.E4M3.F32.PACK_AB_MERGE_C R191, R223, R222, RZ ;  /* 0x000000dedfbf723e */ /* 0x000fc400048070ff */
[----:B------:R-:W-:Y:S02]  /*40c00*/  F2FP.SATFINITE.E4M3.F32.PACK_AB_MERGE_C R198, R198, R200, RZ ;  /* 0x000000c8c6c6723e */ /* 0x000fe400048070ff */
[----:B------:R-:W-:Y:S02]  /*40c10*/  F2FP.SATFINITE.E4M3.F32.PACK_AB_MERGE_C R14, R14, R15, RZ ;  /* 0x0000000f0e0e723e */ /* 0x000fe400048070ff */
[----:B------:R-:W-:Y:S02]  /*40c20*/  F2FP.SATFINITE.E4M3.F32.PACK_AB_MERGE_C R203, R203, R204, RZ ;  /* 0x000000cccbcb723e */ /* 0x000fe400048070ff */
[----:B------:R-:W-:Y:S02]  /*40c30*/  LOP3.LUT R150, R150, 0xffff, RZ, 0xc0, !PT ;  /* 0x0000ffff96967812 */ /* 0x000fe400078ec0ff */
[----:B------:R-:W-:Y:S02]  /*40c40*/  LOP3.LUT R199, R199, 0xffff, RZ, 0xc0, !PT ;  /* 0x0000ffffc7c77812 */ /* 0x000fe400078ec0ff */
[----:B------:R-:W-:-:S02]  /*40c50*/  LOP3.LUT R6, R6, 0xffff, RZ, 0xc0, !PT ;  /* 0x0000ffff06067812 */ /* 0x000fc400078ec0ff */
[----:B------:R-:W-:Y:S02]  /*40c60*/  PRMT R200, R188, 0x3340, R1 ;  /* 0x00003340bcc87816 */ /* 0x000fe40000000001 */
[----:B------:R-:W-:Y:S02]  /*40c70*/  PRMT R15, R0, 0x3340, R9 ;  /* 0x00003340000f7816 */ /* 0x000fe40000000009 */
[----:B------:R-:W-:Y:S02]  /*40c80*/  F2FP.SATFINITE.E4M3.F32.PACK_AB_MERGE_C R12, R12, R13, RZ ;  /* 0x0000000d0c0c723e */ /* 0x000fe400048070ff */
[----:B------:R-:W-:Y:S02]  /*40c90*/  F2FP.SATFINITE.E4M3.F32.PACK_AB_MERGE_C R16, R16, R17, RZ ;  /* 0x000000111010723e */ /* 0x000fe400048070ff */
[----:B------:R-:W-:Y:S02]  /*40ca0*/  F2FP.SATFINITE.E4M3.F32.PACK_AB_MERGE_C R22, R22, R23, RZ ;  /* 0x000000171616723e */ /* 0x000fe400048070ff */
[----:B------:R-:W-:-:S02]  /*40cb0*/  PRMT R204, R196, 0x3340, R1 ;  /* 0x00003340c4cc7816 */ /* 0x000fc40000000001 */
[----:B------:R-:W-:Y:S02]  /*40cc0*/  F2FP.SATFINITE.E4M3.F32.PACK_AB_MERGE_C R209, R209, R210, RZ ;  /* 0x000000d2d1d1723e */ /* 0x000fe400048070ff */
[----:B------:R-:W-:Y:S02]  /*40cd0*/  F2FP.SATFINITE.E4M3.F32.PACK_AB_MERGE_C R211, R211, R212, RZ ;  /* 0x000000d4d3d3723e */ /* 0x000fe400048070ff */
[----:B------:R-:W-:Y:S02]  /*40ce0*/  F2FP.SATFINITE.E4M3.F32.PACK_AB_MERGE_C R213, R213, R214, RZ ;  /* 0x000000d6d5d5723e */ /* 0x000fe400048070ff */
[----:B------:R-:W-:Y:S02]  /*40cf0*/  LOP3.LUT R191, R191, 0xffff, RZ, 0xc0, !PT ;  /* 0x0000ffffbfbf7812 */ /* 0x000fe400078ec0ff */
[----:B------:R-:W-:Y:S02]  /*40d00*/  LOP3.LUT R194, R8, 0xffff, RZ, 0xc0, !PT ;  /* 0x0000ffff08c27812 */ /* 0x000fe400078ec0ff */
[----:B------:R-:W-:-:S02]  /*40d10*/  F2FP.SATFINITE.E4M3.F32.PACK_AB_MERGE_C R20, R20, R21, RZ ;  /* 0x000000151414723e */ /* 0x000fc400048070ff */
[----:B------:R-:W-:Y:S02]  /*40d20*/  PRMT R8, R6, 0x3340, R1 ;  /* 0x0000334006087816 */ /* 0x000fe40000000001 */
[----:B------:R-:W-:Y:S02]  /*40d30*/  PRMT R13, R150, 0x3340, R199 ;  /* 0x00003340960d7816 */ /* 0x000fe400000000c7 */
[----:B------:R-:W-:Y:S02]  /*40d40*/  PRMT R15, R15, 0x5410, R200 ;  /* 0x000054100f0f7816 */ /* 0x000fe400000000c8 */
[----:B------:R-:W-:Y:S02]  /*40d50*/  LOP3.LUT R12, R12, 0xffff, RZ, 0xc0, !PT ;  /* 0x0000ffff0c0c7812 */ /* 0x000fe400078ec0ff */
[----:B------:R-:W-:Y:S02]  /*40d60*/  LOP3.LUT R21, R14, 0xffff, RZ, 0xc0, !PT ;  /* 0x0000ffff0e157812 */ /* 0x000fe400078ec0ff */
[----:B------:R-:W-:-:S02]  /*40d70*/  LOP3.LUT R200, R16, 0xffff, RZ, 0xc0, !PT ;  /* 0x0000ffff10c87812 */ /* 0x000fc400078ec0ff */
[----:B------:R-:W-:Y:S02]  /*40d80*/  LOP3.LUT R23, R22, 0xffff, RZ, 0xc0, !PT ;  /* 0x0000ffff16177812 */ /* 0x000fe400078ec0ff */
[----:B------:R-:W-:Y:S02]  /*40d90*/  F2FP.SATFINITE.E4M3.F32.PACK_AB_MERGE_C R201, R201, R202, RZ ;  /* 0x000000cac9c9723e */ /* 0x000fe400048070ff */
[----:B------:R-:W-:Y:S02]  /*40da0*/  LOP3.LUT R209, R209, 0xffff, RZ, 0xc0, !PT ;  /* 0x0000ffffd1d17812 */ /* 0x000fe400078ec0ff */
[----:B------:R-:W-:Y:S02]  /*40db0*/  LOP3.LUT R22, R211, 0xffff, RZ, 0xc0, !PT ;  /* 0x0000ffffd3167812 */ /* 0x000fe400078ec0ff */
[----:B------:R-:W-:Y:S02]  /*40dc0*/  PRMT R202, R194, 0x3340, R1 ;  /* 0x00003340c2ca7816 */ /* 0x000fe40000000001 */
[----:B------:R-:W-:-:S02]  /*40dd0*/  F2FP.SATFINITE.E4M3.F32.PACK_AB_MERGE_C R205, R205, R206, RZ ;  /* 0x000000cecdcd723e */ /* 0x000fc400048070ff */
[----:B------:R-:W-:Y:S02]  /*40de0*/  F2FP.SATFINITE.E4M3.F32.PACK_AB_MERGE_C R26, R27, R26, RZ ;  /* 0x0000001a1b1a723e */ /* 0x000fe400048070ff */
[----:B------:R-:W-:Y:S02]  /*40df0*/  PRMT R13, R13, 0x5410, R8 ;  /* 0x000054100d0d7816 */ /* 0x000fe40000000008 */
[----:B------:R-:W-:Y:S02]  /*40e00*/  F2FP.SATFINITE.E4M3.F32.PACK_AB_MERGE_C R207, R207, R208, RZ ;  /* 0x000000d0cfcf723e */ /* 0x000fe400048070ff */
[----:B------:R-:W-:Y:S02]  /*40e10*/  F2FP.SATFINITE.E4M3.F32.PACK_AB_MERGE_C R152, R152, R153, RZ ;  /* 0x000000999898723e */ /* 0x000fe400048070ff */
[----:B------:R-:W-:Y:S02]  /*40e20*/  F2FP.SATFINITE.E4M3.F32.PACK_AB_MERGE_C R28, R29, R28, RZ ;  /* 0x0000001c1d1c723e */ /* 0x000fe400048070ff */
[----:B------:R-:W-:-:S02]  /*40e30*/  PRMT R8, R200, 0x3340, R1 ;  /* 0x00003340c8087816 */ /* 0x000fc40000000001 */
[----:B------:R-:W-:Y:S02]  /*40e40*/  PRMT R27, R12, 0x3340, R21 ;  /* 0x000033400c1b7816 */ /* 0x000fe40000000015 */
[----:B------:R-:W-:Y:S02]  /*40e50*/  PRMT R29, R209, 0x3340, R22 ;  /* 0x00003340d11d7816 */ /* 0x000fe40000000016 */
[----:B------:R-:W-:Y:S02]  /*40e60*/  F2FP.SATFINITE.E4M3.F32.PACK_AB_MERGE_C R156, R156, R157, RZ ;  /* 0x0000009d9c9c723e */ /* 0x000fe400048070ff */
[----:B------:R-:W-:Y:S02]  /*40e70*/  F2FP.SATFINITE.E4M3.F32.PACK_AB_MERGE_C R158, R158, R159, RZ ;  /* 0x0000009f9e9e723e */ /* 0x000fe400048070ff */
[----:B------:R-:W-:Y:S02]  /*40e80*/  F2FP.SATFINITE.E4M3.F32.PACK_AB_MERGE_C R160, R160, R161, RZ ;  /* 0x000000a1a0a0723e */ /* 0x000fe400048070ff */
[----:B------:R-:W-:-:S02]  /*40e90*/  LOP3.LUT R201, R201, 0xffff, RZ, 0xc0, !PT ;  /* 0x0000ffffc9c97812 */ /* 0x000fc400078ec0ff */
[----:B------:R-:W-:Y:S02]  /*40ea0*/  LOP3.LUT R14, R203, 0xffff, RZ, 0xc0, !PT ;  /* 0x0000ffffcb0e7812 */ /* 0x000fe400078ec0ff */
[----:B------:R-:W-:Y:S02]  /*40eb0*/  LOP3.LUT R20, R20, 0xffff, RZ, 0xc0, !PT ;  /* 0x0000ffff14147812 */ /* 0x000fe400078ec0ff */
[----:B------:R-:W-:Y:S02]  /*40ec0*/  LOP3.LUT R152, R152, 0xffff, RZ, 0xc0, !PT ;  /* 0x0000ffff98987812 */ /* 0x000fe400078ec0ff */
[----:B------:R-:W-:Y:S02]  /*40ed0*/  PRMT R27, R27, 0x5410, R8 ;  /* 0x000054101b1b7816 */ /* 0x000fe40000000008 */
[----:B------:R-:W-:Y:S02]  /*40ee0*/  F2FP.SATFINITE.E4M3.F32.PACK_AB_MERGE_C R164, R164, R165, RZ ;  /* 0x000000a5a4a4723e */ /* 0x000fe400048070ff */
[----:B------:R-:W-:-:S02]  /*40ef0*/  F2FP.SATFINITE.E4M3.F32.PACK_AB_MERGE_C R166, R166, R167, RZ ;  /* 0x000000a7a6a6723e */ /* 0x000fc400048070ff */
[----:B------:R-:W-:Y:S02]  /*40f00*/  F2FP.SATFINITE.E4M3.F32.PACK_AB_MERGE_C R168, R168, R169, RZ ;  /* 0x000000a9a8a8723e */ /* 0x000fe400048070ff */
[----:B------:R-:W-:Y:S02]  /*40f10*/  F2FP.SATFINITE.E4M3.F32.PACK_AB_MERGE_C R227, R227, R228, RZ ;  /* 0x000000e4e3e3723e */ /* 0x000fe400048070ff */
[----:B------:R-:W-:Y:S02]  /*40f20*/  F2FP.SATFINITE.E4M3.F32.PACK_AB_MERGE_C R229, R229, R230, RZ ;  /* 0x000000e6e5e5723e */ /* 0x000fe400048070ff */
[----:B------:R-:W-:Y:S02]  /*40f30*/  F2FP.SATFINITE.E4M3.F32.PACK_AB_MERGE_C R231, R231, R232, RZ ;  /* 0x000000e8e7e7723e */ /* 0x000fe400048070ff */
[----:B------:R-:W-:Y:S02]  /*40f40*/  F2FP.SATFINITE.E4M3.F32.PACK_AB_MERGE_C R24, R25, R24, RZ ;  /* 0x000000181918723e */ /* 0x000fe400048070ff */
[----:B------:R-:W-:-:S02]  /*40f50*/  LOP3.LUT R156, R156, 0xffff, RZ, 0xc0, !PT ;  /* 0x0000ffff9c9c7812 */ /* 0x000fc400078ec0ff */
[----:B------:R-:W-:Y:S02]  /*40f60*/  LOP3.LUT R160, R160, 0xffff, RZ, 0xc0, !PT ;  /* 0x0000ffffa0a07812 */ /* 0x000fe400078ec0ff */
[----:B------:R-:W-:Y:S02]  /*40f70*/  F2FP.SATFINITE.E4M3.F32.PACK_AB_MERGE_C R18, R18, R19, RZ ;  /* 0x000000131212723e */ /* 0x000fe400048070ff */
[----:B------:R-:W-:Y:S02]  /*40f80*/  PRMT R25, R201, 0x3340, R14 ;  /* 0x00003340c9197816 */ /* 0x000fe4000000000e */
[----:B------:R-:W-:Y:S02]  /*40f90*/  F2FP.SATFINITE.E4M3.F32.PACK_AB_MERGE_C R30, R31, R30, RZ ;  /* 0x0000001e1f1e723e */ /* 0x000fe400048070ff */
[----:B------:R-:W-:Y:S02]  /*40fa0*/  PRMT R206, R152, 0x3340, R1 ;  /* 0x0000334098ce7816 */ /* 0x000fe40000000001 */
[----:B------:R-:W-:-:S02]  /*40fb0*/  PRMT R19, R20, 0x3340, R23 ;  /* 0x0000334014137816 */ /* 0x000fc40000000017 */
[----:B------:R-:W-:Y:S02]  /*40fc0*/  F2FP.SATFINITE.E4M3.F32.PACK_AB_MERGE_C R40, R41, R40, RZ ;  /* 0x000000282928723e */ /* 0x000fe400048070ff */
        /* <DEDUP_REMOVED lines=8> */
[----:B------:R-:W-:Y:S02]  /*41050*/  F2FP.SATFINITE.E4M3.F32.PACK_AB_MERGE_C R184, R184, R185, RZ ;  /* 0x000000b9b8b8723e */ /* 0x000fe400048070ff */
[----:B------:R-:W-:Y:S02]  /*41060*/  LOP3.LUT R227, R227, 0xffff, RZ, 0xc0, !PT ;  /* 0x0000ffffe3e37812 */ /* 0x000fe400078ec0ff */
[----:B------:R-:W-:-:S02]  /*41070*/  LOP3.LUT R166, R229, 0xffff, RZ, 0xc0, !PT ;  /* 0x0000ffffe5a67812 */ /* 0x000fc400078ec0ff */
[----:B------:R-:W-:Y:S02]  /*41080*/  PRMT R210, R160, 0x3340, R1 ;  /* 0x00003340a0d27816 */ /* 0x000fe40000000001 */
[----:B------:R-:W-:Y:S02]  /*41090*/  F2FP.SATFINITE.E4M3.F32.PACK_AB_MERGE_C R235, R235, R236, RZ ;  /* 0x000000ecebeb723e */ /* 0x000fe400048070ff */
[----:B------:R-:W-:Y:S02]  /*410a0*/  F2FP.SATFINITE.E4M3.F32.PACK_AB_MERGE_C R237, R237, R238, RZ ;  /* 0x000000eeeded723e */ /* 0x000fe400048070ff */
[----:B------:R-:W-:Y:S02]  /*410b0*/  F2FP.SATFINITE.E4M3.F32.PACK_AB_MERGE_C R239, R239, R240, RZ ;  /* 0x000000f0efef723e */ /* 0x000fe400048070ff */
[----:B------:R-:W-:Y:S02]  /*410c0*/  F2FP.SATFINITE.E4M3.F32.PACK_AB_MERGE_C R215, R215, R216, RZ ;  /* 0x000000d8d7d7723e */ /* 0x000fe400048070ff */
[----:B------:R-:W-:-:S02]  /*410d0*/  F2FP.SATFINITE.E4M3.F32.PACK_AB_MERGE_C R32, R33, R32, RZ ;  /* 0x000000202120723e */ /* 0x000fc400048070ff */
[----:B------:R-:W-:Y:S02]  /*410e0*/  F2FP.SATFINITE.E4M3.F32.PACK_AB_MERGE_C R34, R35, R34, RZ ;  /* 0x000000222322723e */ /* 0x000fe400048070ff */
[----:B------:R-:W-:Y:S02]  /*410f0*/  F2FP.SATFINITE.E4M3.F32.PACK_AB_MERGE_C R36, R37, R36, RZ ;  /* 0x000000242524723e */ /* 0x000fe400048070ff */
[----:B------:R-:W-:Y:S02]  /*41100*/  PRMT R214, R168, 0x3340, R1 ;  /* 0x00003340a8d67816 */ /* 0x000fe40000000001 */
[----:B------:R-:W-:Y:S02]  /*41110*/  F2FP.SATFINITE.E4M3.F32.PACK_AB_MERGE_C R44, R45, R44, RZ ;  /* 0x0000002c2d2c723e */ /* 0x000fe400048070ff */
[----:B------:R-:W-:Y:S02]  /*41120*/  F2FP.SATFINITE.E4M3.F32.PACK_AB_MERGE_C R48, R49, R48, RZ ;  /* 0x000000303130723e */ /* 0x000fe400048070ff */
[----:B------:R-:W-:-:S02]  /*41130*/  PRMT R37, R227, 0x3340, R166 ;  /* 0x00003340e3257816 */ /* 0x000fc400000000a6 */
[----:B------:R-:W-:Y:S02]  /*41140*/  LOP3.LUT R172, R172, 0xffff, RZ, 0xc0, !PT ;  /* 0x0000ffffacac7812 */ /* 0x000fe400078ec0ff */
[----:B------:R-:W-:Y:S02]  /*41150*/  LOP3.LUT R33, R174, 0xffff, RZ, 0xc0, !PT ;  /* 0x0000ffffae217812 */ /* 0x000fe400078ec0ff */
[----:B------:R-:W-:Y:S02]  /*41160*/  LOP3.LUT R176, R176, 0xffff, RZ, 0xc0, !PT ;  /* 0x0000ffffb0b07812 */ /* 0x000fe400078ec0ff */
[----:B------:R-:W-:Y:S02]  /*41170*/  LOP3.LUT R180, R180, 0xffff, RZ, 0xc0, !PT ;  /* 0x0000ffffb4b47812 */ /* 0x000fe400078ec0ff */
[----:B------:R-:W-:Y:S02]  /*41180*/  LOP3.LUT R35, R182, 0xffff, RZ, 0xc0, !PT ;  /* 0x0000ffffb6237812 */ /* 0x000fe400078ec0ff */
[----:B------:R-:W-:-:S02]  /*41190*/  LOP3.LUT R184, R184, 0xffff, RZ, 0xc0, !PT ;  /* 0x0000ffffb8b87812 */ /* 0x000fc400078ec0ff */
[----:B------:R-:W-:Y:S02]  /*411a0*/  LOP3.LUT R235, R235, 0xffff, RZ, 0xc0, !PT ;  /* 0x0000ffffebeb7812 */ /* 0x000fe400078ec0ff */
[----:B------:R-:W-:Y:S02]  /*411b0*/  LOP3.LUT R174, R237, 0xffff, RZ, 0xc0, !PT ;  /* 0x0000ffffedae7812 */ /* 0x000fe400078ec0ff */
[----:B------:R-:W-:Y:S02]  /*411c0*/  F2FP.SATFINITE.E4M3.F32.PACK_AB_MERGE_C R64, R65, R64, RZ ;  /* 0x000000404140723e */ /* 0x000fe400048070ff */
[----:B------:R-:W-:Y:S02]  /*411d0*/  F2FP.SATFINITE.E4M3.F32.PACK_AB_MERGE_C R217, R217, R218, RZ ;  /* 0x000000dad9d9723e */ /* 0x000fe400048070ff */
[----:B------:R-:W-:Y:S02]  /*411e0*/  F2FP.SATFINITE.E4M3.F32.PACK_AB_MERGE_C R42, R43, R42, RZ ;  /* 0x0000002a2b2a723e */ /* 0x000fe400048070ff */
[----:B------:R-:W-:-:S02]  /*411f0*/  F2FP.SATFINITE.E4M3.F32.PACK_AB_MERGE_C R46, R47, R46, RZ ;  /* 0x0000002e2f2e723e */ /* 0x000fc400048070ff */
[----:B------:R-:W-:Y:S02]  /*41200*/  F2FP.SATFINITE.E4M3.F32.PACK_AB_MERGE_C R50, R51, R50, RZ ;  /* 0x000000323332723e */ /* 0x000fe400048070ff */
[----:B------:R-:W-:Y:S02]  /*41210*/  F2FP.SATFINITE.E4M3.F32.PACK_AB_MERGE_C R68, R69, R68, RZ ;  /* 0x000000444544723e */ /* 0x000fe400048070ff */
[----:B------:R-:W-:Y:S02]  /*41220*/  LOP3.LUT R65, R28, 0xffff, RZ, 0xc0, !PT ;  /* 0x0000ffff1c417812 */ /* 0x000fe400078ec0ff */
[----:B------:R-:W-:Y:S02]  /*41230*/  PRMT R218, R184, 0x3340, R1 ;  /* 0x00003340b8da7816 */ /* 0x000fe40000000001 */
[----:B------:R-:W-:Y:S02]  /*41240*/  PRMT R43, R172, 0x3340, R33 ;  /* 0x00003340ac2b7816 */ /* 0x000fe40000000021 */
[----:B------:R-:W-:-:S02]  /*41250*/  PRMT R45, R180, 0x3340, R35 ;  /* 0x00003340b42d7816 */ /* 0x000fc40000000023 */
[----:B------:R-:W-:Y:S02]  /*41260*/  LOP3.LUT R40, R40, 0xffff, RZ, 0xc0, !PT ;  /* 0x0000ffff28287812 */ /* 0x000fe400078ec0ff */
[----:B------:R-:W-:Y:S02]  /*41270*/  LOP3.LUT R69, R44, 0xffff, RZ, 0xc0, !PT ;  /* 0x0000ffff2c457812 */ /* 0x000fe400078ec0ff */
[----:B------:R-:W-:Y:S02]  /*41280*/  LOP3.LUT R28, R48, 0xffff, RZ, 0xc0, !PT ;  /* 0x0000ffff301c7812 */ /* 0x000fe400078ec0ff */
[----:B------:R-:W-:Y:S02]  /*41290*/  F2FP.SATFINITE.E4M3.F32.PACK_AB_MERGE_C R56, R57, R56, RZ ;  /* 0x000000383938723e */ /* 0x000fe400048070ff */
[----:B------:R-:W-:Y:S02]  /*412a0*/  F2FP.SATFINITE.E4M3.F32.PACK_AB_MERGE_C R60, R61, R60, RZ ;  /* 0x0000003c3d3c723e */ /* 0x000fe400048070ff */
[----:B------:R-:W-:-:S02]  /*412b0*/  F2FP.SATFINITE.E4M3.F32.PACK_AB_MERGE_C R66, R67, R66, RZ ;  /* 0x000000424342723e */ /* 0x000fc400048070ff */
[----:B------:R-:W-:Y:S02]  /*412c0*/  PRMT R49, R235, 0x3340, R174 ;  /* 0x00003340eb317816 */ /* 0x000fe400000000ae */
[----:B------:R-:W-:Y:S02]  /*412d0*/  LOP3.LUT R24, R24, 0xffff, RZ, 0xc0, !PT ;  /* 0x0000ffff18187812 */ /* 0x000fe400078ec0ff */
[----:B------:R-:W-:Y:S02]  /*412e0*/  LOP3.LUT R32, R32, 0xffff, RZ, 0xc0, !PT ;  /* 0x0000ffff20207812 */ /* 0x000fe400078ec0ff */
[----:B------:R-:W-:Y:S02]  /*412f0*/  F2FP.SATFINITE.E4M3.F32.PACK_AB_MERGE_C R58, R59, R58, RZ ;  /* 0x0000003a3b3a723e */ /* 0x000fe400048070ff */
[----:B------:R-:W-:Y:S02]  /*41300*/  F2FP.SATFINITE.E4M3.F32.PACK_AB_MERGE_C R62, R63, R62, RZ ;  /* 0x0000003e3f3e723e */ /* 0x000fe400048070ff */
[----:B------:R-:W-:-:S02]  /*41310*/  F2FP.SATFINITE.E4M3.F32.PACK_AB_MERGE_C R70, R71, R70, RZ ;  /* 0x000000464746723e */ /* 0x000fc400048070ff */
[----:B------:R-:W-:Y:S02]  /*41320*/  LOP3.LUT R26, R26, 0xffff, RZ, 0xc0, !PT ;  /* 0x0000ffff1a1a7812 */ /* 0x000fe400078ec0ff */
[----:B------:R-:W-:Y:S02]  /*41330*/  LOP3.LUT R67, R30, 0xffff, RZ, 0xc0, !PT ;  /* 0x0000ffff1e437812 */ /* 0x000fe400078ec0ff */
[----:B------:R-:W-:Y:S02]  /*41340*/  LOP3.LUT R34, R34, 0xffff, RZ, 0xc0, !PT ;  /* 0x0000ffff22227812 */ /* 0x000fe400078ec0ff */
[----:B------:R-:W-:Y:S02]  /*41350*/  F2FP.SATFINITE.E4M3.F32.PACK_AB_MERGE_C R54, R55, R54, RZ ;  /* 0x000000363736723e */ /* 0x000fe400048070ff */
[----:B---3--:R-:W-:Y:S02]  /*41360*/  F2FP.SATFINITE.E4M3.F32.PACK_AB_MERGE_C R7, R5, R7, RZ ;  /* 0x000000070507723e */ /* 0x008fe400048070ff */
[----:B------:R-:W-:Y:S01]  /*41370*/  F2FP.SATFINITE.E4M3.F32.PACK_AB_MERGE_C R72, R73, R72, RZ ;  /* 0x000000484948723e */ /* 0x000fe200048070ff */
[----:B------:R-:W2:Y:S01]  /*41380*/  LDL.LU R5, [R1+0x1e00] ;  /* 0x001e000001057983 */ /* 0x000ea20000300800 */
[----:B------:R-:W-:-:S02]  /*41390*/  LOP3.LUT R2, R7, 0xffff, RZ, 0xc0, !PT ;  /* 0x0000ffff07027812 */ /* 0x000fc400078ec0ff */
[----:B------:R-:W-:Y:S02]  /*413a0*/  PRMT R7, R192, 0x3340, R11 ;  /* 0x00003340c0077816 */ /* 0x000fe4000000000b */
[----:B------:R-:W-:Y:S02]  /*413b0*/  PRMT R17, R191, 0x3340, R2 ;  /* 0x00003340bf117816 */ /* 0x000fe40000000002 */
[----:B------:R-:W-:Y:S02]  /*413c0*/  PRMT R7, R7, 0x5410, R204 ;  /* 0x0000541007077816 */ /* 0x000fe400000000cc */
[----:B------:R-:W-:Y:S02]  /*413d0*/  LOP3.LUT R204, R213, 0xffff, RZ, 0xc0, !PT ;  /* 0x0000ffffd5cc7812 */ /* 0x000fe400078ec0ff */
[----:B------:R-:W-:Y:S02]  /*413e0*/  PRMT R17, R17, 0x5410, R202 ;  /* 0x0000541011117816 */ /* 0x000fe400000000ca */
[----:B------:R-:W-:-:S02]  /*413f0*/  PRMT R208, R204, 0x3340, R1 ;  /* 0x00003340ccd07816 */ /* 0x000fc40000000001 */
[----:B------:R-:W-:Y:S02]  /*41400*/  LOP3.LUT R202, R205, 0xffff, RZ, 0xc0, !PT ;  /* 0x0000ffffcdca7812 */ /* 0x000fe400078ec0ff */
[----:B------:R-:W-:Y:S02]  /*41410*/  PRMT R8, R29, 0x5410, R208 ;  /* 0x000054101d087816 */ /* 0x000fe400000000d0 */
[----:B------:R-:W-:Y:S02]  /*41420*/  LOP3.LUT R29, R158, 0xffff, RZ, 0xc0, !PT ;  /* 0x0000ffff9e1d7812 */ /* 0x000fe400078ec0ff */
[----:B------:R-:W-:Y:S02]  /*41430*/  PRMT R16, R202, 0x3340, R1 ;  /* 0x00003340ca107816 */ /* 0x000fe40000000001 */
[----:B------:R-:W-:Y:S02]  /*41440*/  LOP3.LUT R208, R231, 0xffff, RZ, 0xc0, !PT ;  /* 0x0000ffffe7d07812 */ /* 0x000fe400078ec0ff */
[----:B------:R-:W-:-:S02]  /*41450*/  PRMT R41, R156, 0x3340, R29 ;  /* 0x000033409c297816 */ /* 0x000fc4000000001d */
[----:B------:R-:W-:Y:S02]  /*41460*/  PRMT R25, R25, 0x5410, R16 ;  /* 0x0000541019197816 */ /* 0x000fe40000000010 */
[----:B------:R-:W-:Y:S02]  /*41470*/  PRMT R16, R19, 0x5410, R206 ;  /* 0x0000541013107816 */ /* 0x000fe400000000ce */
[----:B------:R-:W-:Y:S02]  /*41480*/  PRMT R19, R164, 0x3340, R31 ;  /* 0x00003340a4137816 */ /* 0x000fe4000000001f */
[----:B------:R-:W-:Y:S02]  /*41490*/  PRMT R216, R208, 0x3340, R1 ;  /* 0x00003340d0d87816 */ /* 0x000fe40000000001 */
[----:B------:R-:W-:Y:S02]  /*414a0*/  PRMT R41, R41, 0x5410, R210 ;  /* 0x0000541029297816 */ /* 0x000fe400000000d2 */
[----:B------:R-:W-:-:S02]  /*414b0*/  LOP3.LUT R210, R239, 0xffff, RZ, 0xc0, !PT ;  /* 0x0000ffffefd27812 */ /* 0x000fc400078ec0ff */
[----:B------:R-:W-:Y:S02]  /*414c0*/  PRMT R19, R19, 0x5410, R214 ;  /* 0x0000541013137816 */ /* 0x000fe400000000d6 */
[----:B------:R-:W-:Y:S02]  /*414d0*/  PRMT R37, R37, 0x5410, R216 ;  /* 0x0000541025257816 */ /* 0x000fe400000000d8 */
[--C-:B------:R-:W-:Y:S02]  /*414e0*/  PRMT R214, R176, 0x3340, R1.reuse ;  /* 0x00003340b0d67816 */ /* 0x100fe40000000001 */
[----:B------:R-:W-:Y:S02]  /*414f0*/  PRMT R216, R210, 0x3340, R1 ;  /* 0x00003340d2d87816 */ /* 0x000fe40000000001 */
[----:B------:R-:W-:Y:S02]  /*41500*/  F2FP.SATFINITE.E4M3.F32.PACK_AB_MERGE_C R76, R77, R76, RZ ;  /* 0x0000004c4d4c723e */ /* 0x000fe400048070ff */
[----:B------:R-:W-:-:S02]  /*41510*/  F2FP.SATFINITE.E4M3.F32.PACK_AB_MERGE_C R80, R81, R80, RZ ;  /* 0x000000505150723e */ /* 0x000fc400048070ff */
[----:B------:R-:W-:Y:S02]  /*41520*/  LOP3.LUT R42, R42, 0xffff, RZ, 0xc0, !PT ;  /* 0x0000ffff2a2a7812 */ /* 0x000fe400078ec0ff */
[----:B------:R-:W-:Y:S02]  /*41530*/  LOP3.LUT R71, R46, 0xffff, RZ, 0xc0, !PT ;  /* 0x0000ffff2e477812 */ /* 0x000fe400078ec0ff */
[----:B------:R-:W-:Y:S02]  /*41540*/  LOP3.LUT R30, R50, 0xffff, RZ, 0xc0, !PT ;  /* 0x0000ffff321e7812 */ /* 0x000fe400078ec0ff */
[----:B------:R-:W-:Y:S02]  /*41550*/  F2FP.SATFINITE.E4M3.F32.PACK_AB_MERGE_C R74, R75, R74, RZ ;  /* 0x0000004a4b4a723e */ /* 0x000fe400048070ff */
[----:B------:R-:W-:Y:S02]  /*41560*/  F2FP.SATFINITE.E4M3.F32.PACK_AB_MERGE_C R78, R79, R78, RZ ;  /* 0x0000004e4f4e723e */ /* 0x000fe400048070ff */
[----:B------:R-:W-:-:S02]  /*41570*/  F2FP.SATFINITE.E4M3.F32.PACK_AB_MERGE_C R82, R83, R82, RZ ;  /* 0x000000525352723e */ /* 0x000fc400048070ff */
[----:B------:R-:W-:Y:S02]  /*41580*/  PRMT R43, R43, 0x5410, R214 ;  /* 0x000054102b2b7816 */ /* 0x000fe400000000d6 */
[----:B------:R-:W-:Y:S02]  /*41590*/  PRMT R45, R45, 0x5410, R218 ;  /* 0x000054102d2d7816 */ /* 0x000fe400000000da */
[----:B------:R-:W-:Y:S02]  /*415a0*/  PRMT R55, R28, 0x3340, R1 ;  /* 0x000033401c377816 */ /* 0x000fe40000000001 */
[----:B------:R-:W-:Y:S02]  /*415b0*/  PRMT R44, R40, 0x3340, R69 ;  /* 0x00003340282c7816 */ /* 0x000fe40000000045 */
[----:B------:R-:W-:Y:S02]  /*415c0*/  F2FP.SATFINITE.E4M3.F32.PACK_AB_MERGE_C R52, R53, R52, RZ ;  /* 0x000000343534723e */ /* 0x000fe400048070ff */
[----:B------:R-:W-:-:S02]  /*415d0*/  PRMT R49, R49, 0x5410, R216 ;  /* 0x0000541031317816 */ /* 0x000fc400000000d8 */
[----:B------:R-:W-:Y:S02]  /*415e0*/  PRMT R51, R32, 0x3340, R1 ;  /* 0x0000334020337816 */ /* 0x000fe40000000001 */
[----:B------:R-:W-:Y:S02]  /*415f0*/  PRMT R48, R24, 0x3340, R65 ;  /* 0x0000334018307816 */ /* 0x000fe40000000041 */
[----:B------:R-:W-:Y:S02]  /*41600*/  LOP3.LUT R73, R56, 0xffff, RZ, 0xc0, !PT ;  /* 0x0000ffff38497812 */ /* 0x000fe400078ec0ff */
[----:B------:R-:W-:Y:S02]  /*41610*/  LOP3.LUT R214, R60, 0xffff, RZ, 0xc0, !PT ;  /* 0x0000ffff3cd67812 */ /* 0x000fe400078ec0ff */
[----:B------:R-:W-:Y:S02]  /*41620*/  LOP3.LUT R218, R64, 0xffff, RZ, 0xc0, !PT ;  /* 0x0000ffff40da7812 */ /* 0x000fe400078ec0ff */
[----:B------:R-:W-:-:S02]  /*41630*/  PRMT R53, R34, 0x3340, R1 ;  /* 0x0000334022357816 */ /* 0x000fc40000000001 */
[----:B------:R-:W-:Y:S02]  /*41640*/  PRMT R50, R26, 0x3340, R67 ;  /* 0x000033401a327816 */ /* 0x000fe40000000043 */
[----:B------:R-:W-:Y:S02]  /*41650*/  LOP3.LUT R75, R58, 0xffff, RZ, 0xc0, !PT ;  /* 0x0000ffff3a4b7812 */ /* 0x000fe400078ec0ff */
[----:B------:R-:W-:Y:S02]  /*41660*/  LOP3.LUT R216, R62, 0xffff, RZ, 0xc0, !PT ;  /* 0x0000ffff3ed87812 */ /* 0x000fe400078ec0ff */
[----:B------:R-:W-:Y:S02]  /*41670*/  LOP3.LUT R66, R66, 0xffff, RZ, 0xc0, !PT ;  /* 0x0000ffff42427812 */ /* 0x000fe400078ec0ff */
[----:B------:R-:W-:Y:S02]  /*41680*/  PRMT R57, R30, 0x3340, R1 ;  /* 0x000033401e397816 */ /* 0x000fe40000000001 */
[----:B------:R-:W-:-:S02]  /*41690*/  PRMT R46, R42, 0x3340, R71 ;  /* 0x000033402a2e7816 */ /* 0x000fc40000000047 */
[----:B------:R-:W-:Y:S02]  /*416a0*/  LOP3.LUT R72, R72, 0xffff, RZ, 0xc0, !PT ;  /* 0x0000ffff48487812 */ /* 0x000fe400078ec0ff */
[----:B------:R-:W-:Y:S02]  /*416b0*/  LOP3.LUT R77, R76, 0xffff, RZ, 0xc0, !PT ;  /* 0x0000ffff4c4d7812 */ /* 0x000fe400078ec0ff */
[----:B------:R-:W-:Y:S02]  /*416c0*/  LOP3.LUT R80, R80, 0xffff, RZ, 0xc0, !PT ;  /* 0x0000ffff50507812 */ /* 0x000fe400078ec0ff */
[----:B------:R-:W-:Y:S02]  /*416d0*/  PRMT R44, R44, 0x5410, R55 ;  /* 0x000054102c2c7816 */ /* 0x000fe40000000037 */
[----:B------:R-:W-:Y:S02]  /*416e0*/  LOP3.LUT R74, R74, 0xffff, RZ, 0xc0, !PT ;  /* 0x0000ffff4a4a7812 */ /* 0x000fe400078ec0ff */
[----:B------:R-:W-:-:S02]  /*416f0*/  LOP3.LUT R79, R78, 0xffff, RZ, 0xc0, !PT ;  /* 0x0000ffff4e4f7812 */ /* 0x000fc400078ec0ff */
[----:B------:R-:W-:Y:S02]  /*41700*/  LOP3.LUT R82, R82, 0xffff, RZ, 0xc0, !PT ;  /* 0x0000ffff52527812 */ /* 0x000fe400078ec0ff */
[----:B------:R-:W-:Y:S02]  /*41710*/  F2FP.SATFINITE.E4M3.F32.PACK_AB_MERGE_C R90, R91, R90, RZ ;  /* 0x0000005a5b5a723e */ /* 0x000fe400048070ff */
[----:B------:R-:W-:Y:S02]  /*41720*/  F2FP.SATFINITE.E4M3.F32.PACK_AB_MERGE_C R94, R95, R94, RZ ;  /* 0x0000005e5f5e723e */ /* 0x000fe400048070ff */
[----:B------:R-:W-:Y:S02]  /*41730*/  F2FP.SATFINITE.E4M3.F32.PACK_AB_MERGE_C R98, R99, R98, RZ ;  /* 0x000000626362723e */ /* 0x000fe400048070ff */
[----:B------:R-:W-:Y:S02]  /*41740*/  PRMT R48, R48, 0x5410, R51 ;  /* 0x0000541030307816 */ /* 0x000fe40000000033 */
[----:B------:R-:W-:-:S02]  /*41750*/  PRMT R56, R218, 0x3340, R1 ;  /* 0x00003340da387816 */ /* 0x000fc40000000001 */
[----:B------:R-:W-:Y:S02]  /*41760*/  PRMT R55, R73, 0x3340, R214 ;  /* 0x0000334049377816 */ /* 0x000fe400000000d6 */
[----:B------:R-:W-:Y:S02]  /*41770*/  F2FP.SATFINITE.E4M3.F32.PACK_AB_MERGE_C R88, R89, R88, RZ ;  /* 0x000000585958723e */ /* 0x000fe400048070ff */
[----:B------:R-:W-:Y:S02]  /*41780*/  F2FP.SATFINITE.E4M3.F32.PACK_AB_MERGE_C R92, R93, R92, RZ ;  /* 0x0000005c5d5c723e */ /* 0x000fe400048070ff */
[----:B------:R-:W-:Y:S02]  /*41790*/  F2FP.SATFINITE.E4M3.F32.PACK_AB_MERGE_C R96, R97, R96, RZ ;  /* 0x000000606160723e */ /* 0x000fe400048070ff */
[----:B------:R-:W-:Y:S02]  /*417a0*/  F2FP.SATFINITE.E4M3.F32.PACK_AB_MERGE_C R104, R105, R104, RZ ;  /* 0x000000686968723e */ /* 0x000fe400048070ff */
[----:B------:R-:W-:-:S02]  /*417b0*/  F2FP.SATFINITE.E4M3.F32.PACK_AB_MERGE_C R108, R109, R108, RZ ;  /* 0x0000006c6d6c723e */ /* 0x000fc400048070ff */
[----:B------:R-:W-:Y:S02]  /*417c0*/  F2FP.SATFINITE.E4M3.F32.PACK_AB_MERGE_C R112, R113, R112, RZ ;  /* 0x000000707170723e */ /* 0x000fe400048070ff */
[----:B------:R-:W-:Y:S02]  /*417d0*/  PRMT R50, R50, 0x5410, R53 ;  /* 0x0000541032327816 */ /* 0x000fe40000000035 */
[----:B------:R-:W-:Y:S02]  /*417e0*/  PRMT R58, R66, 0x3340, R1 ;  /* 0x00003340423a7816 */ /* 0x000fe40000000001 */
[----:B------:R-:W-:Y:S02]  /*417f0*/  PRMT R51, R75, 0x3340, R216 ;  /* 0x000033404b337816 */ /* 0x000fe400000000d8 */
[----:B------:R-:W-:Y:S02]  /*41800*/  F2FP.SATFINITE.E4M3.F32.PACK_AB_MERGE_C R106, R107, R106, RZ ;  /* 0x0000006a6b6a723e */ /* 0x000fe400048070ff */
[----:B------:R-:W-:-:S02]  /*41810*/  F2FP.SATFINITE.E4M3.F32.PACK_AB_MERGE_C R110, R111, R110, RZ ;  /* 0x0000006e6f6e723e */ /* 0x000fc400048070ff */
[----:B------:R-:W-:Y:S02]  /*41820*/  F2FP.SATFINITE.E4M3.F32.PACK_AB_MERGE_C R114, R115, R114, RZ ;  /* 0x000000727372723e */ /* 0x000fe400048070ff */
[----:B------:R-:W-:Y:S02]  /*41830*/  PRMT R46, R46, 0x5410, R57 ;  /* 0x000054102e2e7816 */ /* 0x000fe40000000039 */
[----:B------:R-:W-:Y:S02]  /*41840*/  PRMT R60, R80, 0x3340, R1 ;  /* 0x00003340503c7816 */ /* 0x000fe40000000001 */
[----:B------:R-:W-:Y:S02]  /*41850*/  PRMT R53, R72, 0x3340, R77 ;  /* 0x0000334048357816 */ /* 0x000fe4000000004d */
[----:B------:R-:W-:Y:S02]  /*41860*/  PRMT R62, R82, 0x3340, R1 ;  /* 0x00003340523e7816 */ /* 0x000fe40000000001 */
[----:B------:R-:W-:-:S02]  /*41870*/  PRMT R57, R74, 0x3340, R79 ;  /* 0x000033404a397816 */ /* 0x000fc4000000004f */
[----:B------:R-:W-:Y:S02]  /*41880*/  F2FP.SATFINITE.E4M3.F32.PACK_AB_MERGE_C R84, R85, R84, RZ ;  /* 0x000000545554723e */ /* 0x000fe400048070ff */
[----:B------:R-:W-:Y:S02]  /*41890*/  PRMT R55, R55, 0x5410, R56 ;  /* 0x0000541037377816 */ /* 0x000fe40000000038 */
[----:B------:R-:W-:Y:S02]  /*418a0*/  LOP3.LUT R90, R90, 0xffff, RZ, 0xc0, !PT ;  /* 0x0000ffff5a5a7812 */ /* 0x000fe400078ec0ff */
[----:B------:R-:W-:Y:S02]  /*418b0*/  LOP3.LUT R83, R94, 0xffff, RZ, 0xc0, !PT ;  /* 0x0000ffff5e537812 */ /* 0x000fe400078ec0ff */
[----:B------:R-:W-:Y:S02]  /*418c0*/  LOP3.LUT R98, R98, 0xffff, RZ, 0xc0, !PT ;  /* 0x0000ffff62627812 */ /* 0x000fe400078ec0ff */
[----:B------:R-:W-:-:S02]  /*418d0*/  F2FP.SATFINITE.E4M3.F32.PACK_AB_MERGE_C R86, R87, R86, RZ ;  /* 0x000000565756723e */ /* 0x000fc400048070ff */
[----:B------:R-:W-:Y:S02]  /*418e0*/  PRMT R56, R51, 0x5410, R58 ;  /* 0x0000541033387816 */ /* 0x000fe4000000003a */
[----:B------:R-:W-:Y:S02]  /*418f0*/  LOP3.LUT R88, R88, 0xffff, RZ, 0xc0, !PT ;  /* 0x0000ffff58587812 */ /* 0x000fe400078ec0ff */
[----:B------:R-:W-:Y:S02]  /*41900*/  LOP3.LUT R81, R92, 0xffff, RZ, 0xc0, !PT ;  /* 0x0000ffff5c517812 */ /* 0x000fe400078ec0ff */
[----:B------:R-:W-:Y:S02]  /*41910*/  LOP3.LUT R96, R96, 0xffff, RZ, 0xc0, !PT ;  /* 0x0000ffff60607812 */ /* 0x000fe400078ec0ff */
[----:B------:R-:W-:Y:S02]  /*41920*/  LOP3.LUT R104, R104, 0xffff, RZ, 0xc0, !PT ;  /* 0x0000ffff68687812 */ /* 0x000fe400078ec0ff */
[----:B------:R-:W-:-:S02]  /*41930*/  LOP3.LUT R85, R108, 0xffff, RZ, 0xc0, !PT ;  /* 0x0000ffff6c557812 */ /* 0x000fc400078ec0ff */
[----:B------:R-:W-:Y:S02]  /*41940*/  LOP3.LUT R112, R112, 0xffff, RZ, 0xc0, !PT ;  /* 0x0000ffff70707812 */ /* 0x000fe400078ec0ff */
[----:B------:R-:W-:Y:S02]  /*41950*/  F2FP.SATFINITE.E4M3.F32.PACK_AB_MERGE_C R120, R121, R120, RZ ;  /* 0x000000787978723e */ /* 0x000fe400048070ff */
[----:B------:R-:W-:Y:S02]  /*41960*/  F2FP.SATFINITE.E4M3.F32.PACK_AB_MERGE_C R124, R125, R124, RZ ;  /* 0x0000007c7d7c723e */ /* 0x000fe400048070ff */
[----:B------:R-:W-:Y:S02]  /*41970*/  F2FP.SATFINITE.E4M3.F32.PACK_AB_MERGE_C R128, R129, R128, RZ ;  /* 0x000000808180723e */ /* 0x000fe400048070ff */
[----:B------:R-:W-:Y:S02]  /*41980*/  PRMT R51, R53, 0x5410, R60 ;  /* 0x0000541035337816 */ /* 0x000fe4000000003c */
[----:B------:R-:W-:-:S02]  /*41990*/  LOP3.LUT R106, R106, 0xffff, RZ, 0xc0, !PT ;  /* 0x0000ffff6a6a7812 */ /* 0x000fc400078ec0ff */
[----:B------:R-:W-:Y:S02]  /*419a0*/  LOP3.LUT R87, R110, 0xffff, RZ, 0xc0, !PT ;  /* 0x0000ffff6e577812 */ /* 0x000fe400078ec0ff */
[----:B------:R-:W-:Y:S02]  /*419b0*/  LOP3.LUT R114, R114, 0xffff, RZ, 0xc0, !PT ;  /* 0x0000ffff72727812 */ /* 0x000fe400078ec0ff */
[----:B------:R-:W-:Y:S02]  /*419c0*/  F2FP.SATFINITE.E4M3.F32.PACK_AB_MERGE_C R122, R123, R122, RZ ;  /* 0x0000007a7b7a723e */ /* 0x000fe400048070ff */
[----:B------:R-:W-:Y:S01]  /*419d0*/  F2FP.SATFINITE.E4M3.F32.PACK_AB_MERGE_C R126, R127, R126, RZ ;  /* 0x0000007e7f7e723e */ /* 0x000fe200048070ff */
[----:B------:R-:W3:Y:S01]  /*419e0*/  LDL R123, [R1+0x1de8] ;  /* 0x001de800017b7983 */ /* 0x000ee20000100800 */
[----:B------:R-:W-:Y:S02]  /*419f0*/  F2FP.SATFINITE.E4M3.F32.PACK_AB_MERGE_C R130, R131, R130, RZ ;  /* 0x000000828382723e */ /* 0x000fe400048070ff */
[----:B------:R-:W-:-:S02]  /*41a00*/  PRMT R53, R57, 0x5410, R62 ;  /* 0x0000541039357816 */ /* 0x000fc4000000003e */
[----:B------:R-:W-:Y:S02]  /*41a10*/  F2FP.SATFINITE.E4M3.F32.PACK_AB_MERGE_C R136, R137, R136, RZ ;  /* 0x000000888988723e */ /* 0x000fe400048070ff */
[----:B------:R-:W-:Y:S02]  /*41a20*/  F2FP.SATFINITE.E4M3.F32.PACK_AB_MERGE_C R140, R141, R140, RZ ;  /* 0x0000008c8d8c723e */ /* 0x000fe400048070ff */
[----:B------:R-:W-:Y:S02]  /*41a30*/  F2FP.SATFINITE.E4M3.F32.PACK_AB_MERGE_C R144, R145, R144, RZ ;  /* 0x000000909190723e */ /* 0x000fe400048070ff */
[----:B------:R-:W-:Y:S02]  /*41a40*/  PRMT R57, R98, 0x3340, R1 ;  /* 0x0000334062397816 */ /* 0x000fe40000000001 */
[----:B------:R-:W-:Y:S02]  /*41a50*/  PRMT R60, R90, 0x3340, R83 ;  /* 0x000033405a3c7816 */ /* 0x000fe40000000053 */
[----:B------:R-:W-:-:S02]  /*41a60*/  PRMT R58, R96, 0x3340, R1 ;  /* 0x00003340603a7816 */ /* 0x000fc40000000001 */
[----:B------:R-:W-:Y:S02]  /*41a70*/  PRMT R62, R112, 0x3340, R1 ;  /* 0x00003340703e7816 */ /* 0x000fe40000000001 */
[----:B------:R-:W-:Y:S02]  /*41a80*/  PRMT R59, R88, 0x3340, R81 ;  /* 0x00003340583b7816 */ /* 0x000fe40000000051 */
[----:B------:R-:W-:Y:S02]  /*41a90*/  PRMT R61, R104, 0x3340, R85 ;  /* 0x00003340683d7816 */ /* 0x000fe40000000055 */
[----:B------:R-:W-:Y:S02]  /*41aa0*/  PRMT R64, R114, 0x3340, R1 ;  /* 0x0000334072407816 */ /* 0x000fe40000000001 */
[----:B------:R-:W-:Y:S02]  /*41ab0*/  PRMT R63, R106, 0x3340, R87 ;  /* 0x000033406a3f7816 */ /* 0x000fe40000000057 */
[----:B------:R-:W-:-:S02]  /*41ac0*/  LOP3.LUT R120, R120, 0xffff, RZ, 0xc0, !PT ;  /* 0x0000ffff78787812 */ /* 0x000fc400078ec0ff */
[----:B------:R-:W-:Y:S02]  /*41ad0*/  LOP3.LUT R89, R124, 0xffff, RZ, 0xc0, !PT ;  /* 0x0000ffff7c597812 */ /* 0x000fe400078ec0ff */
[----:B------:R-:W-:Y:S02]  /*41ae0*/  LOP3.LUT R128, R128, 0xffff, RZ, 0xc0, !PT ;  /* 0x0000ffff80807812 */ /* 0x000fe400078ec0ff */
[----:B------:R-:W-:Y:S02]  /*41af0*/  LOP3.LUT R122, R122, 0xffff, RZ, 0xc0, !PT ;  /* 0x0000ffff7a7a7812 */ /* 0x000fe400078ec0ff */
[----:B------:R-:W-:Y:S02]  /*41b00*/  LOP3.LUT R91, R126, 0xffff, RZ, 0xc0, !PT ;  /* 0x0000ffff7e5b7812 */ /* 0x000fe400078ec0ff */
[----:B------:R-:W-:Y:S02]  /*41b10*/  LOP3.LUT R130, R130, 0xffff, RZ, 0xc0, !PT ;  /* 0x0000ffff82827812 */ /* 0x000fe400078ec0ff */
[----:B------:R-:W-:-:S02]  /*41b20*/  PRMT R60, R60, 0x5410, R57 ;  /* 0x000054103c3c7816 */ /* 0x000fc40000000039 */
[----:B------:R-:W-:Y:S02]  /*41b30*/  LOP3.LUT R136, R136, 0xffff, RZ, 0xc0, !PT ;  /* 0x0000ffff88887812 */ /* 0x000fe400078ec0ff */
[----:B------:R-:W-:Y:S02]  /*41b40*/  LOP3.LUT R93, R140, 0xffff, RZ, 0xc0, !PT ;  /* 0x0000ffff8c5d7812 */ /* 0x000fe400078ec0ff */
[----:B------:R-:W-:Y:S02]  /*41b50*/  LOP3.LUT R144, R144, 0xffff, RZ, 0xc0, !PT ;  /* 0x0000ffff90907812 */ /* 0x000fe400078ec0ff */
        /* <DEDUP_REMOVED lines=8> */
[----:B------:R-:W-:-:S02]  /*41be0*/  PRMT R76, R136, 0x3340, R93 ;  /* 0x00003340884c7816 */ /* 0x000fc4000000005d */
[----:B------:R-:W-:Y:S02]  /*41bf0*/  SHF.R.U32.HI R6, RZ, 0x8, R6 ;  /* 0x00000008ff067819 */ /* 0x000fe40000011606 */
[----:B------:R-:W-:Y:S02]  /*41c00*/  SHF.R.U32.HI R0, RZ, 0x8, R0 ;  /* 0x00000008ff007819 */ /* 0x000fe40000011600 */
[----:B------:R-:W-:Y:S02]  /*41c10*/  SHF.R.U32.HI R9, RZ, 0x8, R9 ;  /* 0x00000008ff097819 */ /* 0x000fe40000011609 */
[----:B------:R-:W-:Y:S02]  /*41c20*/  PRMT R61, R61, 0x5410, R62 ;  /* 0x000054103d3d7816 */ /* 0x000fe4000000003e */
[----:B------:R-:W-:Y:S02]  /*41c30*/  SHF.R.U32.HI R24, RZ, 0x8, R24 ;  /* 0x00000008ff187819 */ /* 0x000fe40000011618 */
[----:B------:R-:W-:-:S02]  /*41c40*/  SHF.R.U32.HI R65, RZ, 0x8, R65 ;  /* 0x00000008ff417819 */ /* 0x000fc40000011641 */
[----:B------:R-:W-:Y:S02]  /*41c50*/  PRMT R62, R63, 0x5410, R64 ;  /* 0x000054103f3e7816 */ /* 0x000fe40000000040 */
[----:B------:R-:W-:Y:S02]  /*41c60*/  SHF.R.U32.HI R191, RZ, 0x8, R191 ;  /* 0x00000008ffbf7819 */ /* 0x000fe400000116bf */
[----:B------:R-:W-:Y:S02]  /*41c70*/  SHF.R.U32.HI R2, RZ, 0x8, R2 ;  /* 0x00000008ff027819 */ /* 0x000fe40000011602 */
[----:B------:R-:W-:Y:S02]  /*41c80*/  SHF.R.U32.HI R194, RZ, 0x8, R194 ;  /* 0x00000008ffc27819 */ /* 0x000fe400000116c2 */
[----:B------:R-:W-:Y:S02]  /*41c90*/  SHF.R.U32.HI R32, RZ, 0x8, R32 ;  /* 0x00000008ff207819 */ /* 0x000fe40000011620 */
[----:B------:R-:W-:-:S02]  /*41ca0*/  PRMT R63, R76, 0x5410, R97 ;  /* 0x000054104c3f7816 */ /* 0x000fc40000000061 */
[----:B------:R-:W-:Y:S02]  /*41cb0*/  LOP3.LUT R6, R6, 0xffff, RZ, 0xc0, !PT ;  /* 0x0000ffff06067812 */ /* 0x000fe400078ec0ff */
[----:B------:R-:W-:Y:S02]  /*41cc0*/  SHF.R.U32.HI R150, RZ, 0x8, R150 ;  /* 0x00000008ff967819 */ /* 0x000fe40000011696 */
[----:B------:R-:W-:Y:S02]  /*41cd0*/  SHF.R.U32.HI R199, RZ, 0x8, R199 ;  /* 0x00000008ffc77819 */ /* 0x000fe400000116c7 */
[----:B------:R-:W-:Y:S02]  /*41ce0*/  SHF.R.U32.HI R188, RZ, 0x8, R188 ;  /* 0x00000008ffbc7819 */ /* 0x000fe400000116bc */
[----:B------:R-:W-:Y:S02]  /*41cf0*/  LOP3.LUT R76, R9, 0xffff, RZ, 0xc0, !PT ;  /* 0x0000ffff094c7812 */ /* 0x000fe400078ec0ff */
[----:B------:R-:W-:-:S02]  /*41d00*/  LOP3.LUT R97, R0, 0xffff, RZ, 0xc0, !PT ;  /* 0x0000ffff00617812 */ /* 0x000fc400078ec0ff */
[----:B------:R-:W-:Y:S02]  /*41d10*/  SHF.R.U32.HI R40, RZ, 0x8, R40 ;  /* 0x00000008ff287819 */ /* 0x000fe40000011628 */
[----:B------:R-:W-:Y:S02]  /*41d20*/  SHF.R.U32.HI R69, RZ, 0x8, R69 ;  /* 0x00000008ff457819 */ /* 0x000fe40000011645 */
[----:B------:R-:W-:Y:S02]  /*41d30*/  SHF.R.U32.HI R72, RZ, 0x8, R72 ;  /* 0x00000008ff487819 */ /* 0x000fe40000011648 */
[----:B------:R-:W-:Y:S02]  /*41d40*/  SHF.R.U32.HI R77, RZ, 0x8, R77 ;  /* 0x00000008ff4d7819 */ /* 0x000fe4000001164d */
[----:B------:R-:W-:Y:S02]  /*41d50*/  SHF.R.U32.HI R11, RZ, 0x8, R11 ;  /* 0x00000008ff0b7819 */ /* 0x000fe4000001160b */
[----:B------:R-:W-:-:S02]  /*41d60*/  SHF.R.U32.HI R12, RZ, 0x8, R12 ;  /* 0x00000008ff0c7819 */ /* 0x000fc4000001160c */
[----:B------:R-:W-:Y:S02]  /*41d70*/  SHF.R.U32.HI R21, RZ, 0x8, R21 ;  /* 0x00000008ff157819 */ /* 0x000fe40000011615 */
[----:B------:R-:W-:Y:S02]  /*41d80*/  SHF.R.U32.HI R26, RZ, 0x8, R26 ;  /* 0x00000008ff1a7819 */ /* 0x000fe4000001161a */
[----:B------:R-:W-:Y:S02]  /*41d90*/  SHF.R.U32.HI R67, RZ, 0x8, R67 ;  /* 0x00000008ff437819 */ /* 0x000fe40000011643 */
[----:B------:R-:W-:Y:S02]  /*41da0*/  LOP3.LUT R65, R65, 0xffff, RZ, 0xc0, !PT ;  /* 0x0000ffff41417812 */ /* 0x000fe400078ec0ff */
[----:B------:R-:W-:Y:S02]  /*41db0*/  LOP3.LUT R24, R24, 0xffff, RZ, 0xc0, !PT ;  /* 0x0000ffff18187812 */ /* 0x000fe400078ec0ff */
[----:B------:R-:W-:-:S02]  /*41dc0*/  LOP3.LUT R2, R2, 0xffff, RZ, 0xc0, !PT ;  /* 0x0000ffff02027812 */ /* 0x000fc400078ec0ff */
[----:B------:R-:W-:Y:S02]  /*41dd0*/  LOP3.LUT R191, R191, 0xffff, RZ, 0xc0, !PT ;  /* 0x0000ffffbfbf7812 */ /* 0x000fe400078ec0ff */
[----:B------:R-:W-:Y:S02]  /*41de0*/  LOP3.LUT R194, R194, 0xffff, RZ, 0xc0, !PT ;  /* 0x0000ffffc2c27812 */ /* 0x000fe400078ec0ff */
[----:B------:R-:W-:Y:S02]  /*41df0*/  SHF.R.U32.HI R200, RZ, 0x8, R200 ;  /* 0x00000008ffc87819 */ /* 0x000fe400000116c8 */
[----:B------:R-:W-:Y:S02]  /*41e00*/  SHF.R.U32.HI R201, RZ, 0x8, R201 ;  /* 0x00000008ffc97819 */ /* 0x000fe400000116c9 */
[----:B------:R-:W-:Y:S02]  /*41e10*/  SHF.R.U32.HI R14, RZ, 0x8, R14 ;  /* 0x00000008ff0e7819 */ /* 0x000fe4000001160e */
[----:B------:R-:W-:-:S02]  /*41e20*/  SHF.R.U32.HI R202, RZ, 0x8, R202 ;  /* 0x00000008ffca7819 */ /* 0x000fc400000116ca */
[----:B------:R-:W-:Y:S02]  /*41e30*/  SHF.R.U32.HI R34, RZ, 0x8, R34 ;  /* 0x00000008ff227819 */ /* 0x000fe40000011622 */
[----:B------:R-:W-:Y:S02]  /*41e40*/  LOP3.LUT R32, R32, 0xffff, RZ, 0xc0, !PT ;  /* 0x0000ffff20207812 */ /* 0x000fe400078ec0ff */
[----:B------:R-:W-:Y:S02]  /*41e50*/  PRMT R9, R6, 0x3340, R1 ;  /* 0x0000334006097816 */ /* 0x000fe40000000001 */
[----:B------:R-:W-:Y:S02]  /*41e60*/  SHF.R.U32.HI R28, RZ, 0x8, R28 ;  /* 0x00000008ff1c7819 */ /* 0x000fe4000001161c */
[----:B------:R-:W-:Y:S02]  /*41e70*/  LOP3.LUT R199, R199, 0xffff, RZ, 0xc0, !PT ;  /* 0x0000ffffc7c77812 */ /* 0x000fe400078ec0ff */
[----:B------:R-:W-:-:S02]  /*41e80*/  LOP3.LUT R150, R150, 0xffff, RZ, 0xc0, !PT ;  /* 0x0000ffff96967812 */ /* 0x000fc400078ec0ff */
[----:B------:R-:W-:Y:S02]  /*41e90*/  LOP3.LUT R188, R188, 0xffff, RZ, 0xc0, !PT ;  /* 0x0000ffffbcbc7812 */ /* 0x000fe400078ec0ff */
[----:B------:R-:W-:Y:S02]  /*41ea0*/  PRMT R6, R97, 0x3340, R76 ;  /* 0x0000334061067816 */ /* 0x000fe4000000004c */
[----:B------:R-:W-:Y:S02]  /*41eb0*/  SHF.R.U32.HI R42, RZ, 0x8, R42 ;  /* 0x00000008ff2a7819 */ /* 0x000fe4000001162a */
[----:B------:R-:W-:Y:S02]  /*41ec0*/  SHF.R.U32.HI R71, RZ, 0x8, R71 ;  /* 0x00000008ff477819 */ /* 0x000fe40000011647 */
[----:B------:R-:W-:Y:S02]  /*41ed0*/  LOP3.LUT R69, R69, 0xffff, RZ, 0xc0, !PT ;  /* 0x0000ffff45457812 */ /* 0x000fe400078ec0ff */
[----:B------:R-:W-:-:S02]  /*41ee0*/  LOP3.LUT R40, R40, 0xffff, RZ, 0xc0, !PT ;  /* 0x0000ffff28287812 */ /* 0x000fc400078ec0ff */
[----:B------:R-:W-:Y:S02]  /*41ef0*/  LOP3.LUT R77, R77, 0xffff, RZ, 0xc0, !PT ;  /* 0x0000ffff4d4d7812 */ /* 0x000fe400078ec0ff */
[----:B------:R-:W-:Y:S02]  /*41f00*/  LOP3.LUT R72, R72, 0xffff, RZ, 0xc0, !PT ;  /* 0x0000ffff48487812 */ /* 0x000fe400078ec0ff */
[----:B------:R-:W-:Y:S02]  /*41f10*/  LOP3.LUT R76, R11, 0xffff, RZ, 0xc0, !PT ;  /* 0x0000ffff0b4c7812 */ /* 0x000fe400078ec0ff */
[----:B------:R-:W-:Y:S02]  /*41f20*/  LOP3.LUT R21, R21, 0xffff, RZ, 0xc0, !PT ;  /* 0x0000ffff15157812 */ /* 0x000fe400078ec0ff */
[----:B------:R-:W-:Y:S02]  /*41f30*/  LOP3.LUT R12, R12, 0xffff, RZ, 0xc0, !PT ;  /* 0x0000ffff0c0c7812 */ /* 0x000fe400078ec0ff */
[----:B------:R-:W-:-:S02]  /*41f40*/  LOP3.LUT R67, R67, 0xffff, RZ, 0xc0, !PT ;  /* 0x0000ffff43437812 */ /* 0x000fc400078ec0ff */
[----:B------:R-:W-:Y:S02]  /*41f50*/  LOP3.LUT R26, R26, 0xffff, RZ, 0xc0, !PT ;  /* 0x0000ffff1a1a7812 */ /* 0x000fe400078ec0ff */
[----:B------:R-:W-:Y:S02]  /*41f60*/  PRMT R24, R24, 0x3340, R65 ;  /* 0x0000334018187816 */ /* 0x000fe40000000041 */
[----:B------:R-:W-:Y:S02]  /*41f70*/  SHF.R.U32.HI R106, RZ, 0x8, R106 ;  /* 0x00000008ff6a7819 */ /* 0x000fe4000001166a */
[----:B------:R-:W-:Y:S02]  /*41f80*/  SHF.R.U32.HI R87, RZ, 0x8, R87 ;  /* 0x00000008ff577819 */ /* 0x000fe40000011657 */
[----:B------:R-:W-:Y:S02]  /*41f90*/  PRMT R2, R191, 0x3340, R2 ;  /* 0x00003340bf027816 */ /* 0x000fe40000000002 */
[----:B------:R-:W-:-:S02]  /*41fa0*/  PRMT R11, R194, 0x3340, R1 ;  /* 0x00003340c20b7816 */ /* 0x000fc40000000001 */
[----:B------:R-:W-:Y:S02]  /*41fb0*/  LOP3.LUT R200, R200, 0xffff, RZ, 0xc0, !PT ;  /* 0x0000ffffc8c87812 */ /* 0x000fe400078ec0ff */
[----:B------:R-:W-:Y:S02]  /*41fc0*/  LOP3.LUT R14, R14, 0xffff, RZ, 0xc0, !PT ;  /* 0x0000ffff0e0e7812 */ /* 0x000fe400078ec0ff */
[----:B------:R-:W-:Y:S02]  /*41fd0*/  LOP3.LUT R201, R201, 0xffff, RZ, 0xc0, !PT ;  /* 0x0000ffffc9c97812 */ /* 0x000fe400078ec0ff */
[----:B------:R-:W-:Y:S02]  /*41fe0*/  LOP3.LUT R202, R202, 0xffff, RZ, 0xc0, !PT ;  /* 0x0000ffffcaca7812 */ /* 0x000fe400078ec0ff */
[----:B------:R-:W-:Y:S02]  /*41ff0*/  LOP3.LUT R34, R34, 0xffff, RZ, 0xc0, !PT ;  /* 0x0000ffff22227812 */ /* 0x000fe400078ec0ff */
[----:B------:R-:W-:-:S02]  /*42000*/  PRMT R65, R32, 0x3340, R1 ;  /* 0x0000334020417816 */ /* 0x000fc40000000001 */
[----:B----4-:R-:W-:Y:S02]  /*42010*/  F2FP.SATFINITE.E4M3.F32.PACK_AB_MERGE_C R189, R252, R189, RZ ;  /* 0x000000bdfcbd723e */ /* 0x010fe400048070ff */
[----:B------:R-:W-:Y:S02]  /*42020*/  SHF.R.U32.HI R30, RZ, 0x8, R30 ;  /* 0x00000008ff1e7819 */ /* 0x000fe4000001161e */
[----:B------:R-:W-:Y:S02]  /*42030*/  LOP3.LUT R32, R28, 0xffff, RZ, 0xc0, !PT ;  /* 0x0000ffff1c207812 */ /* 0x000fe400078ec0ff */
[----:B------:R-:W-:Y:S02]  /*42040*/  PRMT R0, R150, 0x3340, R199 ;  /* 0x0000334096007816 */ /* 0x000fe400000000c7 */
[----:B------:R-:W-:Y:S02]  /*42050*/  PRMT R97, R188, 0x3340, R1 ;  /* 0x00003340bc617816 */ /* 0x000fe40000000001 */
[----:B------:R-:W-:-:S02]  /*42060*/  LOP3.LUT R71, R71, 0xffff, RZ, 0xc0, !PT ;  /* 0x0000ffff47477812 */ /* 0x000fc400078ec0ff */
[----:B------:R-:W-:Y:S02]  /*42070*/  LOP3.LUT R42, R42, 0xffff, RZ, 0xc0, !PT ;  /* 0x0000ffff2a2a7812 */ /* 0x000fe400078ec0ff */
[----:B------:R-:W-:Y:S02]  /*42080*/  PRMT R28, R40, 0x3340, R69 ;  /* 0x00003340281c7816 */ /* 0x000fe40000000045 */
[----:B------:R-:W-:Y:S02]  /*42090*/  PRMT R72, R72, 0x3340, R77 ;  /* 0x0000334048487816 */ /* 0x000fe4000000004d */
[----:B------:R-:W-:Y:S02]  /*420a0*/  F2FP.SATFINITE.E4M3.F32.PACK_AB_MERGE_C R100, R101, R100, RZ ;  /* 0x000000646564723e */ /* 0x000fe400048070ff */
[----:B------:R-:W-:Y:S02]  /*420b0*/  PRMT R12, R12, 0x3340, R21 ;  /* 0x000033400c0c7816 */ /* 0x000fe40000000015 */
[----:B------:R-:W-:-:S02]  /*420c0*/  PRMT R26, R26, 0x3340, R67 ;  /* 0x000033401a1a7816 */ /* 0x000fc40000000043 */
[----:B------:R-:W-:Y:S02]  /*420d0*/  LOP3.LUT R40, R87, 0xffff, RZ, 0xc0, !PT ;  /* 0x0000ffff57287812 */ /* 0x000fe400078ec0ff */
[----:B------:R-:W-:Y:S02]  /*420e0*/  LOP3.LUT R77, R106, 0xffff, RZ, 0xc0, !PT ;  /* 0x0000ffff6a4d7812 */ /* 0x000fe400078ec0ff */
[--C-:B------:R-:W-:Y:S02]  /*420f0*/  PRMT R21, R200, 0x3340, R1.reuse ;  /* 0x00003340c8157816 */ /* 0x100fe40000000001 */
[----:B------:R-:W-:Y:S02]  /*42100*/  PRMT R14, R201, 0x3340, R14 ;  /* 0x00003340c90e7816 */ /* 0x000fe4000000000e */
[--C-:B------:R-:W-:Y:S02]  /*42110*/  PRMT R101, R202, 0x3340, R1.reuse ;  /* 0x00003340ca657816 */ /* 0x100fe40000000001 */
[----:B------:R-:W-:-:S02]  /*42120*/  PRMT R67, R34, 0x3340, R1 ;  /* 0x0000334022437816 */ /* 0x000fc40000000001 */
[----:B------:R-:W-:Y:S02]  /*42130*/  PRMT R11, R2, 0x5410, R11 ;  /* 0x00005410020b7816 */ /* 0x000fe4000000000b */
[----:B------:R-:W-:Y:S02]  /*42140*/  LOP3.LUT R34, R30, 0xffff, RZ, 0xc0, !PT ;  /* 0x0000ffff1e227812 */ /* 0x000fe400078ec0ff */
[----:B------:R-:W-:Y:S02]  /*42150*/  LOP3.LUT R2, R189, 0xffff, RZ, 0xc0, !PT ;  /* 0x0000ffffbd027812 */ /* 0x000fe400078ec0ff */
[----:B------:R-:W-:Y:S02]  /*42160*/  LOP3.LUT R190, R190, 0xffff, RZ, 0xc0, !PT ;  /* 0x0000ffffbebe7812 */ /* 0x000fe400078ec0ff */
        /* <DEDUP_REMOVED lines=8> */
[----:B------:R-:W-:Y:S02]  /*421f0*/  PRMT R13, R9, 0x5210, R2 ;  /* 0x00005210090d7816 */ /* 0x000fe40000000002 */
[----:B------:R-:W-:Y:S02]  /*42200*/  PRMT R15, R97, 0x5210, R190 ;  /* 0x00005210610f7816 */ /* 0x000fe400000000be */
[----:B------:R-:W-:Y:S02]  /*42210*/  F2FP.SATFINITE.E4M3.F32.PACK_AB_MERGE_C R138, R139, R138, RZ ;  /* 0x0000008a8b8a723e */ /* 0x000fe400048070ff */
[----:B------:R-:W-:Y:S02]  /*42220*/  F2FP.SATFINITE.E4M3.F32.PACK_AB_MERGE_C R142, R143, R142, RZ ;  /* 0x0000008e8f8e723e */ /* 0x000fe400048070ff */
[----:B------:R-:W-:Y:S01]  /*42230*/  F2FP.SATFINITE.E4M3.F32.PACK_AB_MERGE_C R146, R147, R146, RZ ;  /* 0x000000929392723e */ /* 0x000fe200048070ff */
[----:B------:R0:W-:Y:S01]  /*42240*/  STSM.16.M88.4 [R3], R12 ;  /* 0x0000000c03007844 */ /* 0x0001e20000000200 */
[----:B------:R-:W-:-:S02]  /*42250*/  LOP3.LUT R138, R138, 0xffff, RZ, 0xc0, !PT ;  /* 0x0000ffff8a8a7812 */ /* 0x000fc400078ec0ff */
[----:B------:R-:W-:Y:S02]  /*42260*/  LOP3.LUT R95, R142, 0xffff, RZ, 0xc0, !PT ;  /* 0x0000ffff8e5f7812 */ /* 0x000fe400078ec0ff */
[----:B------:R-:W-:Y:S02]  /*42270*/  LOP3.LUT R146, R146, 0xffff, RZ, 0xc0, !PT ;  /* 0x0000ffff92927812 */ /* 0x000fe400078ec0ff */
[----:B------:R-:W-:Y:S02]  /*42280*/  PRMT R78, R138, 0x3340, R95 ;  /* 0x000033408a4e7816 */ /* 0x000fe4000000005f */
[----:B------:R-:W-:Y:S02]  /*42290*/  PRMT R99, R146, 0x3340, R1 ;  /* 0x0000334092637816 */ /* 0x000fe40000000001 */
[----:B------:R-:W-:Y:S02]  /*422a0*/  SHF.R.U32.HI R192, RZ, 0x8, R192 ;  /* 0x00000008ffc07819 */ /* 0x000fe400000116c0 */
[----:B------:R-:W-:-:S02]  /*422b0*/  SHF.R.U32.HI R196, RZ, 0x8, R196 ;  /* 0x00000008ffc47819 */ /* 0x000fc400000116c4 */
[----:B------:R-:W-:Y:S02]  /*422c0*/  PRMT R64, R78, 0x5410, R99 ;  /* 0x000054104e407816 */ /* 0x000fe40000000063 */
[----:B------:R-:W-:Y:S02]  /*422d0*/  SHF.R.U32.HI R20, RZ, 0x8, R20 ;  /* 0x00000008ff147819 */ /* 0x000fe40000011614 */
[----:B------:R-:W-:Y:S02]  /*422e0*/  SHF.R.U32.HI R23, RZ, 0x8, R23 ;  /* 0x00000008ff177819 */ /* 0x000fe40000011617 */
[----:B------:R-:W-:Y:S02]  /*422f0*/  LOP3.LUT R99, R192, 0xffff, RZ, 0xc0, !PT ;  /* 0x0000ffffc0637812 */ /* 0x000fe400078ec0ff */
[----:B------:R-:W-:Y:S02]  /*42300*/  SHF.R.U32.HI R152, RZ, 0x8, R152 ;  /* 0x00000008ff987819 */ /* 0x000fe40000011698 */
[----:B------:R-:W-:-:S02]  /*42310*/  SHF.R.U32.HI R209, RZ, 0x8, R209 ;  /* 0x00000008ffd17819 */ /* 0x000fc400000116d1 */
[----:B------:R-:W-:Y:S02]  /*42320*/  SHF.R.U32.HI R22, RZ, 0x8, R22 ;  /* 0x00000008ff167819 */ /* 0x000fe40000011616 */
[----:B------:R-:W-:Y:S02]  /*42330*/  SHF.R.U32.HI R204, RZ, 0x8, R204 ;  /* 0x00000008ffcc7819 */ /* 0x000fe400000116cc */
[----:B------:R-:W-:Y:S02]  /*42340*/  LOP3.LUT R196, R196, 0xffff, RZ, 0xc0, !PT ;  /* 0x0000ffffc4c47812 */ /* 0x000fe400078ec0ff */
[----:B------:R-:W-:Y:S02]  /*42350*/  LOP3.LUT R23, R23, 0xffff, RZ, 0xc0, !PT ;  /* 0x0000ffff17177812 */ /* 0x000fe400078ec0ff */
[----:B------:R-:W-:Y:S02]  /*42360*/  LOP3.LUT R20, R20, 0xffff, RZ, 0xc0, !PT ;  /* 0x0000ffff14147812 */ /* 0x000fe400078ec0ff */
[----:B------:R-:W-:-:S02]  /*42370*/  PRMT R76, R99, 0x3340, R76 ;  /* 0x00003340634c7816 */ /* 0x000fc4000000004c */
[----:B------:R-:W-:Y:S02]  /*42380*/  LOP3.LUT R152, R152, 0xffff, RZ, 0xc0, !PT ;  /* 0x0000ffff98987812 */ /* 0x000fe400078ec0ff */
[----:B------:R-:W-:Y:S02]  /*42390*/  LOP3.LUT R22, R22, 0xffff, RZ, 0xc0, !PT ;  /* 0x0000ffff16167812 */ /* 0x000fe400078ec0ff */
[----:B------:R-:W-:Y:S02]  /*423a0*/  LOP3.LUT R209, R209, 0xffff, RZ, 0xc0, !PT ;  /* 0x0000ffffd1d17812 */ /* 0x000fe400078ec0ff */
[----:B------:R-:W-:Y:S02]  /*423b0*/  LOP3.LUT R204, R204, 0xffff, RZ, 0xc0, !PT ;  /* 0x0000ffffcccc7812 */ /* 0x000fe400078ec0ff */
[----:B------:R-:W-:Y:S02]  /*423c0*/  PRMT R99, R196, 0x3340, R1 ;  /* 0x00003340c4637816 */ /* 0x000fe40000000001 */
[----:B------:R-:W-:-:S02]  /*423d0*/  F2FP.SATFINITE.E4M3.F32.PACK_AB_MERGE_C R102, R103, R102, RZ ;  /* 0x000000666766723e */ /* 0x000fc400048070ff */
[----:B------:R-:W-:Y:S02]  /*423e0*/  PRMT R20, R20, 0x3340, R23 ;  /* 0x0000334014147816 */ /* 0x000fe40000000017 */
[--C-:B------:R-:W-:Y:S02]  /*423f0*/  PRMT R23, R152, 0x3340, R1.reuse ;  /* 0x0000334098177816 */ /* 0x100fe40000000001 */
[----:B------:R-:W-:Y:S02]  /*42400*/  PRMT R22, R209, 0x3340, R22 ;  /* 0x00003340d1167816 */ /* 0x000fe40000000016 */
[----:B------:R-:W-:Y:S02]  /*42410*/  PRMT R103, R204, 0x3340, R1 ;  /* 0x00003340cc677816 */ /* 0x000fe40000000001 */
[----:B------:R-:W-:Y:S02]  /*42420*/  LOP3.LUT R198, R198, 0xffff, RZ, 0xc0, !PT ;  /* 0x0000ffffc6c67812 */ /* 0x000fe400078ec0ff */
[----:B------:R-:W-:-:S02]  /*42430*/  PRMT R99, R76, 0x5410, R99 ;  /* 0x000054104c637816 */ /* 0x000fc40000000063 */
[----:B------:R-:W-:Y:S02]  /*42440*/  PRMT R6, R20, 0x5410, R23 ;  /* 0x0000541014067816 */ /* 0x000fe40000000017 */
[----:B------:R-:W-:Y:S02]  /*42450*/  PRMT R40, R22, 0x5410, R103 ;  /* 0x0000541016287816 */ /* 0x000fe40000000067 */
[--C-:B------:R-:W-:Y:S02]  /*42460*/  PRMT R22, R7, 0x4210, R198.reuse ;  /* 0x0000421007167816 */ /* 0x100fe400000000c6 */
[----:B------:R-:W-:Y:S01]  /*42470*/  PRMT R23, R99, 0x5210, R198 ;  /* 0x0000521063177816 */ /* 0x000fe200000000c6 */
[----:B------:R-:W-:Y:S01]  /*42480*/  BAR.SYNC.DEFER_BLOCKING 0x0 ;  /* 0x0000000000007b1d */ /* 0x000fe20000010000 */
[----:B------:R-:W-:-:S05]  /*42490*/  LOP3.LUT R10, R10, 0xffff, RZ, 0xc0, !PT ;  /* 0x0000ffff0a0a7812 */ /* 0x000fca00078ec0ff */
[----:B------:R-:W1:Y:S01]  /*424a0*/  LDS.128 R196, [R4] ;  /* 0x0000000004c47984 */ /* 0x000e620000000c00 */
[--C-:B------:R-:W-:Y:S02]  /*424b0*/  PRMT R20, R17, 0x4210, R10.reuse ;  /* 0x0000421011147816 */ /* 0x100fe4000000000a */
[----:B------:R-:W-:Y:S01]  /*424c0*/  PRMT R21, R11, 0x5210, R10 ;  /* 0x000052100b157816 */ /* 0x000fe2000000000a */
[----:B------:R-:W-:Y:S01]  /*424d0*/  BAR.SYNC.DEFER_BLOCKING 0x0 ;  /* 0x0000000000007b1d */ /* 0x000fe20000010000 */
[----:B------:R-:W-:Y:S02]  /*424e0*/  SHF.R.U32.HI R172, RZ, 0x8, R172 ;  /* 0x00000008ffac7819 */ /* 0x000fe400000116ac */
[----:B------:R-:W-:Y:S02]  /*424f0*/  SHF.R.U32.HI R33, RZ, 0x8, R33 ;  /* 0x00000008ff217819 */ /* 0x000fe40000011621 */
[----:B------:R-:W-:Y:S02]  /*42500*/  SHF.R.U32.HI R180, RZ, 0x8, R180 ;  /* 0x00000008ffb47819 */ /* 0x000fe400000116b4 */
[----:B------:R-:W-:-:S02]  /*42510*/  SHF.R.U32.HI R35, RZ, 0x8, R35 ;  /* 0x00000008ff237819 */ /* 0x000fc40000011623 */
[----:B------:R-:W-:Y:S02]  /*42520*/  SHF.R.U32.HI R73, RZ, 0x8, R73 ;  /* 0x00000008ff497819 */ /* 0x000fe40000011649 */
[----:B------:R-:W-:Y:S02]  /*42530*/  SHF.R.U32.HI R214, RZ, 0x8, R214 ;  /* 0x00000008ffd67819 */ /* 0x000fe400000116d6 */
[----:B------:R-:W-:Y:S01]  /*42540*/  SHF.R.U32.HI R75, RZ, 0x8, R75 ;  /* 0x00000008ff4b7819 */ /* 0x000fe2000001164b */
[----:B------:R4:W-:Y:S01]  /*42550*/  STSM.16.M88.4 [R3], R20 ;  /* 0x0000001403007844 */ /* 0x0009e20000000200 */
[----:B------:R-:W-:Y:S02]  /*42560*/  SHF.R.U32.HI R216, RZ, 0x8, R216 ;  /* 0x00000008ffd87819 */ /* 0x000fe400000116d8 */
[----:B------:R-:W-:Y:S02]  /*42570*/  SHF.R.U32.HI R176, RZ, 0x8, R176 ;  /* 0x00000008ffb07819 */ /* 0x000fe400000116b0 */
[----:B------:R-:W-:-:S02]  /*42580*/  SHF.R.U32.HI R184, RZ, 0x8, R184 ;  /* 0x00000008ffb87819 */ /* 0x000fc400000116b8 */
[----:B------:R-:W-:Y:S02]  /*42590*/  SHF.R.U32.HI R218, RZ, 0x8, R218 ;  /* 0x00000008ffda7819 */ /* 0x000fe400000116da */
[----:B------:R-:W-:Y:S02]  /*425a0*/  SHF.R.U32.HI R66, RZ, 0x8, R66 ;  /* 0x00000008ff427819 */ /* 0x000fe40000011642 */
[--C-:B------:R-:W-:Y:S02]  /*425b0*/  PRMT R69, R32, 0x3340, R1.reuse ;  /* 0x0000334020457816 */ /* 0x100fe40000000001 */
[----:B------:R-:W-:Y:S02]  /*425c0*/  PRMT R71, R34, 0x3340, R1 ;  /* 0x0000334022477816 */ /* 0x000fe40000000001 */
        /* <DEDUP_REMOVED lines=8> */
[----:B------:R-:W-:Y:S02]  /*42650*/  SHF.R.U32.HI R82, RZ, 0x8, R82 ;  /* 0x00000008ff527819 */ /* 0x000fe40000011652 */
[----:B------:R-:W-:Y:S02]  /*42660*/  SHF.R.U32.HI R90, RZ, 0x8, R90 ;  /* 0x00000008ff5a7819 */ /* 0x000fe4000001165a */
[----:B------:R-:W-:Y:S02]  /*42670*/  SHF.R.U32.HI R83, RZ, 0x8, R83 ;  /* 0x00000008ff537819 */ /* 0x000fe40000011653 */
[----:B------:R-:W-:Y:S02]  /*42680*/  SHF.R.U32.HI R104, RZ, 0x8, R104 ;  /* 0x00000008ff687819 */ /* 0x000fe40000011668 */
[----:B------:R-:W-:Y:S02]  /*42690*/  SHF.R.U32.HI R85, RZ, 0x8, R85 ;  /* 0x00000008ff557819 */ /* 0x000fe40000011655 */
[----:B------:R-:W-:-:S02]  /*426a0*/  LOP3.LUT R110, R176, 0xffff, RZ, 0xc0, !PT ;  /* 0x0000ffffb06e7812 */ /* 0x000fc400078ec0ff */
[----:B------:R-:W-:Y:S02]  /*426b0*/  LOP3.LUT R126, R184, 0xffff, RZ, 0xc0, !PT ;  /* 0x0000ffffb87e7812 */ /* 0x000fe400078ec0ff */
[----:B------:R-:W-:Y:S02]  /*426c0*/  LOP3.LUT R218, R218, 0xffff, RZ, 0xc0, !PT ;  /* 0x0000ffffdada7812 */ /* 0x000fe400078ec0ff */
[----:B------:R-:W-:Y:S02]  /*426d0*/  LOP3.LUT R66, R66, 0xffff, RZ, 0xc0, !PT ;  /* 0x0000ffff42427812 */ /* 0x000fe400078ec0ff */
[----:B------:R-:W-:Y:S02]  /*426e0*/  PRMT R33, R172, 0x3340, R33 ;  /* 0x00003340ac217816 */ /* 0x000fe40000000021 */
[----:B------:R-:W-:Y:S02]  /*426f0*/  PRMT R35, R180, 0x3340, R35 ;  /* 0x00003340b4237816 */ /* 0x000fe40000000023 */
[----:B------:R-:W-:-:S02]  /*42700*/  PRMT R32, R73, 0x3340, R32 ;  /* 0x0000334049207816 */ /* 0x000fc40000000020 */
[----:B------:R-:W-:Y:S02]  /*42710*/  PRMT R34, R75, 0x3340, R34 ;  /* 0x000033404b227816 */ /* 0x000fe40000000022 */
[----:B------:R-:W-:Y:S02]  /*42720*/  LOP3.LUT R82, R82, 0xffff, RZ, 0xc0, !PT ;  /* 0x0000ffff52527812 */ /* 0x000fe400078ec0ff */
[----:B------:R-:W-:Y:S02]  /*42730*/  LOP3.LUT R83, R83, 0xffff, RZ, 0xc0, !PT ;  /* 0x0000ffff53537812 */ /* 0x000fe400078ec0ff */
[----:B------:R-:W-:Y:S02]  /*42740*/  LOP3.LUT R90, R90, 0xffff, RZ, 0xc0, !PT ;  /* 0x0000ffff5a5a7812 */ /* 0x000fe400078ec0ff */
[----:B------:R-:W-:Y:S02]  /*42750*/  LOP3.LUT R85, R85, 0xffff, RZ, 0xc0, !PT ;  /* 0x0000ffff55557812 */ /* 0x000fe400078ec0ff */
[----:B------:R-:W-:-:S02]  /*42760*/  LOP3.LUT R104, R104, 0xffff, RZ, 0xc0, !PT ;  /* 0x0000ffff68687812 */ /* 0x000fc400078ec0ff */
[--C-:B------:R-:W-:Y:S02]  /*42770*/  PRMT R110, R110, 0x3340, R1.reuse ;  /* 0x000033406e6e7816 */ /* 0x100fe40000000001 */
[--C-:B------:R-:W-:Y:S02]  /*42780*/  PRMT R126, R126, 0x3340, R1.reuse ;  /* 0x000033407e7e7816 */ /* 0x100fe40000000001 */
[--C-:B------:R-:W-:Y:S02]  /*42790*/  PRMT R73, R218, 0x3340, R1.reuse ;  /* 0x00003340da497816 */ /* 0x100fe40000000001 */
[--C-:B------:R-:W-:Y:S02]  /*427a0*/  PRMT R75, R66, 0x3340, R1.reuse ;  /* 0x00003340424b7816 */ /* 0x100fe40000000001 */
[----:B------:R-:W-:Y:S02]  /*427b0*/  PRMT R115, R82, 0x3340, R1 ;  /* 0x0000334052737816 */ /* 0x000fe40000000001 */
[----:B------:R-:W-:-:S02]  /*427c0*/  PRMT R90, R90, 0x3340, R83 ;  /* 0x000033405a5a7816 */ /* 0x000fc40000000053 */
[----:B------:R-:W-:Y:S02]  /*427d0*/  PRMT R104, R104, 0x3340, R85 ;  /* 0x0000334068687816 */ /* 0x000fe40000000055 */
[----:B------:R-:W-:Y:S02]  /*427e0*/  PRMT R66, R24, 0x5410, R65 ;  /* 0x0000541018427816 */ /* 0x000fe40000000041 */
[----:B------:R-:W-:Y:S02]  /*427f0*/  PRMT R83, R33, 0x5410, R110 ;  /* 0x0000541021537816 */ /* 0x000fe4000000006e */
[----:B------:R-:W-:Y:S02]  /*42800*/  PRMT R85, R35, 0x5410, R126 ;  /* 0x0000541023557816 */ /* 0x000fe4000000007e */
[----:B------:R-:W-:Y:S02]  /*42810*/  PRMT R65, R32, 0x5410, R73 ;  /* 0x0000541020417816 */ /* 0x000fe40000000049 */
[----:B------:R-:W-:Y:S01]  /*42820*/  PRMT R82, R34, 0x5410, R75 ;  /* 0x0000541022527816 */ /* 0x000fe2000000004b */
[----:B------:R-:W-:Y:S01]  /*42830*/  BAR.SYNC.DEFER_BLOCKING 0x0 ;  /* 0x0000000000007b1d */ /* 0x000fe20000010000 */
[----:B------:R-:W-:-:S02]  /*42840*/  LOP3.LUT R18, R18, 0xffff, RZ, 0xc0, !PT ;  /* 0x0000ffff12127812 */ /* 0x000fc400078ec0ff */
[----:B------:R-:W-:-:S03]  /*42850*/  LOP3.LUT R2, R207, 0xffff, RZ, 0xc0, !PT ;  /* 0x0000ffffcf027812 */ /* 0x000fc600078ec0ff */
[----:B------:R-:W-:Y:S01]  /*42860*/  LDS.128 R32, [R4] ;  /* 0x0000000004207984 */ /* 0x000fe20000000c00 */
[--C-:B0-----:R-:W-:Y:S02]  /*42870*/  PRMT R12, R27, 0x4210, R18.reuse ;  /* 0x000042101b0c7816 */ /* 0x101fe40000000012 */
[----:B------:R-:W-:Y:S02]  /*42880*/  PRMT R13, R77, 0x5210, R18 ;  /* 0x000052104d0d7816 */ /* 0x000fe40000000012 */
[--C-:B------:R-:W-:Y:S02]  /*42890*/  PRMT R14, R25, 0x4210, R2.reuse ;  /* 0x00004210190e7816 */ /* 0x100fe40000000002 */
[----:B------:R-:W-:Y:S01]  /*428a0*/  PRMT R15, R101, 0x5210, R2 ;  /* 0x00005210650f7816 */ /* 0x000fe20000000002 */
[----:B------:R-:W-:Y:S01]  /*428b0*/  BAR.SYNC.DEFER_BLOCKING 0x0 ;  /* 0x0000000000007b1d */ /* 0x000fe20000010000 */
[----:B------:R-:W-:Y:S02]  /*428c0*/  SHF.R.U32.HI R156, RZ, 0x8, R156 ;  /* 0x00000008ff9c7819 */ /* 0x000fe4000001169c */
[----:B------:R-:W-:-:S02]  /*428d0*/  SHF.R.U32.HI R29, RZ, 0x8, R29 ;  /* 0x00000008ff1d7819 */ /* 0x000fc4000001161d */
[----:B------:R-:W-:Y:S02]  /*428e0*/  SHF.R.U32.HI R160, RZ, 0x8, R160 ;  /* 0x00000008ffa07819 */ /* 0x000fe400000116a0 */
[----:B------:R-:W-:Y:S02]  /*428f0*/  SHF.R.U32.HI R164, RZ, 0x8, R164 ;  /* 0x00000008ffa47819 */ /* 0x000fe400000116a4 */
[----:B------:R-:W-:Y:S02]  /*42900*/  SHF.R.U32.HI R31, RZ, 0x8, R31 ;  /* 0x00000008ff1f7819 */ /* 0x000fe4000001161f */
[----:B------:R-:W-:Y:S01]  /*42910*/  SHF.R.U32.HI R168, RZ, 0x8, R168 ;  /* 0x00000008ffa87819 */ /* 0x000fe200000116a8 */
[----:B------:R0:W-:Y:S01]  /*42920*/  STSM.16.M88.4 [R3], R12 ;  /* 0x0000000c03007844 */ /* 0x0001e20000000200 */
[----:B------:R-:W-:Y:S02]  /*42930*/  SHF.R.U32.HI R74, RZ, 0x8, R74 ;  /* 0x00000008ff4a7819 */ /* 0x000fe4000001164a */
[----:B------:R-:W-:-:S02]  /*42940*/  SHF.R.U32.HI R79, RZ, 0x8, R79 ;  /* 0x00000008ff4f7819 */ /* 0x000fc4000001164f */
[----:B------:R-:W-:Y:S02]  /*42950*/  LOP3.LUT R29, R29, 0xffff, RZ, 0xc0, !PT ;  /* 0x0000ffff1d1d7812 */ /* 0x000fe400078ec0ff */
[----:B------:R-:W-:Y:S02]  /*42960*/  LOP3.LUT R156, R156, 0xffff, RZ, 0xc0, !PT ;  /* 0x0000ffff9c9c7812 */ /* 0x000fe400078ec0ff */
[----:B------:R-:W-:Y:S02]  /*42970*/  LOP3.LUT R78, R160, 0xffff, RZ, 0xc0, !PT ;  /* 0x0000ffffa04e7812 */ /* 0x000fe400078ec0ff */
[----:B------:R-:W-:Y:S02]  /*42980*/  LOP3.LUT R31, R31, 0xffff, RZ, 0xc0, !PT ;  /* 0x0000ffff1f1f7812 */ /* 0x000fe400078ec0ff */
[----:B------:R-:W-:Y:S02]  /*42990*/  LOP3.LUT R164, R164, 0xffff, RZ, 0xc0, !PT ;  /* 0x0000ffffa4a47812 */ /* 0x000fe400078ec0ff */
[----:B------:R-:W-:-:S02]  /*429a0*/  SHF.R.U32.HI R80, RZ, 0x8, R80 ;  /* 0x00000008ff507819 */ /* 0x000fc40000011650 */
[----:B------:R-:W-:Y:S02]  /*429b0*/  SHF.R.U32.HI R88, RZ, 0x8, R88 ;  /* 0x00000008ff587819 */ /* 0x000fe40000011658 */
[----:B------:R-:W-:Y:S02]  /*429c0*/  SHF.R.U32.HI R81, RZ, 0x8, R81 ;  /* 0x00000008ff517819 */ /* 0x000fe40000011651 */
[----:B------:R-:W-:Y:S02]  /*429d0*/  LOP3.LUT R94, R168, 0xffff, RZ, 0xc0, !PT ;  /* 0x0000ffffa85e7812 */ /* 0x000fe400078ec0ff */
[----:B------:R-:W-:Y:S02]  /*429e0*/  LOP3.LUT R79, R79, 0xffff, RZ, 0xc0, !PT ;  /* 0x0000ffff4f4f7812 */ /* 0x000fe400078ec0ff */
[----:B------:R-:W-:Y:S02]  /*429f0*/  LOP3.LUT R74, R74, 0xffff, RZ, 0xc0, !PT ;  /* 0x0000ffff4a4a7812 */ /* 0x000fe400078ec0ff */
        /* <DEDUP_REMOVED lines=8> */
[----:B------:R-:W-:Y:S02]  /*42a80*/  PRMT R113, R80, 0x3340, R1 ;  /* 0x0000334050717816 */ /* 0x000fe40000000001 */
[----:B------:R-:W-:Y:S02]  /*42a90*/  PRMT R88, R88, 0x3340, R81 ;  /* 0x0000334058587816 */ /* 0x000fe40000000051 */
[----:B------:R-:W-:Y:S02]  /*42aa0*/  PRMT R79, R29, 0x5410, R78 ;  /* 0x000054101d4f7816 */ /* 0x000fe4000000004e */
[----:B------:R-:W-:Y:S02]  /*42ab0*/  PRMT R81, R31, 0x5410, R94 ;  /* 0x000054101f517816 */ /* 0x000fe4000000005e */
[----:B------:R-:W-:-:S02]  /*42ac0*/  PRMT R78, R28, 0x5410, R69 ;  /* 0x000054101c4e7816 */ /* 0x000fc40000000045 */
[----:B------:R-:W-:Y:S01]  /*42ad0*/  PRMT R80, R30, 0x5410, R71 ;  /* 0x000054101e507816 */ /* 0x000fe20000000047 */
[----:B------:R-:W-:Y:S01]  /*42ae0*/  BAR.SYNC.DEFER_BLOCKING 0x0 ;  /* 0x0000000000007b1d */ /* 0x000fe20000010000 */
[----:B------:R-:W-:Y:S02]  /*42af0*/  F2FP.SATFINITE.E4M3.F32.PACK_AB_MERGE_C R154, R154, R155, RZ ;  /* 0x0000009b9a9a723e */ /* 0x000fe400048070ff */
[----:B------:R-:W-:Y:S02]  /*42b00*/  LOP3.LUT R215, R215, 0xffff, RZ, 0xc0, !PT ;  /* 0x0000ffffd7d77812 */ /* 0x000fe400078ec0ff */
[----:B------:R-:W-:Y:S01]  /*42b10*/  LOP3.LUT R7, R154, 0xffff, RZ, 0xc0, !PT ;  /* 0x0000ffff9a077812 */ /* 0x000fe200078ec0ff */
[----:B------:R-:W2:Y:S03]  /*42b20*/  LDS.128 R28, [R4] ;  /* 0x00000000041c7984 */ /* 0x000ea60000000c00 */
[----:B----4-:R-:W-:-:S02]  /*42b30*/  PRMT R20, R16, 0x4210, R7 ;  /* 0x0000421010147816 */ /* 0x010fc40000000007 */
[----:B------:R-:W-:Y:S02]  /*42b40*/  PRMT R21, R6, 0x5210, R7 ;  /* 0x0000521006157816 */ /* 0x000fe40000000007 */
[--C-:B------:R-:W-:Y:S02]  /*42b50*/  PRMT R22, R8, 0x4210, R215.reuse ;  /* 0x0000421008167816 */ /* 0x100fe400000000d7 */
[----:B------:R-:W-:Y:S01]  /*42b60*/  PRMT R23, R40, 0x5210, R215 ;  /* 0x0000521028177816 */ /* 0x000fe200000000d7 */
[----:B------:R-:W-:Y:S01]  /*42b70*/  BAR.SYNC.DEFER_BLOCKING 0x0 ;  /* 0x0000000000007b1d */ /* 0x000fe20000010000 */
[----:B------:R-:W-:Y:S02]  /*42b80*/  F2FP.SATFINITE.E4M3.F32.PACK_AB_MERGE_C R219, R219, R220, RZ ;  /* 0x000000dcdbdb723e */ /* 0x000fe400048070ff */
[----:B------:R-:W-:-:S03]  /*42b90*/  F2FP.SATFINITE.E4M3.F32.PACK_AB_MERGE_C R221, R221, R224, RZ ;  /* 0x000000e0dddd723e */ /* 0x000fc600048070ff */
[----:B------:R-:W-:Y:S02]  /*42ba0*/  STSM.16.M88.4 [R3], R20 ;  /* 0x0000001403007844 */ /* 0x000fe40000000200 */
[----:B------:R-:W-:Y:S01]  /*42bb0*/  BAR.SYNC.DEFER_BLOCKING 0x0 ;  /* 0x0000000000007b1d */ /* 0x000fe20000010000 */
[----:B------:R-:W-:Y:S02]  /*42bc0*/  LOP3.LUT R217, R217, 0xffff, RZ, 0xc0, !PT ;  /* 0x0000ffffd9d97812 */ /* 0x000fe400078ec0ff */
[----:B------:R-:W-:Y:S02]  /*42bd0*/  LOP3.LUT R158, R219, 0xffff, RZ, 0xc0, !PT ;  /* 0x0000ffffdb9e7812 */ /* 0x000fe400078ec0ff */
[----:B------:R-:W-:Y:S02]  /*42be0*/  LOP3.LUT R206, R221, 0xffff, RZ, 0xc0, !PT ;  /* 0x0000ffffddce7812 */ /* 0x000fe400078ec0ff */
[----:B------:R-:W-:Y:S02]  /*42bf0*/  PRMT R76, R26, 0x5410, R67 ;  /* 0x000054101a4c7816 */ /* 0x000fe40000000043 */
[----:B------:R-:W-:-:S02]  /*42c00*/  F2FP.SATFINITE.E4M3.F32.PACK_AB_MERGE_C R38, R39, R38, RZ ;  /* 0x000000262726723e */ /* 0x000fc400048070ff */
[----:B------:R-:W-:Y:S02]  /*42c10*/  PRMT R212, R206, 0x3340, R1 ;  /* 0x00003340ced47816 */ /* 0x000fe40000000001 */
[--C-:B------:R-:W-:Y:S02]  /*42c20*/  PRMT R39, R217, 0x3340, R158.reuse ;  /* 0x00003340d9277816 */ /* 0x100fe4000000009e */
[----:B------:R-:W-:Y:S02]  /*42c30*/  SHF.R.U32.HI R217, RZ, 0x8, R217 ;  /* 0x00000008ffd97819 */ /* 0x000fe400000116d9 */
[----:B------:R-:W-:Y:S02]  /*42c40*/  SHF.R.U32.HI R158, RZ, 0x8, R158 ;  /* 0x00000008ff9e7819 */ /* 0x000fe4000001169e */
[----:B------:R-:W-:Y:S01]  /*42c50*/  SHF.R.U32.HI R206, RZ, 0x8, R206 ;  /* 0x00000008ffce7819 */ /* 0x000fe200000116ce */
[----:B------:R-:W-:Y:S01]  /*42c60*/  LDS.128 R24, [R4] ;  /* 0x0000000004187984 */ /* 0x000fe20000000c00 */
[----:B------:R-:W-:-:S02]  /*42c70*/  LOP3.LUT R92, R158, 0xffff, RZ, 0xc0, !PT ;  /* 0x0000ffff9e5c7812 */ /* 0x000fc400078ec0ff */
[----:B------:R-:W-:Y:S02]  /*42c80*/  LOP3.LUT R217, R217, 0xffff, RZ, 0xc0, !PT ;  /* 0x0000ffffd9d97812 */ /* 0x000fe400078ec0ff */
[----:B------:R-:W-:Y:S02]  /*42c90*/  LOP3.LUT R206, R206, 0xffff, RZ, 0xc0, !PT ;  /* 0x0000ffffcece7812 */ /* 0x000fe400078ec0ff */
[----:B------:R-:W-:Y:S02]  /*42ca0*/  F2FP.SATFINITE.E4M3.F32.PACK_AB_MERGE_C R162, R162, R163, RZ ;  /* 0x000000a3a2a2723e */ /* 0x000fe400048070ff */
[----:B------:R-:W-:Y:S02]  /*42cb0*/  F2FP.SATFINITE.E4M3.F32.PACK_AB_MERGE_C R225, R225, R226, RZ ;  /* 0x000000e2e1e1723e */ /* 0x000fe400048070ff */
[----:B------:R-:W-:Y:S02]  /*42cc0*/  PRMT R92, R217, 0x3340, R92 ;  /* 0x00003340d95c7816 */ /* 0x000fe4000000005c */
[----:B------:R-:W-:-:S02]  /*42cd0*/  PRMT R105, R206, 0x3340, R1 ;  /* 0x00003340ce697816 */ /* 0x000fc40000000001 */
[----:B------:R-:W-:Y:S02]  /*42ce0*/  PRMT R39, R39, 0x5410, R212 ;  /* 0x0000541027277816 */ /* 0x000fe400000000d4 */
[----:B------:R-:W-:Y:S02]  /*42cf0*/  PRMT R105, R92, 0x5410, R105 ;  /* 0x000054105c697816 */ /* 0x000fe40000000069 */
[----:B------:R-:W-:Y:S02]  /*42d00*/  LOP3.LUT R162, R162, 0xffff, RZ, 0xc0, !PT ;  /* 0x0000ffffa2a27812 */ /* 0x000fe400078ec0ff */
[----:B------:R-:W-:Y:S02]  /*42d10*/  LOP3.LUT R2, R225, 0xffff, RZ, 0xc0, !PT ;  /* 0x0000ffffe1027812 */ /* 0x000fe400078ec0ff */
[--C-:B------:R-:W-:Y:S02]  /*42d20*/  PRMT R8, R41, 0x4210, R162.reuse ;  /* 0x0000421029087816 */ /* 0x100fe400000000a2 */
[----:B------:R-:W-:-:S02]  /*42d30*/  PRMT R9, R79, 0x5210, R162 ;  /* 0x000052104f097816 */ /* 0x000fc400000000a2 */
[--C-:B------:R-:W-:Y:S02]  /*42d40*/  PRMT R10, R39, 0x4210, R2.reuse ;  /* 0x00004210270a7816 */ /* 0x100fe40000000002 */
[----:B------:R-:W-:Y:S01]  /*42d50*/  PRMT R11, R105, 0x5210, R2 ;  /* 0x00005210690b7816 */ /* 0x000fe20000000002 */
[----:B------:R-:W-:Y:S06]  /*42d60*/  BAR.SYNC.DEFER_BLOCKING 0x0 ;  /* 0x0000000000007b1d */ /* 0x000fec0000010000 */
[----:B------:R4:W-:Y:S02]  /*42d70*/  STSM.16.M88.4 [R3], R8 ;  /* 0x0000000803007844 */ /* 0x0009e40000000200 */
[----:B------:R-:W-:Y:S01]  /*42d80*/  BAR.SYNC.DEFER_BLOCKING 0x0 ;  /* 0x0000000000007b1d */ /* 0x000fe20000010000 */
[----:B------:R-:W-:-:S02]  /*42d90*/  SHF.R.U32.HI R227, RZ, 0x8, R227 ;  /* 0x00000008ffe37819 */ /* 0x000fc400000116e3 */
[----:B------:R-:W-:Y:S02]  /*42da0*/  SHF.R.U32.HI R166, RZ, 0x8, R166 ;  /* 0x00000008ffa67819 */ /* 0x000fe400000116a6 */
[----:B------:R-:W-:Y:S02]  /*42db0*/  SHF.R.U32.HI R208, RZ, 0x8, R208 ;  /* 0x00000008ffd07819 */ /* 0x000fe400000116d0 */
[----:B------:R-:W-:Y:S02]  /*42dc0*/  LOP3.LUT R107, R166, 0xffff, RZ, 0xc0, !PT ;  /* 0x0000ffffa66b7812 */ /* 0x000fe400078ec0ff */
[----:B------:R-:W-:Y:S02]  /*42dd0*/  LOP3.LUT R108, R227, 0xffff, RZ, 0xc0, !PT ;  /* 0x0000ffffe36c7812 */ /* 0x000fe400078ec0ff */
[----:B------:R-:W-:Y:S02]  /*42de0*/  LOP3.LUT R208, R208, 0xffff, RZ, 0xc0, !PT ;  /* 0x0000ffffd0d07812 */ /* 0x000fe400078ec0ff */
[----:B------:R-:W-:Y:S01]  /*42df0*/  PRMT R107, R108, 0x3340, R107 ;  /* 0x000033406c6b7816 */ /* 0x000fe2000000006b */
[----:B------:R-:W3:Y:S01]  /*42e00*/  LDS.128 R20, [R4] ;  /* 0x0000000004147984 */ /* 0x000ee20000000c00 */
[----:B------:R-:W-:-:S02]  /*42e10*/  F2FP.SATFINITE.E4M3.F32.PACK_AB_MERGE_C R170, R170, R171, RZ ;  /* 0x000000abaaaa723e */ /* 0x000fc400048070ff */
[----:B------:R-:W-:Y:S02]  /*42e20*/  F2FP.SATFINITE.E4M3.F32.PACK_AB_MERGE_C R233, R233, R234, RZ ;  /* 0x000000eae9e9723e */ /* 0x000fe400048070ff */
[----:B------:R-:W-:Y:S02]  /*42e30*/  PRMT R108, R208, 0x3340, R1 ;  /* 0x00003340d06c7816 */ /* 0x000fe40000000001 */
[----:B------:R-:W-:Y:S02]  /*42e40*/  LOP3.LUT R170, R170, 0xffff, RZ, 0xc0, !PT ;  /* 0x0000ffffaaaa7812 */ /* 0x000fe400078ec0ff */
[----:B------:R-:W-:Y:S02]  /*42e50*/  PRMT R107, R107, 0x5410, R108 ;  /* 0x000054106b6b7816 */ /* 0x000fe4000000006c */
[----:B------:R-:W-:Y:S02]  /*42e60*/  LOP3.LUT R2, R233, 0xffff, RZ, 0xc0, !PT ;  /* 0x0000ffffe9027812 */ /* 0x000fe400078ec0ff */
[--C-:B0-----:R-:W-:Y:S01]  /*42e70*/  PRMT R12, R19, 0x4210, R170.reuse ;  /* 0x00004210130c7816 */ /* 0x101fe200000000aa */
[----:B------:R-:W-:Y:S01]  /*42e80*/  BAR.SYNC.DEFER_BLOCKING 0x0 ;  /* 0x0000000000007b1d */ /* 0x000fe20000010000 */
[----:B------:R-:W-:-:S02]  /*42e90*/  PRMT R13, R81, 0x5210, R170 ;  /* 0x00005210510d7816 */ /* 0x000fc400000000aa */
[--C-:B------:R-:W-:Y:S02]  /*42ea0*/  PRMT R14, R37, 0x4210, R2.reuse ;  /* 0x00004210250e7816 */ /* 0x100fe40000000002 */
[----:B------:R-:W-:Y:S02]  /*42eb0*/  PRMT R15, R107, 0x5210, R2 ;  /* 0x000052106b0f7816 */ /* 0x000fe40000000002 */
[----:B------:R-:W-:Y:S02]  /*42ec0*/  SHF.R.U32.HI R96, RZ, 0x8, R96 ;  /* 0x00000008ff607819 */ /* 0x000fe40000011660 */
[----:B------:R-:W-:Y:S02]  /*42ed0*/  F2FP.SATFINITE.E4M3.F32.PACK_AB_MERGE_C R178, R178, R179, RZ ;  /* 0x000000b3b2b2723e */ /* 0x000fe400048070ff */
[----:B------:R-:W-:Y:S02]  /*42ee0*/  F2FP.SATFINITE.E4M3.F32.PACK_AB_MERGE_C R116, R117, R116, RZ ;  /* 0x000000747574723e */ /* 0x000fe400048070ff */
[----:B------:R-:W-:-:S02]  /*42ef0*/  SHF.R.U32.HI R235, RZ, 0x8, R235 ;  /* 0x00000008ffeb7819 */ /* 0x000fc400000116eb */
[----:B------:R-:W-:Y:S02]  /*42f00*/  SHF.R.U32.HI R174, RZ, 0x8, R174 ;  /* 0x00000008ffae7819 */ /* 0x000fe400000116ae */
[----:B------:R-:W-:Y:S02]  /*42f10*/  SHF.R.U32.HI R210, RZ, 0x8, R210 ;  /* 0x00000008ffd27819 */ /* 0x000fe400000116d2 */
[----:B------:R-:W-:Y:S02]  /*42f20*/  F2FP.SATFINITE.E4M3.F32.PACK_AB_MERGE_C R241, R241, R242, RZ ;  /* 0x000000f2f1f1723e */ /* 0x000fe400048070ff */
[----:B------:R-:W-:Y:S02]  /*42f30*/  F2FP.SATFINITE.E4M3.F32.PACK_AB_MERGE_C R243, R243, R244, RZ ;  /* 0x000000f4f3f3723e */ /* 0x000fe400048070ff */
[----:B------:R-:W-:Y:S01]  /*42f40*/  F2FP.SATFINITE.E4M3.F32.PACK_AB_MERGE_C R245, R245, R246, RZ ;  /* 0x000000f6f5f5723e */ /* 0x000fe200048070ff */
[----:B------:R-:W-:Y:S01]  /*42f50*/  STSM.16.M88.4 [R3], R12 ;  /* 0x0000000c03007844 */ /* 0x000fe20000000200 */
[----:B------:R-:W-:Y:S01]  /*42f60*/  SHF.R.U32.HI R114, RZ, 0x8, R114 ;  /* 0x00000008ff727819 */ /* 0x000fe20000011672 */
[----:B------:R-:W0:Y:S08]  /*42f70*/  LDC.64 R106, c[0x0][0x228] ;  /* 0x00008a00ff6a7b82 */ /* 0x000e300000000a00 */
[----:B------:R-:W-:Y:S01]  /*42f80*/  BAR.SYNC.DEFER_BLOCKING 0x0 ;  /* 0x0000000000007b1d */ /* 0x000fe20000010000 */
[----:B------:R-:W-:-:S02]  /*42f90*/  LOP3.LUT R96, R96, 0xffff, RZ, 0xc0, !PT ;  /* 0x0000ffff60607812 */ /* 0x000fc400078ec0ff */
[----:B------:R-:W-:Y:S02]  /*42fa0*/  LOP3.LUT R114, R114, 0xffff, RZ, 0xc0, !PT ;  /* 0x0000ffff72727812 */ /* 0x000fe400078ec0ff */
[--C-:B------:R-:W-:Y:S02]  /*42fb0*/  PRMT R117, R96, 0x3340, R1.reuse ;  /* 0x0000334060757816 */ /* 0x100fe40000000001 */
[----:B------:R-:W-:Y:S02]  /*42fc0*/  PRMT R121, R114, 0x3340, R1 ;  /* 0x0000334072797816 */ /* 0x000fe40000000001 */
[----:B------:R-:W-:Y:S02]  /*42fd0*/  LOP3.LUT R178, R178, 0xffff, RZ, 0xc0, !PT ;  /* 0x0000ffffb2b27812 */ /* 0x000fe400078ec0ff */
[----:B------:R-:W-:Y:S02]  /*42fe0*/  PRMT R117, R88, 0x5410, R117 ;  /* 0x0000541058757816 */ /* 0x000fe40000000075 */
[----:B------:R-:W-:-:S02]  /*42ff0*/  PRMT R88, R42, 0x5410, R121 ;  /* 0x000054102a587816 */ /* 0x000fc40000000079 */
[----:B----4-:R-:W-:Y:S02]  /*43000*/  PRMT R8, R43, 0x4210, R178 ;  /* 0x000042102b087816 */ /* 0x010fe400000000b2 */
[----:B------:R-:W-:Y:S01]  /*43010*/  LOP3.LUT R109, R174, 0xffff, RZ, 0xc0, !PT ;  /* 0x0000ffffae6d7812 */ /* 0x000fe200078ec0ff */
[----:B------:R-:W4:Y:S01]  /*43020*/  LDS.128 R40, [R4] ;  /* 0x0000000004287984 */ /* 0x000f220000000c00 */
[----:B------:R-:W-:Y:S02]  /*43030*/  LOP3.LUT R124, R235, 0xffff, RZ, 0xc0, !PT ;  /* 0x0000ffffeb7c7812 */ /* 0x000fe400078ec0ff */
[----:B------:R-:W-:Y:S02]  /*43040*/  LOP3.LUT R210, R210, 0xffff, RZ, 0xc0, !PT ;  /* 0x0000ffffd2d27812 */ /* 0x000fe400078ec0ff */
[----:B------:R-:W-:Y:S02]  /*43050*/  PRMT R109, R124, 0x3340, R109 ;  /* 0x000033407c6d7816 */ /* 0x000fe4000000006d */
[----:B------:R-:W-:-:S02]  /*43060*/  PRMT R124, R210, 0x3340, R1 ;  /* 0x00003340d27c7816 */ /* 0x000fc40000000001 */
[----:B------:R-:W-:Y:S02]  /*43070*/  LOP3.LUT R2, R241, 0xffff, RZ, 0xc0, !PT ;  /* 0x0000fffff1027812 */ /* 0x000fe400078ec0ff */
[----:B------:R-:W-:Y:S02]  /*43080*/  PRMT R109, R109, 0x5410, R124 ;  /* 0x000054106d6d7816 */ /* 0x000fe4000000007c */
[----:B------:R-:W-:Y:S02]  /*43090*/  PRMT R9, R83, 0x5210, R178 ;  /* 0x0000521053097816 */ /* 0x000fe400000000b2 */
[--C-:B------:R-:W-:Y:S02]  /*430a0*/  PRMT R10, R49, 0x4210, R2.reuse ;  /* 0x00004210310a7816 */ /* 0x100fe40000000002 */
[----:B------:R-:W-:Y:S01]  /*430b0*/  PRMT R11, R109, 0x5210, R2 ;  /* 0x000052106d0b7816 */ /* 0x000fe20000000002 */
[----:B------:R-:W-:Y:S01]  /*430c0*/  BAR.SYNC.DEFER_BLOCKING 0x0 ;  /* 0x0000000000007b1d */ /* 0x000fe20000010000 */
[----:B------:R-:W-:-:S05]  /*430d0*/  F2FP.SATFINITE.E4M3.F32.PACK_AB_MERGE_C R247, R247, R248, RZ ;  /* 0x000000f8f7f7723e */ /* 0x000fca00048070ff */
[----:B------:R-:W-:Y:S02]  /*430e0*/  STSM.16.M88.4 [R3], R8 ;  /* 0x0000000803007844 */ /* 0x000fe40000000200 */
[----:B------:R-:W-:Y:S01]  /*430f0*/  BAR.SYNC.DEFER_BLOCKING 0x0 ;  /* 0x0000000000007b1d */ /* 0x000fe20000010000 */
[----:B------:R-:W-:Y:S02]  /*43100*/  LOP3.LUT R243, R243, 0xffff, RZ, 0xc0, !PT ;  /* 0x0000fffff3f37812 */ /* 0x000fe400078ec0ff */
[----:B------:R-:W-:Y:S02]  /*43110*/  LOP3.LUT R182, R245, 0xffff, RZ, 0xc0, !PT ;  /* 0x0000fffff5b67812 */ /* 0x000fe400078ec0ff */
[----:B------:R-:W-:Y:S02]  /*43120*/  LOP3.LUT R212, R247, 0xffff, RZ, 0xc0, !PT ;  /* 0x0000fffff7d47812 */ /* 0x000fe400078ec0ff */
[----:B------:R-:W-:Y:S02]  /*43130*/  PRMT R47, R243, 0x3340, R182 ;  /* 0x00003340f32f7816 */ /* 0x000fe400000000b6 */
[----:B------:R-:W-:-:S02]  /*43140*/  PRMT R220, R212, 0x3340, R1 ;  /* 0x00003340d4dc7816 */ /* 0x000fc40000000001 */
[----:B------:R-:W-:Y:S02]  /*43150*/  SHF.R.U32.HI R243, RZ, 0x8, R243 ;  /* 0x00000008fff37819 */ /* 0x000fe400000116f3 */
[----:B------:R-:W-:Y:S02]  /*43160*/  SHF.R.U32.HI R182, RZ, 0x8, R182 ;  /* 0x00000008ffb67819 */ /* 0x000fe400000116b6 */
[----:B------:R-:W-:Y:S02]  /*43170*/  SHF.R.U32.HI R212, RZ, 0x8, R212 ;  /* 0x00000008ffd47819 */ /* 0x000fe400000116d4 */
[----:B------:R-:W-:Y:S01]  /*43180*/  LOP3.LUT R111, R182, 0xffff, RZ, 0xc0, !PT ;  /* 0x0000ffffb66f7812 */ /* 0x000fe200078ec0ff */
[----:B------:R-:W0:Y:S01]  /*43190*/  LDS.128 R16, [R4] ;  /* 0x0000000004107984 */ /* 0x000e220000000c00 */
[----:B------:R-:W-:Y:S02]  /*431a0*/  LOP3.LUT R140, R243, 0xffff, RZ, 0xc0, !PT ;  /* 0x0000fffff38c7812 */ /* 0x000fe400078ec0ff */
[----:B------:R-:W-:-:S02]  /*431b0*/  LOP3.LUT R212, R212, 0xffff, RZ, 0xc0, !PT ;  /* 0x0000ffffd4d47812 */ /* 0x000fc400078ec0ff */
[----:B------:R-:W-:Y:S02]  /*431c0*/  PRMT R111, R140, 0x3340, R111 ;  /* 0x000033408c6f7816 */ /* 0x000fe4000000006f */
[----:B------:R-:W-:Y:S02]  /*431d0*/  F2FP.SATFINITE.E4M3.F32.PACK_AB_MERGE_C R186, R186, R187, RZ ;  /* 0x000000bbbaba723e */ /* 0x000fe400048070ff */
[----:B------:R-:W-:Y:S02]  /*431e0*/  F2FP.SATFINITE.E4M3.F32.PACK_AB_MERGE_C R249, R249, R250, RZ ;  /* 0x000000faf9f9723e */ /* 0x000fe400048070ff */
[----:B------:R-:W-:Y:S02]  /*431f0*/  PRMT R140, R212, 0x3340, R1 ;  /* 0x00003340d48c7816 */ /* 0x000fe40000000001 */
[----:B------:R-:W-:Y:S02]  /*43200*/  PRMT R47, R47, 0x5410, R220 ;  /* 0x000054102f2f7816 */ /* 0x000fe400000000dc */
[----:B------:R-:W-:-:S02]  /*43210*/  PRMT R111, R111, 0x5410, R140 ;  /* 0x000054106f6f7816 */ /* 0x000fc4000000008c */
[----:B------:R-:W-:Y:S02]  /*43220*/  LOP3.LUT R186, R186, 0xffff, RZ, 0xc0, !PT ;  /* 0x0000ffffbaba7812 */ /* 0x000fe400078ec0ff */
[----:B------:R-:W-:Y:S02]  /*43230*/  LOP3.LUT R2, R249, 0xffff, RZ, 0xc0, !PT ;  /* 0x0000fffff9027812 */ /* 0x000fe400078ec0ff */
[----:B------:R-:W-:Y:S02]  /*43240*/  PRMT R113, R72, 0x5410, R113 ;  /* 0x0000541048717816 */ /* 0x000fe40000000071 */
[----:B------:R-:W-:Y:S02]  /*43250*/  PRMT R115, R74, 0x5410, R115 ;  /* 0x000054104a737816 */ /* 0x000fe40000000073 */
[--C-:B------:R-:W-:Y:S02]  /*43260*/  PRMT R72, R45, 0x4210, R186.reuse ;  /* 0x000042102d487816 */ /* 0x100fe400000000ba */
[----:B------:R-:W-:-:S02]  /*43270*/  PRMT R73, R85, 0x5210, R186 ;  /* 0x0000521055497816 */ /* 0x000fc400000000ba */
[--C-:B------:R-:W-:Y:S02]  /*43280*/  PRMT R74, R47, 0x4210, R2.reuse ;  /* 0x000042102f4a7816 */ /* 0x100fe40000000002 */
[----:B------:R-:W-:Y:S01]  /*43290*/  PRMT R75, R111, 0x5210, R2 ;  /* 0x000052106f4b7816 */ /* 0x000fe20000000002 */
[----:B------:R-:W-:Y:S06]  /*432a0*/  BAR.SYNC.DEFER_BLOCKING 0x0 ;  /* 0x0000000000007b1d */ /* 0x000fec0000010000 */
[----:B------:R-:W-:Y:S02]  /*432b0*/  STSM.16.M88.4 [R3], R72 ;  /* 0x0000004803007844 */ /* 0x000fe40000000200 */
[----:B------:R-:W-:Y:S01]  /*432c0*/  BAR.SYNC.DEFER_BLOCKING 0x0 ;  /* 0x0000000000007b1d */ /* 0x000fe20000010000 */
[----:B------:R-:W-:-:S02]  /*432d0*/  LOP3.LUT R37, R36, 0xffff, RZ, 0xc0, !PT ;  /* 0x0000ffff24257812 */ /* 0x000fc400078ec0ff */
[----:B------:R-:W-:Y:S02]  /*432e0*/  LOP3.LUT R39, R38, 0xffff, RZ, 0xc0, !PT ;  /* 0x0000ffff26277812 */ /* 0x000fe400078ec0ff */
[----:B------:R-:W-:Y:S01]  /*432f0*/  PRMT R36, R48, 0x4210, R37 ;  /* 0x0000421030247816 */ /* 0x000fe20000000025 */
[----:B------:R-:W0:Y:S01]  /*43300*/  LDS.128 R12, [R4] ;  /* 0x00000000040c7984 */ /* 0x000e220000000c00 */
[----:B------:R-:W-:Y:S02]  /*43310*/  PRMT R38, R50, 0x4210, R39 ;  /* 0x0000421032267816 */ /* 0x000fe40000000027 */
[----:B------:R-:W-:Y:S02]  /*43320*/  PRMT R37, R66, 0x5210, R37 ;  /* 0x0000521042257816 */ /* 0x000fe40000000025 */
[----:B------:R-:W-:Y:S01]  /*43330*/  PRMT R39, R76, 0x5210, R39 ;  /* 0x000052104c277816 */ /* 0x000fe20000000027 */
[----:B------:R-:W-:Y:S06]  /*43340*/  BAR.SYNC.DEFER_BLOCKING 0x0 ;  /* 0x0000000000007b1d */ /* 0x000fec0000010000 */
[----:B------:R1:W-:Y:S02]  /*43350*/  STSM.16.M88.4 [R3], R36 ;  /* 0x0000002403007844 */ /* 0x0003e40000000200 */
[----:B------:R-:W-:Y:S01]  /*43360*/  BAR.SYNC.DEFER_BLOCKING 0x0 ;  /* 0x0000000000007b1d */ /* 0x000fe20000010000 */
[----:B------:R-:W-:-:S02]  /*43370*/  LOP3.LUT R45, R52, 0xffff, RZ, 0xc0, !PT ;  /* 0x0000ffff342d7812 */ /* 0x000fc400078ec0ff */
[----:B------:R-:W-:Y:S02]  /*43380*/  LOP3.LUT R47, R54, 0xffff, RZ, 0xc0, !PT ;  /* 0x0000ffff362f7812 */ /* 0x000fe400078ec0ff */
[----:B------:R-:W-:Y:S01]  /*43390*/  PRMT R44, R44, 0x4210, R45 ;  /* 0x000042102c2c7816 */ /* 0x000fe2000000002d */
[----:B------:R-:W0:Y:S01]  /*433a0*/  LDS.128 R8, [R4] ;  /* 0x0000000004087984 */ /* 0x000e220000000c00 */
[----:B------:R-:W-:Y:S02]  /*433b0*/  PRMT R46, R46, 0x4210, R47 ;  /* 0x000042102e2e7816 */ /* 0x000fe4000000002f */
[----:B------:R-:W-:Y:S01]  /*433c0*/  PRMT R45, R78, 0x5210, R45 ;  /* 0x000052104e2d7816 */ /* 0x000fe2000000002d */
[----:B------:R-:W-:Y:S01]  /*433d0*/  BAR.SYNC.DEFER_BLOCKING 0x0 ;  /* 0x0000000000007b1d */ /* 0x000fe20000010000 */
[----:B------:R-:W-:Y:S02]  /*433e0*/  PRMT R47, R80, 0x5210, R47 ;  /* 0x00005210502f7816 */ /* 0x000fe4000000002f */
[----:B------:R-:W-:-:S03]  /*433f0*/  LOP3.LUT R7, R70, 0xffff, RZ, 0xc0, !PT ;  /* 0x0000ffff46077812 */ /* 0x000fc600078ec0ff */
[----:B------:R2:W-:Y:S01]  /*43400*/  STSM.16.M88.4 [R3], R44 ;  /* 0x0000002c03007844 */ /* 0x0005e20000000200 */
[--C-:B-1----:R-:W-:Y:S01]  /*43410*/  PRMT R39, R82, 0x5210, R7.reuse ;  /* 0x0000521052277816 */ /* 0x102fe20000000007 */
[----:B------:R-:W-:Y:S01]  /*43420*/  BAR.SYNC.DEFER_BLOCKING 0x0 ;  /* 0x0000000000007b1d */ /* 0x000fe20000010000 */
[----:B------:R-:W-:Y:S02]  /*43430*/  LOP3.LUT R68, R68, 0xffff, RZ, 0xc0, !PT ;  /* 0x0000ffff44447812 */ /* 0x000fe400078ec0ff */
[----:B------:R-:W-:-:S03]  /*43440*/  PRMT R38, R56, 0x4210, R7 ;  /* 0x0000421038267816 */ /* 0x000fc60000000007 */
[----:B------:R-:W1:Y:S01]  /*43450*/  LDS.128 R80, [R4] ;  /* 0x0000000004507984 */ /* 0x000e620000000c00 */
[--C-:B------:R-:W-:Y:S02]  /*43460*/  PRMT R36, R55, 0x4210, R68.reuse ;  /* 0x0000421037247816 */ /* 0x100fe40000000044 */
[----:B------:R-:W-:Y:S01]  /*43470*/  PRMT R37, R65, 0x5210, R68 ;  /* 0x0000521041257816 */ /* 0x000fe20000000044 */
[----:B------:R-:W-:Y:S06]  /*43480*/  BAR.SYNC.DEFER_BLOCKING 0x0 ;  /* 0x0000000000007b1d */ /* 0x000fec0000010000 */
[----:B------:R3:W-:Y:S02]  /*43490*/  STSM.16.M88.4 [R3], R36 ;  /* 0x0000002403007844 */ /* 0x0007e40000000200 */
[----:B------:R-:W-:Y:S01]  /*434a0*/  BAR.SYNC.DEFER_BLOCKING 0x0 ;  /* 0x0000000000007b1d */ /* 0x000fe20000010000 */
[----:B------:R-:W-:-:S02]  /*434b0*/  LOP3.LUT R84, R84, 0xffff, RZ, 0xc0, !PT ;  /* 0x0000ffff54547812 */ /* 0x000fc400078ec0ff */
[----:B------:R-:W-:-:S03]  /*434c0*/  LOP3.LUT R86, R86, 0xffff, RZ, 0xc0, !PT ;  /* 0x0000ffff56567812 */ /* 0x000fc600078ec0ff */
[----:B------:R-:W1:Y:S01]  /*434d0*/  LDS.128 R76, [R4] ;  /* 0x00000000044c7984 */ /* 0x000e620000000c00 */
[--C-:B--2---:R-:W-:Y:S02]  /*434e0*/  PRMT R44, R51, 0x4210, R84.reuse ;  /* 0x00004210332c7816 */ /* 0x104fe40000000054 */
[----:B------:R-:W-:Y:S02]  /*434f0*/  PRMT R45, R113, 0x5210, R84 ;  /* 0x00005210712d7816 */ /* 0x000fe40000000054 */
[--C-:B------:R-:W-:Y:S02]  /*43500*/  PRMT R46, R53, 0x4210, R86.reuse ;  /* 0x00004210352e7816 */ /* 0x100fe40000000056 */
[----:B------:R-:W-:Y:S01]  /*43510*/  PRMT R47, R115, 0x5210, R86 ;  /* 0x00005210732f7816 */ /* 0x000fe20000000056 */
[----:B------:R-:W-:Y:S06]  /*43520*/  BAR.SYNC.DEFER_BLOCKING 0x0 ;  /* 0x0000000000007b1d */ /* 0x000fec0000010000 */
[----:B------:R2:W-:Y:S02]  /*43530*/  STSM.16.M88.4 [R3], R44 ;  /* 0x0000002c03007844 */ /* 0x0005e40000000200 */
[----:B------:R-:W-:Y:S01]  /*43540*/  BAR.SYNC.DEFER_BLOCKING 0x0 ;  /* 0x0000000000007b1d */ /* 0x000fe20000010000 */
[----:B------:R-:W-:-:S04]  /*43550*/  SHF.R.U32.HI R98, RZ, 0x8, R98 ;  /* 0x00000008ff627819 */ /* 0x000fc80000011662 */
[----:B------:R-:W-:Y:S02]  /*43560*/  LOP3.LUT R98, R98, 0xffff, RZ, 0xc0, !PT ;  /* 0x0000ffff62627812 */ /* 0x000fe400078ec0ff */
[----:B------:R-:W-:Y:S02]  /*43570*/  F2FP.SATFINITE.E4M3.F32.PACK_AB_MERGE_C R118, R119, R118, RZ ;  /* 0x000000767776723e */ /* 0x000fe400048070ff */
[----:B------:R-:W-:Y:S01]  /*43580*/  PRMT R119, R98, 0x3340, R1 ;  /* 0x0000334062777816 */ /* 0x000fe20000000001 */
[----:B------:R-:W1:Y:S03]  /*43590*/  LDS.128 R72, [R4] ;  /* 0x0000000004487984 */ /* 0x000e660000000c00 */
[----:B------:R-:W-:Y:S02]  /*435a0*/  PRMT R90, R90, 0x5410, R119 ;  /* 0x000054105a5a7816 */ /* 0x000fe40000000077 */
[----:B------:R-:W-:-:S02]  /*435b0*/  LOP3.LUT R100, R100, 0xffff, RZ, 0xc0, !PT ;  /* 0x0000ffff64647812 */ /* 0x000fc400078ec0ff */
[----:B------:R-:W-:Y:S02]  /*435c0*/  LOP3.LUT R7, R102, 0xffff, RZ, 0xc0, !PT ;  /* 0x0000ffff66077812 */ /* 0x000fe400078ec0ff */
[--C-:B---3--:R-:W-:Y:S02]  /*435d0*/  PRMT R36, R59, 0x4210, R100.reuse ;  /* 0x000042103b247816 */ /* 0x108fe40000000064 */
[----:B------:R-:W-:Y:S02]  /*435e0*/  PRMT R37, R117, 0x5210, R100 ;  /* 0x0000521075257816 */ /* 0x000fe40000000064 */
[--C-:B------:R-:W-:Y:S02]  /*435f0*/  PRMT R38, R60, 0x4210, R7.reuse ;  /* 0x000042103c267816 */ /* 0x100fe40000000007 */
[----:B------:R-:W-:Y:S01]  /*43600*/  PRMT R39, R90, 0x5210, R7 ;  /* 0x000052105a277816 */ /* 0x000fe20000000007 */
[----:B------:R-:W-:Y:S06]  /*43610*/  BAR.SYNC.DEFER_BLOCKING 0x0 ;  /* 0x0000000000007b1d */ /* 0x000fec0000010000 */
[----:B------:R3:W-:Y:S02]  /*43620*/  STSM.16.M88.4 [R3], R36 ;  /* 0x0000002403007844 */ /* 0x0007e40000000200 */
[----:B------:R-:W-:Y:S01]  /*43630*/  BAR.SYNC.DEFER_BLOCKING 0x0 ;  /* 0x0000000000007b1d */ /* 0x000fe20000010000 */
[----:B------:R-:W-:-:S04]  /*43640*/  SHF.R.U32.HI R112, RZ, 0x8, R112 ;  /* 0x00000008ff707819 */ /* 0x000fc80000011670 */
[----:B------:R-:W-:-:S04]  /*43650*/  LOP3.LUT R112, R112, 0xffff, RZ, 0xc0, !PT ;  /* 0x0000ffff70707812 */ /* 0x000fc800078ec0ff */
[----:B------:R-:W-:Y:S01]  /*43660*/  PRMT R87, R112, 0x3340, R1 ;  /* 0x0000334070577816 */ /* 0x000fe20000000001 */
[----:B------:R-:W1:Y:S01]  /*43670*/  LDS.128 R68, [R4] ;  /* 0x0000000004447984 */ /* 0x000e620000000c00 */
[----:B------:R-:W-:Y:S02]  /*43680*/  LOP3.LUT R116, R116, 0xffff, RZ, 0xc0, !PT ;  /* 0x0000ffff74747812 */ /* 0x000fe400078ec0ff */
[----:B------:R-:W-:Y:S02]  /*43690*/  PRMT R87, R104, 0x5410, R87 ;  /* 0x0000541068577816 */ /* 0x000fe40000000057 */
[----:B------:R-:W-:Y:S02]  /*436a0*/  LOP3.LUT R7, R118, 0xffff, RZ, 0xc0, !PT ;  /* 0x0000ffff76077812 */ /* 0x000fe400078ec0ff */
[--C-:B------:R-:W-:Y:S02]  /*436b0*/  PRMT R56, R57, 0x4210, R116.reuse ;  /* 0x0000421039387816 */ /* 0x100fe40000000074 */
[----:B------:R-:W-:-:S02]  /*436c0*/  PRMT R57, R87, 0x5210, R116 ;  /* 0x0000521057397816 */ /* 0x000fc40000000074 */
[----:B------:R-:W-:Y:S02]  /*436d0*/  PRMT R58, R58, 0x4210, R7 ;  /* 0x000042103a3a7816 */ /* 0x000fe40000000007 */
[----:B------:R-:W-:Y:S02]  /*436e0*/  F2FP.SATFINITE.E4M3.F32.PACK_AB_MERGE_C R151, R151, R251, RZ ;  /* 0x000000fb9797723e */ /* 0x000fe400048070ff */
[----:B------:R-:W-:Y:S02]  /*436f0*/  SHF.R.U32.HI R120, RZ, 0x8, R120 ;  /* 0x00000008ff787819 */ /* 0x000fe40000011678 */
[----:B------:R-:W-:Y:S02]  /*43700*/  SHF.R.U32.HI R89, RZ, 0x8, R89 ;  /* 0x00000008ff597819 */ /* 0x000fe40000011659 */
[----:B------:R-:W-:Y:S02]  /*43710*/  SHF.R.U32.HI R128, RZ, 0x8, R128 ;  /* 0x00000008ff807819 */ /* 0x000fe40000011680 */
[----:B------:R-:W-:-:S02]  /*43720*/  SHF.R.U32.HI R122, RZ, 0x8, R122 ;  /* 0x00000008ff7a7819 */ /* 0x000fc4000001167a */
[----:B------:R-:W-:Y:S02]  /*43730*/  SHF.R.U32.HI R91, RZ, 0x8, R91 ;  /* 0x00000008ff5b7819 */ /* 0x000fe4000001165b */
[----:B------:R-:W-:Y:S02]  /*43740*/  SHF.R.U32.HI R130, RZ, 0x8, R130 ;  /* 0x00000008ff827819 */ /* 0x000fe40000011682 */
[----:B------:R-:W-:Y:S02]  /*43750*/  F2FP.SATFINITE.E4M3.F32.PACK_AB_MERGE_C R132, R133, R132, RZ ;  /* 0x000000848584723e */ /* 0x000fe400048070ff */
[----:B------:R-:W-:Y:S01]  /*43760*/  F2FP.SATFINITE.E4M3.F32.PACK_AB_MERGE_C R134, R135, R134, RZ ;  /* 0x000000868786723e */ /* 0x000fe200048070ff */
[----:B------:R-:W4:Y:S01]  /*43770*/  S2R R250, SR_TID.X ;  /* 0x0000000000fa7919 */ /* 0x000f220000002100 */
[----:B------:R-:W-:Y:S01]  /*43780*/  PRMT R59, R88, 0x5210, R7 ;  /* 0x00005210583b7816 */ /* 0x000fe20000000007 */
[----:B------:R-:W1:Y:S08]  /*43790*/  LDC.64 R86, c[0x0][0x270] ;  /* 0x00009c00ff567b82 */ /* 0x000e700000000a00 */
[----:B------:R-:W-:Y:S01]  /*437a0*/  BAR.SYNC.DEFER_BLOCKING 0x0 ;  /* 0x0000000000007b1d */ /* 0x000fe20000010000 */
[----:B------:R-:W-:-:S05]  /*437b0*/  LOP3.LUT R151, R151, 0xffff, RZ, 0xc0, !PT ;  /* 0x0000ffff97977812 */ /* 0x000fca00078ec0ff */
[----:B------:R-:W-:Y:S01]  /*437c0*/  STSM.16.M88.4 [R3], R56 ;  /* 0x0000003803007844 */ /* 0x000fe20000000200 */
[----:B--2---:R-:W-:Y:S01]  /*437d0*/  PRMT R46, R64, 0x4210, R151 ;  /* 0x00004210402e7816 */ /* 0x004fe20000000097 */
[----:B------:R-:W-:Y:S01]  /*437e0*/  BAR.SYNC.DEFER_BLOCKING 0x0 ;  /* 0x0000000000007b1d */ /* 0x000fe20000010000 */
[----:B------:R-:W-:Y:S02]  /*437f0*/  LOP3.LUT R89, R89, 0xffff, RZ, 0xc0, !PT ;  /* 0x0000ffff59597812 */ /* 0x000fe400078ec0ff */
[----:B------:R-:W-:Y:S02]  /*43800*/  LOP3.LUT R120, R120, 0xffff, RZ, 0xc0, !PT ;  /* 0x0000ffff78787812 */ /* 0x000fe400078ec0ff */
[----:B------:R-:W-:Y:S02]  /*43810*/  LOP3.LUT R128, R128, 0xffff, RZ, 0xc0, !PT ;  /* 0x0000ffff80807812 */ /* 0x000fe400078ec0ff */
[----:B------:R-:W-:Y:S02]  /*43820*/  LOP3.LUT R91, R91, 0xffff, RZ, 0xc0, !PT ;  /* 0x0000ffff5b5b7812 */ /* 0x000fe400078ec0ff */
[----:B------:R-:W-:-:S02]  /*43830*/  LOP3.LUT R122, R122, 0xffff, RZ, 0xc0, !PT ;  /* 0x0000ffff7a7a7812 */ /* 0x000fc400078ec0ff */
[----:B------:R-:W-:Y:S01]  /*43840*/  LOP3.LUT R130, R130, 0xffff, RZ, 0xc0, !PT ;  /* 0x0000ffff82827812 */ /* 0x000fe200078ec0ff */
[----:B------:R-:W-:Y:S01]  /*43850*/  LDS.128 R64, [R4] ;  /* 0x0000000004407984 */ /* 0x000fe20000000c00 */
[----:B------:R-:W-:Y:S02]  /*43860*/  PRMT R89, R120, 0x3340, R89 ;  /* 0x0000334078597816 */ /* 0x000fe40000000059 */
[----:B------:R-:W-:Y:S02]  /*43870*/  PRMT R128, R128, 0x3340, R1 ;  /* 0x0000334080807816 */ /* 0x000fe40000000001 */
[----:B------:R-:W-:Y:S02]  /*43880*/  PRMT R91, R122, 0x3340, R91 ;  /* 0x000033407a5b7816 */ /* 0x000fe4000000005b */
[----:B------:R-:W-:Y:S02]  /*43890*/  PRMT R130, R130, 0x3340, R1 ;  /* 0x0000334082827816 */ /* 0x000fe40000000001 */
[----:B------:R-:W-:-:S02]  /*438a0*/  PRMT R89, R89, 0x5410, R128 ;  /* 0x0000541059597816 */ /* 0x000fc40000000080 */
[----:B------:R-:W-:Y:S02]  /*438b0*/  PRMT R0, R91, 0x5410, R130 ;  /* 0x000054105b007816 */ /* 0x000fe40000000082 */
[----:B------:R-:W-:Y:S02]  /*438c0*/  LOP3.LUT R132, R132, 0xffff, RZ, 0xc0, !PT ;  /* 0x0000ffff84847812 */ /* 0x000fe400078ec0ff */
[----:B------:R-:W-:Y:S02]  /*438d0*/  LOP3.LUT R7, R134, 0xffff, RZ, 0xc0, !PT ;  /* 0x0000ffff86077812 */ /* 0x000fe400078ec0ff */
[--C-:B---3--:R-:W-:Y:S02]  /*438e0*/  PRMT R36, R61, 0x4210, R132.reuse ;  /* 0x000042103d247816 */ /* 0x108fe40000000084 */
[----:B------:R-:W-:Y:S02]  /*438f0*/  PRMT R37, R89, 0x5210, R132 ;  /* 0x0000521059257816 */ /* 0x000fe40000000084 */
[----:B------:R-:W-:-:S02]  /*43900*/  PRMT R38, R62, 0x4210, R7 ;  /* 0x000042103e267816 */ /* 0x000fc40000000007 */
[----:B------:R-:W-:Y:S01]  /*43910*/  PRMT R39, R0, 0x5210, R7 ;  /* 0x0000521000277816 */ /* 0x000fe20000000007 */
[----:B------:R-:W-:Y:S01]  /*43920*/  BAR.SYNC.DEFER_BLOCKING 0x0 ;  /* 0x0000000000007b1d */ /* 0x000fe20000010000 */
[----:B------:R-:W-:-:S05]  /*43930*/  F2FP.SATFINITE.E4M3.F32.PACK_AB_MERGE_C R148, R149, R148, RZ ;  /* 0x000000949594723e */ /* 0x000fca00048070ff */
[----:B------:R-:W-:Y:S01]  /*43940*/  STSM.16.M88.4 [R3], R36 ;  /* 0x0000002403007844 */ /* 0x000fe20000000200 */
[----:B------:R-:W-:Y:S01]  /*43950*/  LOP3.LUT R148, R148, 0xffff, RZ, 0xc0, !PT ;  /* 0x0000ffff94947812 */ /* 0x000fe200078ec0ff */
[----:B------:R-:W2:Y:S03]  /*43960*/  S2R R125, SR_CTAID.Y ;  /* 0x00000000007d7919 */ /* 0x000ea60000002600 */
[----:B------:R-:W-:Y:S01]  /*43970*/  PRMT R44, R63, 0x4210, R148 ;  /* 0x000042103f2c7816 */ /* 0x000fe20000000094 */
[----:B------:R-:W-:Y:S01]  /*43980*/  BAR.SYNC.DEFER_BLOCKING 0x0 ;  /* 0x0000000000007b1d */ /* 0x000fe20000010000 */
[----:B------:R-:W-:Y:S02]  /*43990*/  SHF.R.U32.HI R136, RZ, 0x8, R136 ;  /* 0x00000008ff887819 */ /* 0x000fe40000011688 */
[----:B------:R-:W-:Y:S02]  /*439a0*/  SHF.R.U32.HI R93, RZ, 0x8, R93 ;  /* 0x00000008ff5d7819 */ /* 0x000fe4000001165d */
[----:B------:R-:W-:-:S02]  /*439b0*/  SHF.R.U32.HI R144, RZ, 0x8, R144 ;  /* 0x00000008ff907819 */ /* 0x000fc40000011690 */
[----:B------:R-:W-:Y:S02]  /*439c0*/  SHF.R.U32.HI R138, RZ, 0x8, R138 ;  /* 0x00000008ff8a7819 */ /* 0x000fe4000001168a */
[----:B------:R-:W-:Y:S02]  /*439d0*/  SHF.R.U32.HI R95, RZ, 0x8, R95 ;  /* 0x00000008ff5f7819 */ /* 0x000fe4000001165f */
[----:B------:R-:W-:Y:S02]  /*439e0*/  SHF.R.U32.HI R146, RZ, 0x8, R146 ;  /* 0x00000008ff927819 */ /* 0x000fe40000011692 */
[----:B------:R-:W-:Y:S02]  /*439f0*/  LOP3.LUT R93, R93, 0xffff, RZ, 0xc0, !PT ;  /* 0x0000ffff5d5d7812 */ /* 0x000fe400078ec0ff */
[----:B------:R-:W-:Y:S01]  /*43a00*/  LOP3.LUT R136, R136, 0xffff, RZ, 0xc0, !PT ;  /* 0x0000ffff88887812 */ /* 0x000fe200078ec0ff */
[----:B------:R-:W3:Y:S01]  /*43a10*/  LDS.128 R60, [R4] ;  /* 0x00000000043c7984 */ /* 0x000ee20000000c00 */
[----:B------:R-:W-:-:S02]  /*43a20*/  LOP3.LUT R144, R144, 0xffff, RZ, 0xc0, !PT ;  /* 0x0000ffff90907812 */ /* 0x000fc400078ec0ff */
[----:B------:R-:W-:Y:S02]  /*43a30*/  LOP3.LUT R95, R95, 0xffff, RZ, 0xc0, !PT ;  /* 0x0000ffff5f5f7812 */ /* 0x000fe400078ec0ff */
[----:B------:R-:W-:Y:S02]  /*43a40*/  LOP3.LUT R138, R138, 0xffff, RZ, 0xc0, !PT ;  /* 0x0000ffff8a8a7812 */ /* 0x000fe400078ec0ff */
[----:B------:R-:W-:Y:S02]  /*43a50*/  LOP3.LUT R146, R146, 0xffff, RZ, 0xc0, !PT ;  /* 0x0000ffff92927812 */ /* 0x000fe400078ec0ff */
[----:B----4-:R-:W-:Y:S02]  /*43a60*/  SHF.R.U32.HI R120, RZ, 0x6, R250 ;  /* 0x00000006ff787819 */ /* 0x010fe400000116fa */
[----:B------:R-:W-:Y:S01]  /*43a70*/  PRMT R93, R136, 0x3340, R93 ;  /* 0x00003340885d7816 */ /* 0x000fe2000000005d */
[----:B------:R-:W4:Y:S01]  /*43a80*/  LDC R250, c[0x0][0x278] ;  /* 0x00009e00fffa7b82 */ /* 0x000f220000000800 */
        /* <DEDUP_REMOVED lines=8> */
[----:B------:R-:W-:-:S02]  /*43b10*/  PRMT R178, R196, 0x7773, RZ ;  /* 0x00007773c4b27816 */ /* 0x000fc400000000ff */
[C---:B------:R-:W-:Y:S02]  /*43b20*/  PRMT R184, R196.reuse, 0x7772, RZ ;  /* 0x00007772c4b87816 */ /* 0x040fe400000000ff */
[C---:B------:R-:W-:Y:S02]  /*43b30*/  PRMT R192, R196.reuse, 0x7771, RZ ;  /* 0x00007771c4c07816 */ /* 0x040fe400000000ff */
[----:B------:R-:W-:Y:S02]  /*43b40*/  PRMT R200, R196, 0x7770, RZ ;  /* 0x00007770c4c87816 */ /* 0x000fe400000000ff */
[C---:B------:R-:W-:Y:S02]  /*43b50*/  PRMT R145, R28.reuse, 0x7773, RZ ;  /* 0x000077731c917816 */ /* 0x040fe400000000ff */
[C---:B------:R-:W-:Y:S02]  /*43b60*/  PRMT R151, R28.reuse, 0x7772, RZ ;  /* 0x000077721c977816 */ /* 0x040fe400000000ff */
[----:B------:R-:W-:-:S02]  /*43b70*/  PRMT R156, R28, 0x7771, RZ ;  /* 0x000077711c9c7816 */ /* 0x000fc400000000ff */
[----:B------:R-:W-:Y:S02]  /*43b80*/  PRMT R160, R28, 0x7770, RZ ;  /* 0x000077701ca07816 */ /* 0x000fe400000000ff */
[C---:B------:R-:W-:Y:S02]  /*43b90*/  PRMT R208, R22.reuse, 0x7773, RZ ;  /* 0x0000777316d07816 */ /* 0x040fe400000000ff */
[C---:B------:R-:W-:Y:S02]  /*43ba0*/  PRMT R204, R22.reuse, 0x7772, RZ ;  /* 0x0000777216cc7816 */ /* 0x040fe400000000ff */
[C---:B------:R-:W-:Y:S02]  /*43bb0*/  PRMT R196, R22.reuse, 0x7771, RZ ;  /* 0x0000777116c47816 */ /* 0x040fe400000000ff */
[----:B------:R-:W-:Y:S01]  /*43bc0*/  PRMT R188, R22, 0x7770, RZ ;  /* 0x0000777016bc7816 */ /* 0x000fe200000000ff */
[----:B------:R0:W-:Y:S01]  /*43bd0*/  STSM.16.M88.4 [R3], R44 ;  /* 0x0000002c03007844 */ /* 0x0001e20000000200 */
        /* <DEDUP_REMOVED lines=11> */
[----:B------:R-:W-:Y:S02]  /*43c90*/  PRMT R175, R34, 0x7770, RZ ;  /* 0x0000777022af7816 */ /* 0x000fe400000000ff */
[----:B------:R-:W-:-:S02]  /*43ca0*/  PRMT R144, R30, 0x7773, RZ ;  /* 0x000077731e907816 */ /* 0x000fc400000000ff */
[C---:B------:R-:W-:Y:S02]  /*43cb0*/  PRMT R148, R30.reuse, 0x7772, RZ ;  /* 0x000077721e947816 */ /* 0x040fe400000000ff */
[C---:B------:R-:W-:Y:S02]  /*43cc0*/  PRMT R154, R30.reuse, 0x7771, RZ ;  /* 0x000077711e9a7816 */ /* 0x040fe400000000ff */
[----:B------:R-:W-:Y:S02]  /*43cd0*/  PRMT R158, R30, 0x7770, RZ ;  /* 0x000077701e9e7816 */ /* 0x000fe400000000ff */
[C---:B------:R-:W-:Y:S02]  /*43ce0*/  PRMT R149, R25.reuse, 0x7773, RZ ;  /* 0x0000777319957816 */ /* 0x040fe400000000ff */
[C---:B------:R-:W-:Y:S02]  /*43cf0*/  PRMT R141, R25.reuse, 0x7772, RZ ;  /* 0x00007772198d7816 */ /* 0x040fe400000000ff */
[----:B0-----:R-:W-:-:S02]  /*43d00*/  PRMT R47, R25, 0x7771, RZ ;  /* 0x00007771192f7816 */ /* 0x001fc400000000ff */
        /* <DEDUP_REMOVED lines=77> */
[----:B-1----:R-:W-:-:S02]  /*441e0*/  PRMT R6, R81, 0x7773, RZ ;  /* 0x0000777351067816 */ /* 0x002fc400000000ff */
[C---:B------:R-:W-:Y:S02]  /*441f0*/  PRMT R17, R81.reuse, 0x7772, RZ ;  /* 0x0000777251117816 */ /* 0x040fe400000000ff */
[C---:B------:R-:W-:Y:S02]  /*44200*/  PRMT R9, R81.reuse, 0x7771, RZ ;  /* 0x0000777151097816 */ /* 0x040fe400000000ff */
[----:B------:R-:W-:Y:S01]  /*44210*/  PRMT R25, R81, 0x7770, RZ ;  /* 0x0000777051197816 */ /* 0x000fe200000000ff */
[----:B--2---:R-:W-:Y:S01]  /*44220*/  IMAD R95, R125, R86, RZ ;  /* 0x000000567d5f7224 */ /* 0x004fe200078e02ff */
[C---:B------:R-:W-:Y:S01]  /*44230*/  PRMT R205, R20.reuse, 0x7773, RZ ;  /* 0x0000777314cd7816 */ /* 0x040fe200000000ff */
[----:B------:R-:W-:Y:S01]  /*44240*/  IMAD R94, R123, R87, RZ ;  /* 0x000000577b5e7224 */ /* 0x000fe200078e02ff */
        /* <DEDUP_REMOVED lines=47> */
[----:B------:R-:W-:Y:S02]  /*44540*/  SGXT.U32 R120, R120, 0x1 ;  /* 0x000000017878781a */ /* 0x000fe40000000000 */
[C---:B------:R-:W-:Y:S02]  /*44550*/  PRMT R79, R72.reuse, 0x7773, RZ ;  /* 0x00007773484f7816 */ /* 0x040fe400000000ff */
[----:B------:R-:W-:-:S02]  /*44560*/  PRMT R82, R72, 0x7772, RZ ;  /* 0x0000777248527816 */ /* 0x000fc400000000ff */
[C---:B------:R-:W-:Y:S02]  /*44570*/  PRMT R83, R72.reuse, 0x7771, RZ ;  /* 0x0000777148537816 */ /* 0x040fe400000000ff */
[----:B------:R-:W-:Y:S02]  /*44580*/  PRMT R87, R72, 0x7770, RZ ;  /* 0x0000777048577816 */ /* 0x000fe400000000ff */
[C---:B------:R-:W-:Y:S02]  /*44590*/  PRMT R72, R73.reuse, 0x7773, RZ ;  /* 0x0000777349487816 */ /* 0x040fe400000000ff */
[C---:B------:R-:W-:Y:S02]  /*445a0*/  PRMT R86, R73.reuse, 0x7772, RZ ;  /* 0x0000777249567816 */ /* 0x040fe400000000ff */
[C---:B------:R-:W-:Y:S02]  /*445b0*/  PRMT R85, R73.reuse, 0x7771, RZ ;  /* 0x0000777149557816 */ /* 0x040fe400000000ff */
[----:B------:R-:W-:-:S02]  /*445c0*/  PRMT R89, R73, 0x7770, RZ ;  /* 0x0000777049597816 */ /* 0x000fc400000000ff */
[C---:B------:R-:W-:Y:S02]  /*445d0*/  PRMT R73, R74.reuse, 0x7773, RZ ;  /* 0x000077734a497816 */ /* 0x040fe400000000ff */
[C---:B------:R-:W-:Y:S02]  /*445e0*/  PRMT R88, R74.reuse, 0x7772, RZ ;  /* 0x000077724a587816 */ /* 0x040fe400000000ff */
[C---:B------:R-:W-:Y:S02]  /*445f0*/  PRMT R90, R74.reuse, 0x7771, RZ ;  /* 0x000077714a5a7816 */ /* 0x040fe400000000ff */
[----:B------:R-:W-:Y:S02]  /*44600*/  PRMT R93, R74, 0x7770, RZ ;  /* 0x000077704a5d7816 */ /* 0x000fe400000000ff */
[C---:B------:R-:W-:Y:S02]  /*44610*/  PRMT R92, R75.reuse, 0x7773, RZ ;  /* 0x000077734b5c7816 */ /* 0x040fe400000000ff */
[----:B------:R-:W-:-:S02]  /*44620*/  PRMT R74, R75, 0x7772, RZ ;  /* 0x000077724b4a7816 */ /* 0x000fc400000000ff */
[C---:B------:R-:W-:Y:S02]  /*44630*/  PRMT R91, R75.reuse, 0x7771, RZ ;  /* 0x000077714b5b7816 */ /* 0x040fe400000000ff */
[----:B------:R-:W-:Y:S01]  /*44640*/  PRMT R97, R75, 0x7770, RZ ;  /* 0x000077704b617816 */ /* 0x000fe200000000ff */
[----:B----4-:R-:W-:Y:S01]  /*44650*/  IMAD R120, R120, R250, RZ ;  /* 0x000000fa78787224 */ /* 0x010fe200078e02ff */
[--C-:B------:R-:W-:Y:S02]  /*44660*/  IADD3 R75, P0, P3, R94, R106, R95.reuse ;  /* 0x0000006a5e4b7210 */ /* 0x100fe40007b1e05f */
[----:B------:R-:W-:Y:S02]  /*44670*/  SHF.R.S32.HI R108, RZ, 0x1f, R95 ;  /* 0x0000001fff6c7819 */ /* 0x000fe4000001145f */
[----:B------:R-:W-:Y:S02]  /*44680*/  SHF.R.S32.HI R109, RZ, 0x1f, R94 ;  /* 0x0000001fff6d7819 */ /* 0x000fe4000001145e */
        /* <DEDUP_REMOVED lines=16> */
[----:B------:R-:W-:Y:S02]  /*44790*/  IADD3.X R71, R109, R107, R108, P0, P3 ;  /* 0x0000006b6d477210 */ /* 0x000fe400007e646c */
[----:B------:R-:W-:-:S04]  /*447a0*/  IADD3 R124, P0, R120, R75, RZ ;  /* 0x0000004b787c7210 */ /* 0x000fc80007f1e0ff */
[----:B------:R-:W-:Y:S01]  /*447b0*/  LEA.HI.X.SX32 R125, R120, R71, 0x1, P0 ;  /* 0x00000047787d7211 */ /* 0x000fe200000f0eff */
[----:B------:R-:W-:Y:S01]  /*447c0*/  BAR.SYNC.DEFER_BLOCKING 0x0 ;  /* 0x0000000000007b1d */ /* 0x000fe20000010000 */
[----:B------:R-:W-:-:S04]  /*447d0*/  IMAD R129, R250, 0x2, R120 ;  /* 0x00000002fa817824 */ /* 0x000fc800078e0278 */
[----:B------:R-:W-:Y:S01]  /*447e0*/  IMAD R247, R250, 0x2, R129 ;  /* 0x00000002faf77824 */ /* 0x000fe200078e0281 */
[----:B------:R-:W-:Y:S02]  /*447f0*/  IADD3 R128, P0, R129, R75, RZ ;  /* 0x0000004b81807210 */ /* 0x000fe40007f1e0ff */
[C---:B---3--:R-:W-:Y:S01]  /*44800*/  PRMT R132, R62.reuse, 0x7773, RZ ;  /* 0x000077733e847816 */ /* 0x048fe200000000ff */
[----:B------:R0:W-:Y:S02]  /*44810*/  STG.E.U8 desc[UR4][R124.64], R200 ;  /* 0x000000c87c007986 */ /* 0x0001e4000c101104 */
[----:B0-----:R-:W0:Y:S01]  /*44820*/  LDC R200, c[0x0][0x278] ;  /* 0x00009e00ffc87b82 */ /* 0x001e220000000800 */
[C---:B------:R-:W-:Y:S02]  /*44830*/  PRMT R133, R62.reuse, 0x7772, RZ ;  /* 0x000077723e857816 */ /* 0x040fe400000000ff */
[C---:B------:R-:W-:Y:S02]  /*44840*/  PRMT R134, R62.reuse, 0x7771, RZ ;  /* 0x000077713e867816 */ /* 0x040fe400000000ff */
[----:B------:R-:W-:-:S02]  /*44850*/  PRMT R138, R62, 0x7770, RZ ;  /* 0x000077703e8a7816 */ /* 0x000fc400000000ff */
[----:B------:R-:W-:Y:S02]  /*44860*/  LEA.HI.X.SX32 R129, R129, R71, 0x1, P0 ;  /* 0x0000004781817211 */ /* 0x000fe400000f0eff */
[----:B------:R-:W-:Y:S02]  /*44870*/  IADD3 R62, P0, R247, R75, RZ ;  /* 0x0000004bf73e7210 */ /* 0x000fe40007f1e0ff */
[C---:B------:R-:W-:Y:S02]  /*44880*/  PRMT R179, R197.reuse, 0x7773, RZ ;  /* 0x00007773c5b37816 */ /* 0x040fe400000000ff */
[C---:B------:R-:W-:Y:S02]  /*44890*/  PRMT R130, R197.reuse, 0x7772, RZ ;  /* 0x00007772c5827816 */ /* 0x040fe400000000ff */
[C---:B------:R-:W-:Y:S01]  /*448a0*/  PRMT R189, R197.reuse, 0x7771, RZ ;  /* 0x00007771c5bd7816 */ /* 0x040fe200000000ff */
[----:B------:R-:W-:Y:S01]  /*448b0*/  IMAD R250, R250, 0x2, R247 ;  /* 0x00000002fafa7824 */ /* 0x000fe200078e02f7 */
[----:B------:R-:W-:-:S02]  /*448c0*/  PRMT R197, R197, 0x7770, RZ ;  /* 0x00007770c5c57816 */ /* 0x000fc400000000ff */
[C---:B------:R-:W-:Y:S02]  /*448d0*/  PRMT R136, R63.reuse, 0x7773, RZ ;  /* 0x000077733f887816 */ /* 0x040fe400000000ff */
[C---:B------:R-:W-:Y:S02]  /*448e0*/  PRMT R137, R63.reuse, 0x7772, RZ ;  /* 0x000077723f897816 */ /* 0x040fe400000000ff */
[C---:B------:R-:W-:Y:S02]  /*448f0*/  PRMT R135, R63.reuse, 0x7771, RZ ;  /* 0x000077713f877816 */ /* 0x040fe400000000ff */
[----:B------:R-:W-:Y:S02]  /*44900*/  PRMT R140, R63, 0x7770, RZ ;  /* 0x000077703f8c7816 */ /* 0x000fe400000000ff */
[----:B------:R-:W-:Y:S02]  /*44910*/  LEA.HI.X.SX32 R63, R247, R71, 0x1, P0 ;  /* 0x00000047f73f7211 */ /* 0x000fe400000f0eff */
[----:B------:R-:W1:Y:S01]  /*44920*/  S2R R247, SR_TID.X ;  /* 0x0000000000f77919 */ /* 0x000e620000002100 */
[----:B------:R-:W-:-:S02]  /*44930*/  PRMT R180, R198, 0x7773, RZ ;  /* 0x00007773c6b47816 */ /* 0x000fc400000000ff */
[C---:B------:R-:W-:Y:S01]  /*44940*/  PRMT R131, R198.reuse, 0x7772, RZ ;  /* 0x00007772c6837816 */ /* 0x040fe200000000ff */
[----:B------:R0:W-:Y:S01]  /*44950*/  STG.E.U8 desc[UR4][R128.64], R197 ;  /* 0x000000c580007986 */ /* 0x0001e2000c101104 */
[C---:B------:R-:W-:Y:S02]  /*44960*/  PRMT R190, R198.reuse, 0x7771, RZ ;  /* 0x00007771c6be7816 */ /* 0x040fe400000000ff */
[----:B------:R-:W-:Y:S02]  /*44970*/  PRMT R198, R198, 0x7770, RZ ;  /* 0x00007770c6c67816 */ /* 0x000fe400000000ff */
[----:B------:R-:W-:-:S03]  /*44980*/  IADD3 R124, P0, R250, R75, RZ ;  /* 0x0000004bfa7c7210 */ /* 0x000fc60007f1e0ff */
[----:B------:R2:W-:Y:S01]  /*44990*/  STG.E.U8 desc[UR4][R62.64], R198 ;  /* 0x000000c63e007986 */ /* 0x0005e2000c101104 */
[----:B0-----:R-:W-:Y:S01]  /*449a0*/  IMAD R129, R200, 0x2, R250 ;  /* 0x00000002c8817824 */ /* 0x001fe200078e02fa */
[----:B------:R-:W-:-:S04]  /*449b0*/  LEA.HI.X.SX32 R125, R250, R71, 0x1, P0 ;  /* 0x00000047fa7d7211 */ /* 0x000fc800000f0eff */
[----:B------:R-:W-:Y:S01]  /*449c0*/  IADD3 R128, P0, R129, R75, RZ ;  /* 0x0000004b81807210 */ /* 0x000fe20007f1e0ff */
[----:B--2---:R-:W-:-:S03]  /*449d0*/  IMAD R63, R200, 0x2, R129 ;  /* 0x00000002c83f7824 */ /* 0x004fc600078e0281 */
[----:B------:R-:W-:Y:S01]  /*449e0*/  LEA.HI.X.SX32 R129, R129, R71, 0x1, P0 ;  /* 0x0000004781817211 */ /* 0x000fe200000f0eff */
[----:B------:R-:W-:Y:S01]  /*449f0*/  IMAD R197, R200, 0x2, R63 ;  /* 0x00000002c8c57824 */ /* 0x000fe200078e023f */
[C---:B------:R-:W-:Y:S01]  /*44a00*/  IADD3 R62, P0, R63.reuse, R75, RZ ;  /* 0x0000004b3f3e7210 */ /* 0x040fe20007f1e0ff */
[----:B------:R0:W-:Y:S03]  /*44a10*/  STG.E.U8 desc[UR4][R124.64], R194 ;  /* 0x000000c27c007986 */ /* 0x0001e6000c101104 */
[----:B------:R-:W-:Y:S01]  /*44a20*/  LEA.HI.X.SX32 R63, R63, R71, 0x1, P0 ;  /* 0x000000473f3f7211 */ /* 0x000fe200000f0eff */
[----:B------:R2:W-:Y:S01]  /*44a30*/  STG.E.U8 desc[UR4][R128.64], R192 ;  /* 0x000000c080007986 */ /* 0x0005e2000c101104 */
[----:B0-----:R-:W-:-:S04]  /*44a40*/  IADD3 R124, P0, R197, R75, RZ ;  /* 0x0000004bc57c7210 */ /* 0x001fc80007f1e0ff */
[----:B------:R-:W-:Y:S01]  /*44a50*/  LEA.HI.X.SX32 R125, R197, R71, 0x1, P0 ;  /* 0x00000047c57d7211 */ /* 0x000fe200000f0eff */
[----:B------:R-:W-:Y:S01]  /*44a60*/  IMAD R197, R200, 0x4, R197 ;  /* 0x00000004c8c57824 */ /* 0x000fe200078e02c5 */
[----:B------:R0:W-:Y:S01]  /*44a70*/  STG.E.U8 desc[UR4][R62.64], R189 ;  /* 0x000000bd3e007986 */ /* 0x0001e2000c101104 */
[----:B-1----:R-:W-:Y:S01]  /*44a80*/  LEA.HI R198, R247, 0xe, RZ, 0x1a ;  /* 0x0000000ef7c67811 */ /* 0x002fe200078fd0ff */
[----:B--2---:R-:W1:Y:S02]  /*44a90*/  LDC R192, c[0x0][0x278] ;  /* 0x00009e00ffc07b82 */ /* 0x004e640000000800 */
[----:B------:R2:W-:Y:S02]  /*44aa0*/  STG.E.U8 desc[UR4][R124.64], R190 ;  /* 0x000000be7c007986 */ /* 0x0005e4000c101104 */
[----:B------:R-:W-:Y:S02]  /*44ab0*/  IMAD R194, R198, R200, RZ ;  /* 0x000000c8c6c27224 */ /* 0x000fe400078e02ff */
[----:B0-----:R-:W-:Y:S01]  /*44ac0*/  IMAD R63, R200, 0x2, R197 ;  /* 0x00000002c83f7824 */ /* 0x001fe200078e02c5 */
[C---:B--2---:R-:W-:Y:S01]  /*44ad0*/  IADD3 R124, P0, R197.reuse, R75, RZ ;  /* 0x0000004bc57c7210 */ /* 0x044fe20007f1e0ff */
[----:B------:R-:W0:Y:S03]  /*44ae0*/  LDC R190, c[0x0][0x278] ;  /* 0x00009e00ffbe7b82 */ /* 0x000e260000000800 */
[----:B------:R-:W-:-:S02]  /*44af0*/  LEA.HI.X.SX32 R125, R197, R71, 0x1, P0 ;  /* 0x00000047c57d7211 */ /* 0x000fc400000f0eff */
[----:B------:R-:W2:Y:S01]  /*44b00*/  S2R R197, SR_TID.X ;  /* 0x0000000000c57919 */ /* 0x000ea20000002100 */
[----:B------:R-:W-:Y:S01]  /*44b10*/  IADD3 R128, P3, R194, R75, RZ ;  /* 0x0000004bc2807210 */ /* 0x000fe20007f7e0ff */
[----:B------:R-:W-:-:S03]  /*44b20*/  IMAD R189, R200, 0x2, R63 ;  /* 0x00000002c8bd7824 */ /* 0x000fc600078e023f */
[----:B------:R-:W-:-:S05]  /*44b30*/  LEA.HI.X.SX32 R129, R194, R71, 0x1, P3 ;  /* 0x00000047c2817211 */ /* 0x000fca00018f0eff */
[----:B------:R3:W-:Y:S01]  /*44b40*/  STG.E.U8 desc[UR4][R128.64], R186 ;  /* 0x000000ba80007986 */ /* 0x0007e2000c101104 */
[----:B------:R-:W-:-:S03]  /*44b50*/  IADD3 R62, P3, R63, R75, RZ ;  /* 0x0000004b3f3e7210 */ /* 0x000fc60007f7e0ff */
[----:B------:R4:W-:Y:S01]  /*44b60*/  STG.E.U8 desc[UR4][R124.64], R184 ;  /* 0x000000b87c007986 */ /* 0x0009e2000c101104 */
[----:B------:R-:W-:Y:S02]  /*44b70*/  LEA.HI.X.SX32 R63, R63, R71, 0x1, P3 ;  /* 0x000000473f3f7211 */ /* 0x000fe400018f0eff */
[----:B---3--:R-:W-:Y:S01]  /*44b80*/  IADD3 R128, P0, R189, R75, RZ ;  /* 0x0000004bbd807210 */ /* 0x008fe20007f1e0ff */
[----:B------:R-:W-:-:S03]  /*44b90*/  IMAD R186, R200, 0x2, R189 ;  /* 0x00000002c8ba7824 */ /* 0x000fc600078e02bd */
[----:B------:R-:W-:Y:S01]  /*44ba0*/  LEA.HI.X.SX32 R129, R189, R71, 0x1, P0 ;  /* 0x00000047bd817211 */ /* 0x000fe200000f0eff */
[----:B----4-:R-:W3:Y:S01]  /*44bb0*/  LDC R184, c[0x0][0x278] ;  /* 0x00009e00ffb87b82 */ /* 0x010ee20000000800 */
[C---:B------:R-:W-:Y:S01]  /*44bc0*/  IADD3 R124, P0, R186.reuse, R75, RZ ;  /* 0x0000004bba7c7210 */ /* 0x040fe20007f1e0ff */
[----:B------:R4:W-:Y:S03]  /*44bd0*/  STG.E.U8 desc[UR4][R62.64], R130 ;  /* 0x000000823e007986 */ /* 0x0009e6000c101104 */
[----:B------:R-:W-:Y:S01]  /*44be0*/  LEA.HI.X.SX32 R125, R186, R71, 0x1, P0 ;  /* 0x00000047ba7d7211 */ /* 0x000fe200000f0eff */
[----:B------:R-:W-:Y:S01]  /*44bf0*/  IMAD R186, R200, 0x2, R186 ;  /* 0x00000002c8ba7824 */ /* 0x000fe200078e02ba */
[----:B------:R-:W-:Y:S01]  /*44c00*/  STG.E.U8 desc[UR4][R128.64], R131 ;  /* 0x0000008380007986 */ /* 0x000fe2000c101104 */
[----:B--2---:R-:W-:-:S03]  /*44c10*/  LEA.HI R189, R197, 0x1e, RZ, 0x1a ;  /* 0x0000001ec5bd7811 */ /* 0x004fc600078fd0ff */
[----:B------:R2:W-:Y:S01]  /*44c20*/  STG.E.U8 desc[UR4][R124.64], R183 ;  /* 0x000000b77c007986 */ /* 0x0005e2000c101104 */
[C---:B----4-:R-:W-:Y:S02]  /*44c30*/  IMAD R62, R200.reuse, 0x2, R186 ;  /* 0x00000002c83e7824 */ /* 0x050fe400078e02ba */
[----:B-1----:R-:W-:Y:S02]  /*44c40*/  IMAD R63, R189, R192, RZ ;  /* 0x000000c0bd3f7224 */ /* 0x002fe400078e02ff */
[----:B------:R-:W-:Y:S01]  /*44c50*/  IMAD R189, R200, 0x2, R62 ;  /* 0x00000002c8bd7824 */ /* 0x000fe200078e023e */
[C---:B--2---:R-:W-:Y:S01]  /*44c60*/  IADD3 R124, P0, R186.reuse, R75, RZ ;  /* 0x0000004bba7c7210 */ /* 0x044fe20007f1e0ff */
[----:B------:R-:W1:Y:S03]  /*44c70*/  LDC R183, c[0x0][0x278] ;  /* 0x00009e00ffb77b82 */ /* 0x000e660000000800 */
[----:B------:R-:W-:Y:S01]  /*44c80*/  LEA.HI.X.SX32 R125, R186, R71, 0x1, P0 ;  /* 0x00000047ba7d7211 */ /* 0x000fe200000f0eff */
[----:B0-----:R-:W-:-:S04]  /*44c90*/  IMAD R194, R190, 0x4, R189 ;  /* 0x00000004bec27824 */ /* 0x001fc800078e02bd */
[----:B------:R-:W0:Y:S01]  /*44ca0*/  LDC R186, c[0x0][0x278] ;  /* 0x00009e00ffba7b82 */ /* 0x000e220000000800 */
[CC--:B------:R-:W-:Y:S02]  /*44cb0*/  IADD3 R130, P0, R189.reuse, R75.reuse, RZ ;  /* 0x0000004bbd827210 */ /* 0x0c0fe40007f1e0ff */
[----:B------:R-:W-:Y:S02]  /*44cc0*/  IADD3 R128, P3, R62, R75, RZ ;  /* 0x0000004b3e807210 */ /* 0x000fe40007f7e0ff */
[----:B------:R-:W-:-:S03]  /*44cd0*/  LEA.HI.X.SX32 R131, R189, R71, 0x1, P0 ;  /* 0x00000047bd837211 */ /* 0x000fc600000f0eff */
[----:B------:R-:W2:Y:S01]  /*44ce0*/  LDC R190, c[0x0][0x278] ;  /* 0x00009e00ffbe7b82 */ /* 0x000ea20000000800 */
[----:B------:R-:W-:Y:S01]  /*44cf0*/  LEA.HI.X.SX32 R129, R62, R71, 0x1, P3 ;  /* 0x000000473e817211 */ /* 0x000fe200018f0eff */
[----:B---3--:R-:W-:Y:S01]  /*44d00*/  IMAD R192, R184, 0x2, R194 ;  /* 0x00000002b8c07824 */ /* 0x008fe200078e02c2 */
[----:B------:R-:W-:-:S05]  /*44d10*/  IADD3 R62, P3, R63, R75, RZ ;  /* 0x0000004b3f3e7210 */ /* 0x000fca0007f7e0ff */
[----:B------:R-:W3:Y:S01]  /*44d20*/  LDC R189, c[0x0][0x278] ;  /* 0x00009e00ffbd7b82 */ /* 0x000ee20000000800 */
[----:B------:R4:W-:Y:S01]  /*44d30*/  STG.E.U8 desc[UR4][R124.64], R178 ;  /* 0x000000b27c007986 */ /* 0x0009e2000c101104 */
[----:B------:R-:W-:-:S06]  /*44d40*/  LEA.HI.X.SX32 R63, R63, R71, 0x1, P3 ;  /* 0x000000473f3f7211 */ /* 0x000fcc00018f0eff */
[----:B------:R-:W3:Y:S01]  /*44d50*/  LDC R184, c[0x0][0x278] ;  /* 0x00009e00ffb87b82 */ /* 0x000ee20000000800 */
[----:B-1----:R-:W-:Y:S01]  /*44d60*/  IMAD R198, R183, 0x2, R192 ;  /* 0x00000002b7c67824 */ /* 0x002fe200078e02c0 */
[----:B------:R1:W-:Y:S01]  /*44d70*/  STG.E.U8 desc[UR4][R128.64], R179 ;  /* 0x000000b380007986 */ /* 0x0003e2000c101104 */
[----:B----4-:R-:W-:-:S05]  /*44d80*/  IADD3 R124, P0, R194, R75, RZ ;  /* 0x0000004bc27c7210 */ /* 0x010fca0007f1e0ff */
[----:B------:R-:W4:Y:S01]  /*44d90*/  LDC R178, c[0x0][0x278] ;  /* 0x00009e00ffb27b82 */ /* 0x000f220000000800 */
[----:B------:R-:W-:Y:S01]  /*44da0*/  STG.E.U8 desc[UR4][R130.64], R180 ;  /* 0x000000b482007986 */ /* 0x000fe2000c101104 */
[----:B------:R-:W-:Y:S01]  /*44db0*/  LEA.HI.X.SX32 R125, R194, R71, 0x1, P0 ;  /* 0x00000047c27d7211 */ /* 0x000fe200000f0eff */
[----:B0-----:R-:W-:Y:S02]  /*44dc0*/  IMAD R186, R186, 0x2, R198 ;  /* 0x00000002baba7824 */ /* 0x001fe400078e02c6 */
[----:B------:R0:W-:Y:S01]  /*44dd0*/  STG.E.U8 desc[UR4][R62.64], R177 ;  /* 0x000000b13e007986 */ /* 0x0001e2000c101104 */
[-C--:B-1----:R-:W-:Y:S01]  /*44de0*/  IADD3 R128, P3, R198, R75.reuse, RZ ;  /* 0x0000004bc6807210 */ /* 0x082fe20007f7e0ff */
[----:B--2---:R-:W-:Y:S01]  /*44df0*/  IMAD R190, R190, 0x2, R186 ;  /* 0x00000002bebe7824 */ /* 0x004fe200078e02ba */
[----:B------:R-:W1:Y:S01]  /*44e00*/  LDC R179, c[0x0][0x278] ;  /* 0x00009e00ffb37b82 */ /* 0x000e620000000800 */
[----:B0-----:R-:W-:-:S07]  /*44e10*/  IADD3 R62, P0, R192, R75, RZ ;  /* 0x0000004bc03e7210 */ /* 0x001fce0007f1e0ff */
[----:B------:R-:W0:Y:S01]  /*44e20*/  LDC R177, c[0x0][0x278] ;  /* 0x00009e00ffb17b82 */ /* 0x000e220000000800 */
[----:B------:R-:W-:Y:S02]  /*44e30*/  LEA.HI.X.SX32 R63, R192, R71, 0x1, P0 ;  /* 0x00000047c03f7211 */ /* 0x000fe400000f0eff */
[----:B------:R-:W-:Y:S01]  /*44e40*/  IADD3 R130, P0, R186, R75, RZ ;  /* 0x0000004bba827210 */ /* 0x000fe20007f1e0ff */
[----:B------:R2:W-:Y:S01]  /*44e50*/  STG.E.U8 desc[UR4][R124.64], R173 ;  /* 0x000000ad7c007986 */ /* 0x0005e2000c101104 */
[-C--:B------:R-:W-:Y:S01]  /*44e60*/  LEA.HI.X.SX32 R129, R198, R71.reuse, 0x1, P3 ;  /* 0x00000047c6817211 */ /* 0x080fe200018f0eff */
[----:B---3--:R-:W-:Y:S01]  /*44e70*/  IMAD R180, R189, 0x2, R190 ;  /* 0x00000002bdb47824 */ /* 0x008fe200078e02be */
[----:B------:R-:W-:Y:S01]  /*44e80*/  LEA.HI.X.SX32 R131, R186, R71, 0x1, P0 ;  /* 0x00000047ba837211 */ /* 0x000fe200000f0eff */
[----:B------:R-:W-:Y:S01]  /*44e90*/  STG.E.U8 desc[UR4][R62.64], R174 ;  /* 0x000000ae3e007986 */ /* 0x000fe2000c101104 */
[----:B------:R-:W-:Y:S01]  /*44ea0*/  LEA.HI R183, R197, 0x2e, RZ, 0x1a ;  /* 0x0000002ec5b77811 */ /* 0x000fe200078fd0ff */
[----:B------:R-:W-:-:S02]  /*44eb0*/  IMAD R184, R184, 0x2, R180 ;  /* 0x00000002b8b87824 */ /* 0x000fc400078e02b4 */
[----:B------:R3:W-:Y:S01]  /*44ec0*/  STG.E.U8 desc[UR4][R128.64], R175 ;  /* 0x000000af80007986 */ /* 0x0007e2000c101104 */
[----:B--2---:R-:W2:Y:S01]  /*44ed0*/  LDC R173, c[0x0][0x278] ;  /* 0x00009e00ffad7b82 */ /* 0x004ea20000000800 */
[C---:B------:R-:W-:Y:S02]  /*44ee0*/  IADD3 R124, P0, R190.reuse, R75, RZ ;  /* 0x0000004bbe7c7210 */ /* 0x040fe40007f1e0ff */
[----:B------:R1:W-:Y:S01]  /*44ef0*/  STG.E.U8 desc[UR4][R130.64], R176 ;  /* 0x000000b082007986 */ /* 0x0003e2000c101104 */
[----:B----4-:R-:W-:Y:S01]  /*44f00*/  IMAD R178, R183, R178, RZ ;  /* 0x000000b2b7b27224 */ /* 0x010fe200078e02ff */
[----:B------:R-:W-:Y:S02]  /*44f10*/  LEA.HI.X.SX32 R125, R190, R71, 0x1, P0 ;  /* 0x00000047be7d7211 */ /* 0x000fe400000f0eff */
[-C--:B---3--:R-:W-:Y:S01]  /*44f20*/  IADD3 R128, P3, R180, R75.reuse, RZ ;  /* 0x0000004bb4807210 */ /* 0x088fe20007f7e0ff */
[----:B------:R-:W3:Y:S01]  /*44f30*/  LDC R175, c[0x0][0x278] ;  /* 0x00009e00ffaf7b82 */ /* 0x000ee20000000800 */
[----:B------:R-:W-:-:S02]  /*44f40*/  IADD3 R62, P0, R184, R75, RZ ;  /* 0x0000004bb83e7210 */ /* 0x000fc40007f1e0ff */
[----:B------:R-:W-:-:S05]  /*44f50*/  LEA.HI.X.SX32 R129, R180, R71, 0x1, P3 ;  /* 0x00000047b4817211 */ /* 0x000fca00018f0eff */
[----:B-1----:R-:W1:Y:S01]  /*44f60*/  LDC R130, c[0x0][0x278] ;  /* 0x00009e00ff827b82 */ /* 0x002e620000000800 */
[----:B------:R-:W-:Y:S01]  /*44f70*/  STG.E.U8 desc[UR4][R124.64], R171 ;  /* 0x000000ab7c007986 */ /* 0x000fe2000c101104 */
[----:B------:R-:W-:Y:S01]  /*44f80*/  LEA.HI.X.SX32 R63, R184, R71, 0x1, P0 ;  /* 0x00000047b83f7211 */ /* 0x000fe200000f0eff */
[----:B0-----:R-:W-:Y:S02]  /*44f90*/  IMAD R184, R177, 0x4, R184 ;  /* 0x00000004b1b87824 */ /* 0x001fe400078e02b8 */
[----:B------:R0:W-:Y:S03]  /*44fa0*/  STG.E.U8 desc[UR4][R128.64], R172 ;  /* 0x000000ac80007986 */ /* 0x0001e6000c101104 */
[----:B------:R-:W4:Y:S01]  /*44fb0*/  LDC R131, c[0x0][0x278] ;  /* 0x00009e00ff837b82 */ /* 0x000f220000000800 */
[----:B------:R2:W-:Y:S01]  /*44fc0*/  STG.E.U8 desc[UR4][R62.64], R170 ;  /* 0x000000aa3e007986 */ /* 0x0005e2000c101104 */
[----:B------:R-:W-:-:S06]  /*44fd0*/  IMAD R176, R179, 0x2, R184 ;  /* 0x00000002b3b07824 */ /* 0x000fcc00078e02b8 */
[----:B------:R-:W4:Y:S01]  /*44fe0*/  LDC R174, c[0x0][0x278] ;  /* 0x00009e00ffae7b82 */ /* 0x000f220000000800 */
[----:B0-----:R-:W-:-:S04]  /*44ff0*/  IADD3 R128, P0, R178, R75, RZ ;  /* 0x0000004bb2807210 */ /* 0x001fc80007f1e0ff */
[----:B------:R-:W-:Y:S02]  /*45000*/  LEA.HI.X.SX32 R129, R178, R71, 0x1, P0 ;  /* 0x00000047b2817211 */ /* 0x000fe400000f0eff */
[C---:B------:R-:W-:Y:S01]  /*45010*/  IADD3 R124, P0, R184.reuse, R75, RZ ;  /* 0x0000004bb87c7210 */ /* 0x040fe20007f1e0ff */
[----:B--2---:R-:W0:Y:S01]  /*45020*/  LDC R170, c[0x0][0x278] ;  /* 0x00009e00ffaa7b82 */ /* 0x004e220000000800 */
[----:B------:R-:W-:Y:S02]  /*45030*/  IMAD R172, R173, 0x2, R176 ;  /* 0x00000002adac7824 */ /* 0x000fe400078e02b0 */
[----:B------:R-:W-:Y:S02]  /*45040*/  LEA.HI.X.SX32 R125, R184, R71, 0x1, P0 ;  /* 0x00000047b87d7211 */ /* 0x000fe400000f0eff */
[----:B------:R-:W-:Y:S01]  /*45050*/  IADD3 R62, P0, R176, R75, RZ ;  /* 0x0000004bb03e7210 */ /* 0x000fe20007f1e0ff */
[----:B------:R2:W-:Y:S01]  /*45060*/  STG.E.U8 desc[UR4][R128.64], R169 ;  /* 0x000000a980007986 */ /* 0x0005e2000c101104 */
[----:B-1----:R-:W-:Y:S01]  /*45070*/  IMAD R130, R130, 0x2, R172 ;  /* 0x0000000282827824 */ /* 0x002fe200078e02ac */
[----:B------:R-:W1:Y:S01]  /*45080*/  LDC R171, c[0x0][0x278] ;  /* 0x00009e00ffab7b82 */ /* 0x000e620000000800 */
[----:B------:R-:W-:Y:S01]  /*45090*/  LEA.HI.X.SX32 R63, R176, R71, 0x1, P0 ;  /* 0x00000047b03f7211 */ /* 0x000fe200000f0eff */
[----:B------:R-:W-:Y:S04]  /*450a0*/  STG.E.U8 desc[UR4][R124.64], R167 ;  /* 0x000000a77c007986 */ /* 0x000fe8000c101104 */
[----:B------:R4:W-:Y:S01]  /*450b0*/  STG.E.U8 desc[UR4][R62.64], R168 ;  /* 0x000000a83e007986 */ /* 0x0009e2000c101104 */
[C---:B--2---:R-:W-:Y:S01]  /*450c0*/  IADD3 R128, P0, R172.reuse, R75, RZ ;  /* 0x0000004bac807210 */ /* 0x044fe20007f1e0ff */
[----:B------:R-:W2:Y:S03]  /*450d0*/  LDC R169, c[0x0][0x278] ;  /* 0x00009e00ffa97b82 */ /* 0x000ea60000000800 */
[----:B------:R-:W-:Y:S01]  /*450e0*/  LEA.HI.X.SX32 R129, R172, R71, 0x1, P0 ;  /* 0x00000047ac817211 */ /* 0x000fe200000f0eff */
[----:B---3--:R-:W-:Y:S01]  /*450f0*/  IMAD R172, R175, 0x2, R130 ;  /* 0x00000002afac7824 */ /* 0x008fe200078e0282 */
[----:B----4-:R-:W-:-:S03]  /*45100*/  IADD3 R62, P0, R130, R75, RZ ;  /* 0x0000004b823e7210 */ /* 0x010fc60007f1e0ff */
[----:B------:R-:W3:Y:S01]  /*45110*/  LDC R167, c[0x0][0x278] ;  /* 0x00009e00ffa77b82 */ /* 0x000ee20000000800 */
[----:B------:R-:W-:Y:S01]  /*45120*/  LEA.HI.X.SX32 R63, R130, R71, 0x1, P0 ;  /* 0x00000047823f7211 */ /* 0x000fe200000f0eff */
[----:B------:R-:W-:Y:S01]  /*45130*/  IMAD R130, R131, 0x2, R172 ;  /* 0x0000000283827824 */ /* 0x000fe200078e02ac */
[C---:B------:R-:W-:Y:S01]  /*45140*/  IADD3 R124, P0, R172.reuse, R75, RZ ;  /* 0x0000004bac7c7210 */ /* 0x040fe20007f1e0ff */
[----:B------:R-:W-:Y:S04]  /*45150*/  STG.E.U8 desc[UR4][R128.64], R166 ;  /* 0x000000a680007986 */ /* 0x000fe8000c101104 */
[----:B------:R-:W4:Y:S01]  /*45160*/  LDC R131, c[0x0][0x278] ;  /* 0x00009e00ff837b82 */ /* 0x000f220000000800 */
[----:B------:R-:W-:Y:S01]  /*45170*/  LEA.HI.X.SX32 R125, R172, R71, 0x1, P0 ;  /* 0x00000047ac7d7211 */ /* 0x000fe200000f0eff */
[----:B------:R1:W-:Y:S01]  /*45180*/  STG.E.U8 desc[UR4][R62.64], R165 ;  /* 0x000000a53e007986 */ /* 0x0003e2000c101104 */
[----:B------:R-:W-:Y:S01]  /*45190*/  LEA.HI R173, R197, 0x3e, RZ, 0x1a ;  /* 0x0000003ec5ad7811 */ /* 0x000fe200078fd0ff */
[----:B0-----:R-:W-:-:S04]  /*451a0*/  IMAD R170, R170, 0x2, R130 ;  /* 0x00000002aaaa7824 */ /* 0x001fc800078e0282 */
[----:B------:R-:W-:Y:S01]  /*451b0*/  IMAD R174, R173, R174, RZ ;  /* 0x000000aeadae7224 */ /* 0x000fe200078e02ff */
[C---:B-1----:R-:W-:Y:S01]  /*451c0*/  IADD3 R62, P0, R130.reuse, R75, RZ ;  /* 0x0000004b823e7210 */ /* 0x042fe20007f1e0ff */
[----:B------:R-:W0:Y:S03]  /*451d0*/  LDC R165, c[0x0][0x278] ;  /* 0x00009e00ffa57b82 */ /* 0x000e260000000800 */
[----:B------:R-:W-:Y:S02]  /*451e0*/  LEA.HI.X.SX32 R63, R130, R71, 0x1, P0 ;  /* 0x00000047823f7211 */ /* 0x000fe400000f0eff */
[C---:B------:R-:W-:Y:S01]  /*451f0*/  IADD3 R128, P0, R170.reuse, R75, RZ ;  /* 0x0000004baa807210 */ /* 0x040fe20007f1e0ff */
[----:B------:R1:W-:Y:S03]  /*45200*/  STG.E.U8 desc[UR4][R124.64], R164 ;  /* 0x000000a47c007986 */ /* 0x0003e6000c101104 */
[----:B------:R-:W-:Y:S01]  /*45210*/  LEA.HI.X.SX32 R129, R170, R71, 0x1, P0 ;  /* 0x00000047aa817211 */ /* 0x000fe200000f0eff */
[----:B------:R-:W-:-:S02]  /*45220*/  IMAD R170, R171, 0x4, R170 ;  /* 0x00000004abaa7824 */ /* 0x000fc400078e02aa */
[----:B------:R-:W0:Y:S01]  /*45230*/  LDC R171, c[0x0][0x278] ;  /* 0x00009e00ffab7b82 */ /* 0x000e220000000800 */
[----:B------:R3:W-:Y:S01]  /*45240*/  STG.E.U8 desc[UR4][R62.64], R162 ;  /* 0x000000a23e007986 */ /* 0x0007e2000c101104 */
[----:B-1----:R-:W-:Y:S01]  /*45250*/  IADD3 R124, P3, R174, R75, RZ ;  /* 0x0000004bae7c7210 */ /* 0x002fe20007f7e0ff */
[----:B--2---:R-:W-:-:S05]  /*45260*/  IMAD R130, R169, 0x2, R170 ;  /* 0x00000002a9827824 */ /* 0x004fca00078e02aa */
[----:B------:R-:W1:Y:S01]  /*45270*/  LDC R169, c[0x0][0x278] ;  /* 0x00009e00ffa97b82 */ /* 0x000e620000000800 */
[----:B------:R-:W-:Y:S02]  /*45280*/  LEA.HI.X.SX32 R125, R174, R71, 0x1, P3 ;  /* 0x00000047ae7d7211 */ /* 0x000fe400018f0eff */
[C---:B---3--:R-:W-:Y:S01]  /*45290*/  IADD3 R62, P0, R170.reuse, R75, RZ ;  /* 0x0000004baa3e7210 */ /* 0x048fe20007f1e0ff */
[----:B------:R2:W-:Y:S01]  /*452a0*/  STG.E.U8 desc[UR4][R128.64], R163 ;  /* 0x000000a380007986 */ /* 0x0005e2000c101104 */
[----:B----4-:R-:W-:Y:S02]  /*452b0*/  IMAD R162, R131, 0x2, R130 ;  /* 0x0000000283a27824 */ /* 0x010fe400078e0282 */
[----:B------:R-:W-:Y:S01]  /*452c0*/  LEA.HI.X.SX32 R63, R170, R71, 0x1, P0 ;  /* 0x00000047aa3f7211 */ /* 0x000fe200000f0eff */
[----:B------:R3:W-:Y:S01]  /*452d0*/  STG.E.U8 desc[UR4][R124.64], R161 ;  /* 0x000000a17c007986 */ /* 0x0007e2000c101104 */
[----:B------:R-:W4:Y:S03]  /*452e0*/  LDC R131, c[0x0][0x278] ;  /* 0x00009e00ff837b82 */ /* 0x000f260000000800 */
[----:B------:R0:W-:Y:S05]  /*452f0*/  STG.E.U8 desc[UR4][R62.64], R160 ;  /* 0x000000a03e007986 */ /* 0x0001ea000c101104 */
[----:B--2---:R-:W2:Y:S01]  /*45300*/  LDC R129, c[0x0][0x278] ;  /* 0x00009e00ff817b82 */ /* 0x004ea20000000800 */
[----:B---3--:R-:W-:Y:S01]  /*45310*/  IADD3 R124, P0, R130, R75, RZ ;  /* 0x0000004b827c7210 */ /* 0x008fe20007f1e0ff */
[----:B------:R-:W-:-:S03]  /*45320*/  IMAD R128, R167, 0x2, R162 ;  /* 0x00000002a7807824 */ /* 0x000fc600078e02a2 */
[----:B------:R-:W-:-:S03]  /*45330*/  LEA.HI.X.SX32 R125, R130, R71, 0x1, P0 ;  /* 0x00000047827d7211 */ /* 0x000fc600000f0eff */
[----:B------:R-:W3:Y:S01]  /*45340*/  LDC R161, c[0x0][0x278] ;  /* 0x00009e00ffa17b82 */ /* 0x000ee20000000800 */
[C---:B0-----:R-:W-:Y:S01]  /*45350*/  IADD3 R62, P0, R162.reuse, R75, RZ ;  /* 0x0000004ba23e7210 */ /* 0x041fe20007f1e0ff */
[----:B------:R-:W-:Y:S01]  /*45360*/  IMAD R130, R165, 0x2, R128 ;  /* 0x00000002a5827824 */ /* 0x000fe200078e0280 */
[----:B------:R0:W-:Y:S02]  /*45370*/  STG.E.U8 desc[UR4][R124.64], R159 ;  /* 0x0000009f7c007986 */ /* 0x0001e4000c101104 */
[----:B------:R-:W-:-:S03]  /*45380*/  LEA.HI.X.SX32 R63, R162, R71, 0x1, P0 ;  /* 0x00000047a23f7211 */ /* 0x000fc600000f0eff */
[----:B------:R-:W3:Y:S02]  /*45390*/  LDC R163, c[0x0][0x278] ;  /* 0x00009e00ffa37b82 */ /* 0x000ee40000000800 */
[----:B------:R1:W-:Y:S01]  /*453a0*/  STG.E.U8 desc[UR4][R62.64], R158 ;  /* 0x0000009e3e007986 */ /* 0x0003e2000c101104 */
[----:B0-----:R-:W-:-:S05]  /*453b0*/  IADD3 R124, P0, R128, R75, RZ ;  /* 0x0000004b807c7210 */ /* 0x001fca0007f1e0ff */
[----:B------:R-:W0:Y:S01]  /*453c0*/  LDC R159, c[0x0][0x278] ;  /* 0x00009e00ff9f7b82 */ /* 0x000e220000000800 */
[----:B------:R-:W-:Y:S01]  /*453d0*/  LEA.HI.X.SX32 R125, R128, R71, 0x1, P0 ;  /* 0x00000047807d7211 */ /* 0x000fe200000f0eff */
[----:B------:R-:W-:Y:S01]  /*453e0*/  IMAD R128, R171, 0x2, R130 ;  /* 0x00000002ab807824 */ /* 0x000fe200078e0282 */
[----:B-1----:R-:W-:-:S03]  /*453f0*/  IADD3 R62, P0, R130, R75, RZ ;  /* 0x0000004b823e7210 */ /* 0x002fc60007f1e0ff */
[----:B------:R1:W-:Y:S01]  /*45400*/  STG.E.U8 desc[UR4][R124.64], R157 ;  /* 0x0000009d7c007986 */ /* 0x0003e2000c101104 */
[----:B------:R-:W-:Y:S01]  /*45410*/  LEA.HI.X.SX32 R63, R130, R71, 0x1, P0 ;  /* 0x00000047823f7211 */ /* 0x000fe200000f0eff */
[----:B------:R-:W-:Y:S01]  /*45420*/  IMAD R130, R169, 0x2, R128 ;  /* 0x00000002a9827824 */ /* 0x000fe200078e0280 */
[----:B------:R-:W-:-:S03]  /*45430*/  LEA.HI R160, R197, 0x4e, RZ, 0x1a ;  /* 0x0000004ec5a07811 */ /* 0x000fc600078fd0ff */
[----:B------:R4:W-:Y:S01]  /*45440*/  STG.E.U8 desc[UR4][R62.64], R156 ;  /* 0x0000009c3e007986 */ /* 0x0009e2000c101104 */
[C---:B-1----:R-:W-:Y:S01]  /*45450*/  IADD3 R124, P0, R128.reuse, R75, RZ ;  /* 0x0000004b807c7210 */ /* 0x042fe20007f1e0ff */
[----:B------:R-:W1:Y:S03]  /*45460*/  LDC R157, c[0x0][0x278] ;  /* 0x00009e00ff9d7b82 */ /* 0x000e660000000800 */
[----:B------:R-:W-:Y:S02]  /*45470*/  LEA.HI.X.SX32 R125, R128, R71, 0x1, P0 ;  /* 0x00000047807d7211 */ /* 0x000fe400000f0eff */
[----:B----4-:R-:W-:Y:S01]  /*45480*/  IADD3 R62, P0, R130, R75, RZ ;  /* 0x0000004b823e7210 */ /* 0x010fe20007f1e0ff */
[----:B--2---:R-:W-:-:S03]  /*45490*/  IMAD R128, R160, R129, RZ ;  /* 0x00000081a0807224 */ /* 0x004fc600078e02ff */
[----:B------:R-:W-:Y:S01]  /*454a0*/  LEA.HI.X.SX32 R63, R130, R71, 0x1, P0 ;  /* 0x00000047823f7211 */ /* 0x000fe200000f0eff */
[----:B------:R-:W-:Y:S02]  /*454b0*/  IMAD R130, R131, 0x4, R130 ;  /* 0x0000000483827824 */ /* 0x000fe400078e0282 */
[----:B------:R-:W2:Y:S01]  /*454c0*/  LDC R131, c[0x0][0x278] ;  /* 0x00009e00ff837b82 */ /* 0x000ea20000000800 */
[----:B------:R4:W-:Y:S01]  /*454d0*/  STG.E.U8 desc[UR4][R124.64], R155 ;  /* 0x0000009b7c007986 */ /* 0x0009e2000c101104 */
[----:B---3--:R-:W-:-:S06]  /*454e0*/  IMAD R156, R161, 0x2, R130 ;  /* 0x00000002a19c7824 */ /* 0x008fcc00078e0282 */
[----:B------:R-:W3:Y:S01]  /*454f0*/  LDC R161, c[0x0][0x278] ;  /* 0x00009e00ffa17b82 */ /* 0x000ee20000000800 */
[----:B----4-:R-:W-:-:S07]  /*45500*/  IADD3 R124, P0, R128, R75, RZ ;  /* 0x0000004b807c7210 */ /* 0x010fce0007f1e0ff */
[----:B------:R-:W4:Y:S01]  /*45510*/  LDC R155, c[0x0][0x278] ;  /* 0x00009e00ff9b7b82 */ /* 0x000f220000000800 */
[----:B------:R-:W-:Y:S02]  /*45520*/  LEA.HI.X.SX32 R125, R128, R71, 0x1, P0 ;  /* 0x00000047807d7211 */ /* 0x000fe400000f0eff */
[C---:B------:R-:W-:Y:S01]  /*45530*/  IADD3 R128, P0, R130.reuse, R75, RZ ;  /* 0x0000004b82807210 */ /* 0x040fe20007f1e0ff */
[----:B------:R1:W-:Y:S03]  /*45540*/  STG.E.U8 desc[UR4][R62.64], R154 ;  /* 0x0000009a3e007986 */ /* 0x0003e6000c101104 */
[----:B------:R-:W-:Y:S01]  /*45550*/  LEA.HI.X.SX32 R129, R130, R71, 0x1, P0 ;  /* 0x0000004782817211 */ /* 0x000fe200000f0eff */
[----:B0-----:R-:W-:Y:S01]  /*45560*/  IMAD R130, R159, 0x2, R156 ;  /* 0x000000029f827824 */ /* 0x001fe200078e029c */
[----:B------:R0:W-:Y:S01]  /*45570*/  STG.E.U8 desc[UR4][R124.64], R152 ;  /* 0x000000987c007986 */ /* 0x0001e2000c101104 */
[----:B------:R-:W4:Y:S01]  /*45580*/  LDC R159, c[0x0][0x278] ;  /* 0x00009e00ff9f7b82 */ /* 0x000f220000000800 */
[----:B-1----:R-:W-:Y:S01]  /*45590*/  IADD3 R62, P0, R156, R75, RZ ;  /* 0x0000004b9c3e7210 */ /* 0x002fe20007f1e0ff */
[----:B------:R-:W-:-:S03]  /*455a0*/  IMAD R154, R163, 0x2, R130 ;  /* 0x00000002a39a7824 */ /* 0x000fc600078e0282 */
[----:B------:R-:W-:Y:S02]  /*455b0*/  LEA.HI.X.SX32 R63, R156, R71, 0x1, P0 ;  /* 0x000000479c3f7211 */ /* 0x000fe400000f0eff */
[C---:B0-----:R-:W-:Y:S01]  /*455c0*/  IADD3 R124, P0, R130.reuse, R75, RZ ;  /* 0x0000004b827c7210 */ /* 0x041fe20007f1e0ff */
[----:B------:R0:W-:Y:S03]  /*455d0*/  STG.E.U8 desc[UR4][R128.64], R151 ;  /* 0x0000009780007986 */ /* 0x0001e6000c101104 */
[----:B------:R-:W-:Y:S01]  /*455e0*/  LEA.HI.X.SX32 R125, R130, R71, 0x1, P0 ;  /* 0x00000047827d7211 */ /* 0x000fe200000f0eff */
[----:B--2---:R-:W-:Y:S01]  /*455f0*/  IMAD R130, R131, 0x2, R154 ;  /* 0x0000000283827824 */ /* 0x004fe200078e029a */
[----:B------:R1:W-:Y:S01]  /*45600*/  STG.E.U8 desc[UR4][R62.64], R150 ;  /* 0x000000963e007986 */ /* 0x0003e2000c101104 */
[----:B------:R-:W2:Y:S02]  /*45610*/  LDC R131, c[0x0][0x278] ;  /* 0x00009e00ff837b82 */ /* 0x000ea40000000800 */
[----:B------:R-:W-:Y:S01]  /*45620*/  IMAD R152, R157, 0x2, R130 ;  /* 0x000000029d987824 */ /* 0x000fe200078e0282 */
[----:B------:R3:W-:Y:S05]  /*45630*/  STG.E.U8 desc[UR4][R124.64], R148 ;  /* 0x000000947c007986 */ /* 0x0007ea000c101104 */
[----:B0-----:R-:W0:Y:S01]  /*45640*/  LDC R151, c[0x0][0x278] ;  /* 0x00009e00ff977b82 */ /* 0x001e220000000800 */
[----:B-1----:R-:W-:Y:S01]  /*45650*/  IADD3 R62, P0, R154, R75, RZ ;  /* 0x0000004b9a3e7210 */ /* 0x002fe20007f1e0ff */
[----:B---3--:R-:W-:-:S03]  /*45660*/  IMAD R150, R161, 0x2, R152 ;  /* 0x00000002a1967824 */ /* 0x008fc600078e0298 */
[----:B------:R-:W-:-:S03]  /*45670*/  LEA.HI.X.SX32 R63, R154, R71, 0x1, P0 ;  /* 0x000000479a3f7211 */ /* 0x000fc600000f0eff */
[----:B------:R-:W1:Y:S01]  /*45680*/  LDC R157, c[0x0][0x278] ;  /* 0x00009e00ff9d7b82 */ /* 0x000e620000000800 */
[C---:B------:R-:W-:Y:S01]  /*45690*/  IADD3 R124, P0, R130.reuse, R75, RZ ;  /* 0x0000004b827c7210 */ /* 0x040fe20007f1e0ff */
[----:B------:R3:W-:Y:S03]  /*456a0*/  STG.E.U8 desc[UR4][R62.64], R147 ;  /* 0x000000933e007986 */ /* 0x0007e6000c101104 */
[----:B------:R-:W-:Y:S02]  /*456b0*/  LEA.HI.X.SX32 R125, R130, R71, 0x1, P0 ;  /* 0x00000047827d7211 */ /* 0x000fe400000f0eff */
[----:B------:R-:W-:Y:S01]  /*456c0*/  LEA.HI R130, R197, 0x5e, RZ, 0x1a ;  /* 0x0000005ec5827811 */ /* 0x000fe200078fd0ff */
[----:B------:R-:W1:Y:S01]  /*456d0*/  LDC R148, c[0x0][0x278] ;  /* 0x00009e00ff947b82 */ /* 0x000e620000000800 */
[-C--:B------:R-:W-:Y:S02]  /*456e0*/  IADD3 R128, P3, R150, R75.reuse, RZ ;  /* 0x0000004b96807210 */ /* 0x080fe40007f7e0ff */
[----:B---3--:R-:W-:Y:S01]  /*456f0*/  IADD3 R62, P0, R152, R75, RZ ;  /* 0x0000004b983e7210 */ /* 0x008fe20007f1e0ff */
[----:B----4-:R-:W-:Y:S01]  /*45700*/  IMAD R130, R130, R155, RZ ;  /* 0x0000009b82827224 */ /* 0x010fe200078e02ff */
[----:B------:R-:W-:-:S03]  /*45710*/  LEA.HI.X.SX32 R129, R150, R71, 0x1, P3 ;  /* 0x0000004796817211 */ /* 0x000fc600018f0eff */
[----:B------:R-:W3:Y:S01]  /*45720*/  LDC R147, c[0x0][0x278] ;  /* 0x00009e00ff937b82 */ /* 0x000ee20000000800 */
[----:B------:R-:W-:Y:S01]  /*45730*/  LEA.HI.X.SX32 R63, R152, R71, 0x1, P0 ;  /* 0x00000047983f7211 */ /* 0x000fe200000f0eff */
[----:B------:R-:W-:Y:S01]  /*45740*/  STG.E.U8 desc[UR4][R124.64], R145 ;  /* 0x000000917c007986 */ /* 0x000fe2000c101104 */
[----:B------:R-:W-:-:S03]  /*45750*/  IMAD R150, R159, 0x4, R150 ;  /* 0x000000049f967824 */ /* 0x000fc600078e0296 */
[----:B------:R-:W-:Y:S02]  /*45760*/  STG.E.U8 desc[UR4][R62.64], R146 ;  /* 0x000000923e007986 */ /* 0x000fe4000c101104 */
[----:B------:R-:W4:Y:S02]  /*45770*/  LDC R155, c[0x0][0x278] ;  /* 0x00009e00ff9b7b82 */ /* 0x000f240000000800 */
[----:B------:R2:W-:Y:S06]  /*45780*/  STG.E.U8 desc[UR4][R128.64], R144 ;  /* 0x0000009080007986 */ /* 0x0005ec000c101104 */
[----:B------:R-:W4:Y:S01]  /*45790*/  LDC R159, c[0x0][0x278] ;  /* 0x00009e00ff9f7b82 */ /* 0x000f220000000800 */
[----:B--2---:R-:W-:-:S04]  /*457a0*/  IADD3 R128, P0, R130, R75, RZ ;  /* 0x0000004b82807210 */ /* 0x004fc80007f1e0ff */
[----:B------:R-:W-:Y:S01]  /*457b0*/  LEA.HI.X.SX32 R129, R130, R71, 0x1, P0 ;  /* 0x0000004782817211 */ /* 0x000fe200000f0eff */
[----:B------:R-:W-:Y:S01]  /*457c0*/  IMAD R130, R131, 0x2, R150 ;  /* 0x0000000283827824 */ /* 0x000fe200078e0296 */
[-C--:B------:R-:W-:Y:S01]  /*457d0*/  IADD3 R124, P0, R150, R75.reuse, RZ ;  /* 0x0000004b967c7210 */ /* 0x080fe20007f1e0ff */
[----:B------:R-:W2:Y:S02]  /*457e0*/  LDC R131, c[0x0][0x278] ;  /* 0x00009e00ff837b82 */ /* 0x000ea40000000800 */
[----:B0-----:R-:W-:Y:S01]  /*457f0*/  IMAD R146, R151, 0x2, R130 ;  /* 0x0000000297927824 */ /* 0x001fe200078e0282 */
[----:B------:R-:W-:Y:S01]  /*45800*/  IADD3 R62, P3, R130, R75, RZ ;  /* 0x0000004b823e7210 */ /* 0x000fe20007f7e0ff */
[----:B------:R0:W-:Y:S01]  /*45810*/  STG.E.U8 desc[UR4][R128.64], R139 ;  /* 0x0000008b80007986 */ /* 0x0001e2000c101104 */
[-C--:B------:R-:W-:Y:S02]  /*45820*/  LEA.HI.X.SX32 R125, R150, R71.reuse, 0x1, P0 ;  /* 0x00000047967d7211 */ /* 0x080fe400000f0eff */
[----:B------:R-:W-:Y:S01]  /*45830*/  LEA.HI.X.SX32 R63, R130, R71, 0x1, P3 ;  /* 0x00000047823f7211 */ /* 0x000fe200018f0eff */
[----:B-1----:R-:W-:-:S02]  /*45840*/  IMAD R130, R157, 0x2, R146 ;  /* 0x000000029d827824 */ /* 0x002fc400078e0292 */
[----:B------:R1:W-:Y:S01]  /*45850*/  STG.E.U8 desc[UR4][R124.64], R57 ;  /* 0x000000397c007986 */ /* 0x0003e2000c101104 */
[C---:B0-----:R-:W-:Y:S01]  /*45860*/  IADD3 R128, P0, R146.reuse, R75, RZ ;  /* 0x0000004b92807210 */ /* 0x041fe20007f1e0ff */
[----:B------:R-:W0:Y:S03]  /*45870*/  LDC R139, c[0x0][0x278] ;  /* 0x00009e00ff8b7b82 */ /* 0x000e260000000800 */
[----:B------:R-:W-:Y:S02]  /*45880*/  LEA.HI.X.SX32 R129, R146, R71, 0x1, P0 ;  /* 0x0000004792817211 */ /* 0x000fe400000f0eff */
[C---:B-1----:R-:W-:Y:S02]  /*45890*/  IADD3 R124, P0, R130.reuse, R75, RZ ;  /* 0x0000004b827c7210 */ /* 0x042fe40007f1e0ff */
[----:B------:R-:W-:Y:S02]  /*458a0*/  LEA.HI R145, R197, 0x6e, RZ, 0x1a ;  /* 0x0000006ec5917811 */ /* 0x000fe400078fd0ff */
[----:B------:R-:W-:Y:S01]  /*458b0*/  LEA.HI.X.SX32 R125, R130, R71, 0x1, P0 ;  /* 0x00000047827d7211 */ /* 0x000fe200000f0eff */
[----:B---3--:R-:W-:Y:S01]  /*458c0*/  IMAD R130, R147, 0x2, R130 ;  /* 0x0000000293827824 */ /* 0x008fe200078e0282 */
[----:B------:R-:W-:Y:S01]  /*458d0*/  STG.E.U8 desc[UR4][R62.64], R56 ;  /* 0x000000383e007986 */ /* 0x000fe2000c101104 */
[----:B------:R-:W-:Y:S01]  /*458e0*/  IMAD R148, R145, R148, RZ ;  /* 0x0000009491947224 */ /* 0x000fe200078e02ff */
[----:B------:R-:W1:Y:S01]  /*458f0*/  LDC R147, c[0x0][0x278] ;  /* 0x00009e00ff937b82 */ /* 0x000e620000000800 */
[----:B----4-:R-:W-:Y:S01]  /*45900*/  IMAD R144, R155, 0x2, R130 ;  /* 0x000000029b907824 */ /* 0x010fe200078e0282 */
[----:B------:R3:W-:Y:S03]  /*45910*/  STG.E.U8 desc[UR4][R128.64], R55 ;  /* 0x0000003780007986 */ /* 0x0007e6000c101104 */
[----:B------:R-:W-:Y:S01]  /*45920*/  IMAD R146, R159, 0x2, R144 ;  /* 0x000000029f927824 */ /* 0x000fe200078e0290 */
[----:B------:R4:W-:Y:S02]  /*45930*/  STG.E.U8 desc[UR4][R124.64], R54 ;  /* 0x000000367c007986 */ /* 0x0009e4000c101104 */
[----:B------:R-:W1:Y:S08]  /*45940*/  LDC R145, c[0x0][0x278] ;  /* 0x00009e00ff917b82 */ /* 0x000e700000000800 */
[----:B---3--:R-:W3:Y:S01]  /*45950*/  LDC R129, c[0x0][0x278] ;  /* 0x00009e00ff817b82 */ /* 0x008ee20000000800 */
[----:B----4-:R-:W-:-:S04]  /*45960*/  IADD3 R54, P0, R130, R75, RZ ;  /* 0x0000004b82367210 */ /* 0x010fc80007f1e0ff */
[----:B------:R-:W-:Y:S02]  /*45970*/  LEA.HI.X.SX32 R55, R130, R71, 0x1, P0 ;  /* 0x0000004782377211 */ /* 0x000fe400000f0eff */
[-C--:B------:R-:W-:Y:S02]  /*45980*/  IADD3 R62, P0, R146, R75.reuse, RZ ;  /* 0x0000004b923e7210 */ /* 0x080fe40007f1e0ff */
[----:B------:R-:W-:Y:S02]  /*45990*/  IADD3 R56, P3, R144, R75, RZ ;  /* 0x0000004b90387210 */ /* 0x000fe40007f7e0ff */
[-C--:B------:R-:W-:Y:S01]  /*459a0*/  LEA.HI.X.SX32 R63, R146, R71.reuse, 0x1, P0 ;  /* 0x00000047923f7211 */ /* 0x080fe200000f0eff */
[----:B--2---:R-:W-:Y:S02]  /*459b0*/  IMAD R146, R131, 0x4, R146 ;  /* 0x0000000483927824 */ /* 0x004fe400078e0292 */
[----:B------:R-:W2:Y:S01]  /*459c0*/  LDC R131, c[0x0][0x278] ;  /* 0x00009e00ff837b82 */ /* 0x000ea20000000800 */
[----:B------:R-:W-:Y:S01]  /*459d0*/  LEA.HI.X.SX32 R57, R144, R71, 0x1, P3 ;  /* 0x0000004790397211 */ /* 0x000fe200018f0eff */
[----:B------:R1:W-:Y:S01]  /*459e0*/  STG.E.U8 desc[UR4][R54.64], R48 ;  /* 0x0000003036007986 */ /* 0x0003e2000c101104 */
[----:B0-----:R-:W-:Y:S01]  /*459f0*/  IMAD R128, R139, 0x2, R146 ;  /* 0x000000028b807824 */ /* 0x001fe200078e0292 */
[----:B------:R-:W-:-:S02]  /*45a00*/  IADD3 R124, P3, R148, R75, RZ ;  /* 0x0000004b947c7210 */ /* 0x000fc40007f7e0ff */
[----:B------:R-:W-:Y:S02]  /*45a10*/  STG.E.U8 desc[UR4][R56.64], R47 ;  /* 0x0000002f38007986 */ /* 0x000fe4000c101104 */
[----:B------:R-:W0:Y:S02]  /*45a20*/  LDC R139, c[0x0][0x278] ;  /* 0x00009e00ff8b7b82 */ /* 0x000e240000000800 */
[----:B------:R4:W-:Y:S01]  /*45a30*/  STG.E.U8 desc[UR4][R62.64], R46 ;  /* 0x0000002e3e007986 */ /* 0x0009e2000c101104 */
[----:B------:R-:W-:Y:S01]  /*45a40*/  LEA.HI.X.SX32 R125, R148, R71, 0x1, P3 ;  /* 0x00000047947d7211 */ /* 0x000fe200018f0eff */
[----:B-1----:R-:W-:Y:S01]  /*45a50*/  IMAD R48, R145, 0x2, R128 ;  /* 0x0000000291307824 */ /* 0x002fe200078e0280 */
[----:B----4-:R-:W-:-:S03]  /*45a60*/  IADD3 R46, P0, R146, R75, RZ ;  /* 0x0000004b922e7210 */ /* 0x010fc60007f1e0ff */
[----:B------:R-:W1:Y:S01]  /*45a70*/  LDC R63, c[0x0][0x278] ;  /* 0x00009e00ff3f7b82 */ /* 0x000e620000000800 */
[----:B---3--:R-:W-:Y:S01]  /*45a80*/  IMAD R62, R129, 0x2, R48 ;  /* 0x00000002813e7824 */ /* 0x008fe200078e0230 */
[----:B------:R-:W-:Y:S02]  /*45a90*/  LEA.HI.X.SX32 R47, R146, R71, 0x1, P0 ;  /* 0x00000047922f7211 */ /* 0x000fe400000f0eff */
[-C--:B------:R-:W-:Y:S01]  /*45aa0*/  IADD3 R54, P0, R128, R75.reuse, RZ ;  /* 0x0000004b80367210 */ /* 0x080fe20007f1e0ff */
[----:B------:R3:W-:Y:S01]  /*45ab0*/  STG.E.U8 desc[UR4][R124.64], R44 ;  /* 0x0000002c7c007986 */ /* 0x0007e2000c101104 */
[----:B------:R-:W-:Y:S02]  /*45ac0*/  IADD3 R56, P3, R48, R75, RZ ;  /* 0x0000004b30387210 */ /* 0x000fe40007f7e0ff */
[----:B------:R-:W4:Y:S01]  /*45ad0*/  LDC R129, c[0x0][0x278] ;  /* 0x00009e00ff817b82 */ /* 0x000f220000000800 */
[-C--:B------:R-:W-:Y:S01]  /*45ae0*/  LEA.HI.X.SX32 R55, R128, R71.reuse, 0x1, P0 ;  /* 0x0000004780377211 */ /* 0x080fe200000f0eff */
[----:B------:R2:W-:Y:S01]  /*45af0*/  STG.E.U8 desc[UR4][R46.64], R45 ;  /* 0x0000002d2e007986 */ /* 0x0005e2000c101104 */
[----:B------:R-:W-:-:S05]  /*45b00*/  LEA.HI.X.SX32 R57, R48, R71, 0x1, P3 ;  /* 0x0000004730397211 */ /* 0x000fca00018f0eff */
[----:B---3--:R-:W3:Y:S01]  /*45b10*/  LDC R125, c[0x0][0x278] ;  /* 0x00009e00ff7d7b82 */ /* 0x008ee20000000800 */
[----:B------:R-:W-:-:S04]  /*45b20*/  IADD3 R44, P0, R62, R75, RZ ;  /* 0x0000004b3e2c7210 */ /* 0x000fc80007f1e0ff */
[----:B--2---:R-:W-:Y:S01]  /*45b30*/  LEA.HI.X.SX32 R45, R62, R71, 0x1, P0 ;  /* 0x000000473e2d7211 */ /* 0x004fe200000f0eff */
[----:B------:R-:W-:Y:S01]  /*45b40*/  IMAD R62, R131, 0x2, R62 ;  /* 0x00000002833e7824 */ /* 0x000fe200078e023e */
[----:B------:R-:W-:Y:S01]  /*45b50*/  STG.E.U8 desc[UR4][R54.64], R141 ;  /* 0x0000008d36007986 */ /* 0x000fe2000c101104 */
[----:B------:R-:W2:Y:S02]  /*45b60*/  LDC R131, c[0x0][0x278] ;  /* 0x00009e00ff837b82 */ /* 0x000ea40000000800 */
[----:B------:R-:W-:Y:S01]  /*45b70*/  IMAD R48, R147, 0x2, R62 ;  /* 0x0000000293307824 */ /* 0x000fe200078e023e */
[----:B------:R1:W-:Y:S01]  /*45b80*/  STG.E.U8 desc[UR4][R56.64], R142 ;  /* 0x0000008e38007986 */ /* 0x0003e2000c101104 */
[----:B------:R-:W-:Y:S02]  /*45b90*/  LEA.HI R128, R197, 0x7e, RZ, 0x1a ;  /* 0x0000007ec5807811 */ /* 0x000fe400078fd0ff */
[----:B0-----:R-:W-:Y:S01]  /*45ba0*/  IMAD R124, R139, 0x2, R48 ;  /* 0x000000028b7c7824 */ /* 0x001fe200078e0230 */
[----:B------:R0:W-:Y:S01]  /*45bb0*/  STG.E.U8 desc[UR4][R44.64], R143 ;  /* 0x0000008f2c007986 */ /* 0x0001e2000c101104 */
[-C--:B------:R-:W-:Y:S01]  /*45bc0*/  IADD3 R46, P3, R48, R75.reuse, RZ ;  /* 0x0000004b302e7210 */ /* 0x080fe20007f7e0ff */
[----:B-1----:R-:W1:Y:S01]  /*45bd0*/  LDC R57, c[0x0][0x278] ;  /* 0x00009e00ff397b82 */ /* 0x002e620000000800 */
[----:B0-----:R-:W-:Y:S01]  /*45be0*/  IADD3 R44, P0, R62, R75, RZ ;  /* 0x0000004b3e2c7210 */ /* 0x001fe20007f1e0ff */
[----:B------:R-:W-:-:S03]  /*45bf0*/  IMAD R56, R128, R63, RZ ;  /* 0x0000003f80387224 */ /* 0x000fc600078e02ff */
[----:B------:R-:W-:-:S03]  /*45c00*/  LEA.HI.X.SX32 R45, R62, R71, 0x1, P0 ;  /* 0x000000473e2d7211 */ /* 0x000fc600000f0eff */
[----:B------:R-:W0:Y:S01]  /*45c10*/  LDC R63, c[0x0][0x278] ;  /* 0x00009e00ff3f7b82 */ /* 0x000e220000000800 */
[----:B------:R-:W-:Y:S02]  /*45c20*/  IADD3 R54, P0, R124, R75, RZ ;  /* 0x0000004b7c367210 */ /* 0x000fe40007f1e0ff */
[-C--:B------:R-:W-:Y:S01]  /*45c30*/  LEA.HI.X.SX32 R47, R48, R71.reuse, 0x1, P3 ;  /* 0x00000047302f7211 */ /* 0x080fe200018f0eff */
[----:B------:R4:W-:Y:S01]  /*45c40*/  STG.E.U8 desc[UR4][R44.64], R181 ;  /* 0x000000b52c007986 */ /* 0x0009e2000c101104 */
[----:B------:R-:W-:Y:S01]  /*45c50*/  LEA.HI.X.SX32 R55, R124, R71, 0x1, P0 ;  /* 0x000000477c377211 */ /* 0x000fe200000f0eff */
[----:B---3--:R-:W-:Y:S02]  /*45c60*/  IMAD R124, R125, 0x4, R124 ;  /* 0x000000047d7c7824 */ /* 0x008fe400078e027c */
[----:B------:R-:W3:Y:S01]  /*45c70*/  LDC R125, c[0x0][0x278] ;  /* 0x00009e00ff7d7b82 */ /* 0x000ee20000000800 */
[----:B------:R-:W-:Y:S01]  /*45c80*/  STG.E.U8 desc[UR4][R46.64], R149 ;  /* 0x000000952e007986 */ /* 0x000fe2000c101104 */
[----:B----4-:R-:W-:Y:S01]  /*45c90*/  IMAD R48, R129, 0x2, R124 ;  /* 0x0000000281307824 */ /* 0x010fe200078e027c */
[----:B------:R-:W-:-:S02]  /*45ca0*/  IADD3 R44, P0, R56, R75, RZ ;  /* 0x0000004b382c7210 */ /* 0x000fc40007f1e0ff */
[----:B------:R4:W-:Y:S03]  /*45cb0*/  STG.E.U8 desc[UR4][R54.64], R182 ;  /* 0x000000b636007986 */ /* 0x0009e6000c101104 */
[----:B------:R-:W3:Y:S01]  /*45cc0*/  LDC R129, c[0x0][0x278] ;  /* 0x00009e00ff817b82 */ /* 0x000ee20000000800 */
[----:B------:R-:W-:Y:S01]  /*45cd0*/  LEA.HI.X.SX32 R45, R56, R71, 0x1, P0 ;  /* 0x00000047382d7211 */ /* 0x000fe200000f0eff */
[----:B--2---:R-:W-:-:S06]  /*45ce0*/  IMAD R56, R131, 0x2, R48 ;  /* 0x0000000283387824 */ /* 0x004fcc00078e0230 */
[----:B------:R-:W2:Y:S01]  /*45cf0*/  LDC R62, c[0x0][0x278] ;  /* 0x00009e00ff3e7b82 */ /* 0x000ea20000000800 */
[----:B----4-:R-:W-:-:S04]  /*45d00*/  IADD3 R54, P0, R124, R75, RZ ;  /* 0x0000004b7c367210 */ /* 0x010fc80007f1e0ff */
[----:B------:R-:W-:-:S03]  /*45d10*/  LEA.HI.X.SX32 R55, R124, R71, 0x1, P0 ;  /* 0x000000477c377211 */ /* 0x000fc600000f0eff */
[----:B------:R-:W4:Y:S01]  /*45d20*/  LDC R128, c[0x0][0x278] ;  /* 0x00009e00ff807b82 */ /* 0x000f220000000800 */
[C---:B------:R-:W-:Y:S01]  /*45d30*/  IADD3 R46, P0, R48.reuse, R75, RZ ;  /* 0x0000004b302e7210 */ /* 0x040fe20007f1e0ff */
[----:B------:R0:W-:Y:S03]  /*45d40*/  STG.E.U8 desc[UR4][R44.64], R191 ;  /* 0x000000bf2c007986 */ /* 0x0001e6000c101104 */
[----:B------:R-:W-:Y:S01]  /*45d50*/  LEA.HI.X.SX32 R47, R48, R71, 0x1, P0 ;  /* 0x00000047302f7211 */ /* 0x000fe200000f0eff */
[----:B-1----:R-:W-:Y:S02]  /*45d60*/  IMAD R48, R57, 0x2, R56 ;  /* 0x0000000239307824 */ /* 0x002fe400078e0238 */
[----:B------:R-:W1:Y:S01]  /*45d70*/  LDC R57, c[0x0][0x278] ;  /* 0x00009e00ff397b82 */ /* 0x000e620000000800 */
[----:B------:R-:W-:Y:S01]  /*45d80*/  STG.E.U8 desc[UR4][R54.64], R187 ;  /* 0x000000bb36007986 */ /* 0x000fe2000c101104 */
[----:B0-----:R-:W-:-:S03]  /*45d90*/  IADD3 R44, P0, R56, R75, RZ ;  /* 0x0000004b382c7210 */ /* 0x001fc60007f1e0ff */
[----:B------:R0:W-:Y:S01]  /*45da0*/  STG.E.U8 desc[UR4][R46.64], R185 ;  /* 0x000000b92e007986 */ /* 0x0001e2000c101104 */
[----:B------:R-:W-:Y:S02]  /*45db0*/  LEA.HI R131, R197, 0x8e, RZ, 0x1a ;  /* 0x0000008ec5837811 */ /* 0x000fe400078fd0ff */
[----:B------:R-:W4:Y:S01]  /*45dc0*/  LDC R124, c[0x0][0x278] ;  /* 0x00009e00ff7c7b82 */ /* 0x000f220000000800 */
[----:B------:R-:W-:Y:S01]  /*45dd0*/  LEA.HI.X.SX32 R45, R56, R71, 0x1, P0 ;  /* 0x00000047382d7211 */ /* 0x000fe200000f0eff */
[----:B------:R-:W-:-:S04]  /*45de0*/  IMAD R56, R63, 0x2, R48 ;  /* 0x000000023f387824 */ /* 0x000fc800078e0230 */
[----:B------:R2:W-:Y:S02]  /*45df0*/  STG.E.U8 desc[UR4][R44.64], R188 ;  /* 0x000000bc2c007986 */ /* 0x0005e4000c101104 */
[----:B------:R-:W4:Y:S01]  /*45e00*/  LDC R63, c[0x0][0x278] ;  /* 0x00009e00ff3f7b82 */ /* 0x000f220000000800 */
[----:B0-----:R-:W-:-:S04]  /*45e10*/  IADD3 R46, P0, R48, R75, RZ ;  /* 0x0000004b302e7210 */ /* 0x001fc80007f1e0ff */
[----:B------:R-:W-:Y:S01]  /*45e20*/  LEA.HI.X.SX32 R47, R48, R71, 0x1, P0 ;  /* 0x00000047302f7211 */ /* 0x000fe200000f0eff */
[----:B---3--:R-:W-:Y:S02]  /*45e30*/  IMAD R48, R125, 0x2, R56 ;  /* 0x000000027d307824 */ /* 0x008fe400078e0238 */
[----:B------:R-:W0:Y:S01]  /*45e40*/  LDC R125, c[0x0][0x278] ;  /* 0x00009e00ff7d7b82 */ /* 0x000e220000000800 */
[C---:B--2---:R-:W-:Y:S01]  /*45e50*/  IADD3 R44, P0, R56.reuse, R75, RZ ;  /* 0x0000004b382c7210 */ /* 0x044fe20007f1e0ff */
[----:B------:R2:W-:Y:S03]  /*45e60*/  STG.E.U8 desc[UR4][R46.64], R153 ;  /* 0x000000992e007986 */ /* 0x0005e6000c101104 */
[----:B------:R-:W-:Y:S01]  /*45e70*/  LEA.HI.X.SX32 R45, R56, R71, 0x1, P0 ;  /* 0x00000047382d7211 */ /* 0x000fe200000f0eff */
[----:B------:R-:W-:Y:S02]  /*45e80*/  IMAD R56, R129, 0x2, R48 ;  /* 0x0000000281387824 */ /* 0x000fe400078e0230 */
[----:B------:R-:W3:Y:S02]  /*45e90*/  LDC R129, c[0x0][0x278] ;  /* 0x00009e00ff817b82 */ /* 0x000ee40000000800 */
[----:B------:R1:W-:Y:S01]  /*45ea0*/  STG.E.U8 desc[UR4][R44.64], R193 ;  /* 0x000000c12c007986 */ /* 0x0003e2000c101104 */
[----:B--2---:R-:W-:-:S04]  /*45eb0*/  IADD3 R46, P0, R48, R75, RZ ;  /* 0x0000004b302e7210 */ /* 0x004fc80007f1e0ff */
[----:B------:R-:W-:Y:S02]  /*45ec0*/  LEA.HI.X.SX32 R47, R48, R71, 0x1, P0 ;  /* 0x00000047302f7211 */ /* 0x000fe400000f0eff */
[----:B-1----:R-:W-:-:S04]  /*45ed0*/  IADD3 R44, P0, R56, R75, RZ ;  /* 0x0000004b382c7210 */ /* 0x002fc80007f1e0ff */
[----:B------:R-:W-:Y:S01]  /*45ee0*/  LEA.HI.X.SX32 R45, R56, R71, 0x1, P0 ;  /* 0x00000047382d7211 */ /* 0x000fe200000f0eff */
[----:B------:R-:W-:Y:S02]  /*45ef0*/  IMAD R56, R57, 0x4, R56 ;  /* 0x0000000439387824 */ /* 0x000fe400078e0238 */
[----:B------:R-:W1:Y:S01]  /*45f00*/  LDC R57, c[0x0][0x278] ;  /* 0x00009e00ff397b82 */ /* 0x000e620000000800 */
[----:B------:R-:W-:Y:S01]  /*45f10*/  IMAD R62, R131, R62, RZ ;  /* 0x0000003e833e7224 */ /* 0x000fe200078e02ff */
[----:B------:R-:W-:Y:S01]  /*45f20*/  STG.E.U8 desc[UR4][R46.64], R199 ;  /* 0x000000c72e007986 */ /* 0x000fe2000c101104 */
[----:B----4-:R-:W-:-:S05]  /*45f30*/  IMAD R48, R63, 0x2, R56 ;  /* 0x000000023f307824 */ /* 0x010fca00078e0238 */
[----:B------:R-:W2:Y:S01]  /*45f40*/  LDC R131, c[0x0][0x278] ;  /* 0x00009e00ff837b82 */ /* 0x000ea20000000800 */
[C---:B------:R-:W-:Y:S01]  /*45f50*/  IADD3 R54, P3, R62.reuse, R75, RZ ;  /* 0x0000004b3e367210 */ /* 0x040fe20007f7e0ff */
[----:B------:R4:W-:Y:S03]  /*45f60*/  STG.E.U8 desc[UR4][R44.64], R196 ;  /* 0x000000c42c007986 */ /* 0x0009e6000c101104 */
[----:B------:R-:W-:-:S03]  /*45f70*/  LEA.HI.X.SX32 R55, R62, R71, 0x1, P3 ;  /* 0x000000473e377211 */ /* 0x000fc600018f0eff */
[----:B------:R-:W2:Y:S01]  /*45f80*/  LDC R63, c[0x0][0x278] ;  /* 0x00009e00ff3f7b82 */ /* 0x000ea20000000800 */
[----:B----4-:R-:W-:-:S07]  /*45f90*/  IADD3 R44, P0, R56, R75, RZ ;  /* 0x0000004b382c7210 */ /* 0x010fce0007f1e0ff */
[----:B------:R-:W4:Y:S01]  /*45fa0*/  LDC R62, c[0x0][0x278] ;  /* 0x00009e00ff3e7b82 */ /* 0x000f220000000800 */
[----:B------:R-:W-:Y:S01]  /*45fb0*/  LEA.HI.X.SX32 R45, R56, R71, 0x1, P0 ;  /* 0x00000047382d7211 */ /* 0x000fe200000f0eff */
[----:B0-----:R-:W-:Y:S01]  /*45fc0*/  IMAD R56, R125, 0x2, R48 ;  /* 0x000000027d387824 */ /* 0x001fe200078e0230 */
[C---:B------:R-:W-:Y:S01]  /*45fd0*/  IADD3 R46, P0, R48.reuse, R75, RZ ;  /* 0x0000004b302e7210 */ /* 0x040fe20007f1e0ff */
[----:B------:R0:W-:Y:S03]  /*45fe0*/  STG.E.U8 desc[UR4][R54.64], R195 ;  /* 0x000000c336007986 */ /* 0x0001e6000c101104 */
[----:B------:R-:W-:Y:S01]  /*45ff0*/  LEA.HI.X.SX32 R47, R48, R71, 0x1, P0 ;  /* 0x00000047302f7211 */ /* 0x000fe200000f0eff */
[----:B------:R1:W-:Y:S01]  /*46000*/  STG.E.U8 desc[UR4][R44.64], R202 ;  /* 0x000000ca2c007986 */ /* 0x0003e2000c101104 */
[----:B---3--:R-:W-:Y:S01]  /*46010*/  IMAD R48, R129, 0x2, R56 ;  /* 0x0000000281307824 */ /* 0x008fe200078e0238 */
[----:B------:R-:W3:Y:S02]  /*46020*/  LDC R125, c[0x0][0x278] ;  /* 0x00009e00ff7d7b82 */ /* 0x000ee40000000800 */
[----:B------:R1:W-:Y:S06]  /*46030*/  STG.E.U8 desc[UR4][R46.64], R203 ;  /* 0x000000cb2e007986 */ /* 0x0003ec000c101104 */
[----:B0-----:R-:W0:Y:S01]  /*46040*/  LDC R55, c[0x0][0x278] ;  /* 0x00009e00ff377b82 */ /* 0x001e220000000800 */
[----:B-1----:R-:W-:Y:S01]  /*46050*/  IADD3 R44, P0, R56, R75, RZ ;  /* 0x0000004b382c7210 */ /* 0x002fe20007f1e0ff */
[----:B------:R-:W-:-:S03]  /*46060*/  IMAD R54, R57, 0x2, R48 ;  /* 0x0000000239367824 */ /* 0x000fc600078e0230 */
[----:B------:R-:W-:Y:S02]  /*46070*/  LEA.HI.X.SX32 R45, R56, R71, 0x1, P0 ;  /* 0x00000047382d7211 */ /* 0x000fe400000f0eff */
[C---:B------:R-:W-:Y:S01]  /*46080*/  IADD3 R46, P0, R48.reuse, R75, RZ ;  /* 0x0000004b302e7210 */ /* 0x040fe20007f1e0ff */
[----:B------:R-:W1:Y:S02]  /*46090*/  LDC R57, c[0x0][0x278] ;  /* 0x00009e00ff397b82 */ /* 0x000e640000000800 */
[----:B------:R4:W-:Y:S01]  /*460a0*/  STG.E.U8 desc[UR4][R44.64], R204 ;  /* 0x000000cc2c007986 */ /* 0x0009e2000c101104 */
[----:B------:R-:W-:Y:S01]  /*460b0*/  LEA.HI.X.SX32 R47, R48, R71, 0x1, P0 ;  /* 0x00000047302f7211 */ /* 0x000fe200000f0eff */
[----:B--2---:R-:W-:Y:S01]  /*460c0*/  IMAD R48, R131, 0x2, R54 ;  /* 0x0000000283307824 */ /* 0x004fe200078e0236 */
[----:B------:R-:W-:-:S03]  /*460d0*/  LEA.HI R129, R197, 0x9e, RZ, 0x1a ;  /* 0x0000009ec5817811 */ /* 0x000fc600078fd0ff */
[----:B------:R2:W-:Y:S01]  /*460e0*/  STG.E.U8 desc[UR4][R46.64], R201 ;  /* 0x000000c92e007986 */ /* 0x0005e2000c101104 */
[----:B------:R-:W3:Y:S01]  /*460f0*/  LDC R131, c[0x0][0x278] ;  /* 0x00009e00ff837b82 */ /* 0x000ee20000000800 */
[----:B----4-:R-:W-:-:S04]  /*46100*/  IADD3 R44, P0, R54, R75, RZ ;  /* 0x0000004b362c7210 */ /* 0x010fc80007f1e0ff */
[----:B------:R-:W-:Y:S01]  /*46110*/  LEA.HI.X.SX32 R45, R54, R71, 0x1, P0 ;  /* 0x00000047362d7211 */ /* 0x000fe200000f0eff */
[----:B------:R-:W-:Y:S01]  /*46120*/  IMAD R54, R63, 0x2, R48 ;  /* 0x000000023f367824 */ /* 0x000fe200078e0230 */
[C---:B--2---:R-:W-:Y:S01]  /*46130*/  IADD3 R46, P0, R48.reuse, R75, RZ ;  /* 0x0000004b302e7210 */ /* 0x044fe20007f1e0ff */
[----:B------:R-:W2:Y:S02]  /*46140*/  LDC R63, c[0x0][0x278] ;  /* 0x00009e00ff3f7b82 */ /* 0x000ea40000000800 */
[----:B------:R4:W-:Y:S01]  /*46150*/  STG.E.U8 desc[UR4][R44.64], R205 ;  /* 0x000000cd2c007986 */ /* 0x0009e2000c101104 */
[----:B------:R-:W-:Y:S01]  /*46160*/  LEA.HI.X.SX32 R47, R48, R71, 0x1, P0 ;  /* 0x00000047302f7211 */ /* 0x000fe200000f0eff */
[----:B------:R-:W-:-:S04]  /*46170*/  IMAD R48, R129, R62, RZ ;  /* 0x0000003e81307224 */ /* 0x000fc800078e02ff */
[----:B------:R-:W2:Y:S01]  /*46180*/  LDC R129, c[0x0][0x278] ;  /* 0x00009e00ff817b82 */ /* 0x000ea20000000800 */
[----:B------:R0:W-:Y:S01]  /*46190*/  STG.E.U8 desc[UR4][R46.64], R207 ;  /* 0x000000cf2e007986 */ /* 0x0001e2000c101104 */
[----:B----4-:R-:W-:-:S04]  /*461a0*/  IADD3 R44, P0, R54, R75, RZ ;  /* 0x0000004b362c7210 */ /* 0x010fc80007f1e0ff */
[----:B------:R-:W-:Y:S01]  /*461b0*/  LEA.HI.X.SX32 R45, R54, R71, 0x1, P0 ;  /* 0x00000047362d7211 */ /* 0x000fe200000f0eff */
[----:B0-----:R-:W-:Y:S01]  /*461c0*/  IMAD R54, R55, 0x4, R54 ;  /* 0x0000000437367824 */ /* 0x001fe200078e0236 */
[----:B------:R-:W-:-:S03]  /*461d0*/  IADD3 R46, P0, R48, R75, RZ ;  /* 0x0000004b302e7210 */ /* 0x000fc60007f1e0ff */
[----:B------:R0:W-:Y:S01]  /*461e0*/  STG.E.U8 desc[UR4][R44.64], R208 ;  /* 0x000000d02c007986 */ /* 0x0001e2000c101104 */
[----:B------:R-:W-:Y:S01]  /*461f0*/  LEA.HI.X.SX32 R47, R48, R71, 0x1, P0 ;  /* 0x00000047302f7211 */ /* 0x000fe200000f0eff */
[----:B-1----:R-:W-:Y:S02]  /*46200*/  IMAD R48, R57, 0x2, R54 ;  /* 0x0000000239307824 */ /* 0x002fe400078e0236 */
[----:B------:R-:W1:Y:S02]  /*46210*/  LDC R57, c[0x0][0x278] ;  /* 0x00009e00ff397b82 */ /* 0x000e640000000800 */
[----:B---3--:R-:W-:Y:S01]  /*46220*/  IMAD R56, R125, 0x2, R48 ;  /* 0x000000027d387824 */ /* 0x008fe200078e0230 */
[C---:B0-----:R-:W-:Y:S01]  /*46230*/  IADD3 R44, P0, R54.reuse, R75, RZ ;  /* 0x0000004b362c7210 */ /* 0x041fe20007f1e0ff */
[----:B------:R-:W-:Y:S04]  /*46240*/  STG.E.U8 desc[UR4][R46.64], R212 ;  /* 0x000000d42e007986 */ /* 0x000fe8000c101104 */
[----:B------:R-:W0:Y:S01]  /*46250*/  LDC R125, c[0x0][0x278] ;  /* 0x00009e00ff7d7b82 */ /* 0x000e220000000800 */
[----:B------:R-:W-:-:S02]  /*46260*/  LEA.HI.X.SX32 R45, R54, R71, 0x1, P0 ;  /* 0x00000047362d7211 */ /* 0x000fc400000f0eff */
[----:B------:R-:W-:-:S03]  /*46270*/  IADD3 R54, P0, R48, R75, RZ ;  /* 0x0000004b30367210 */ /* 0x000fc60007f1e0ff */
[----:B------:R3:W-:Y:S01]  /*46280*/  STG.E.U8 desc[UR4][R44.64], R209 ;  /* 0x000000d12c007986 */ /* 0x0007e2000c101104 */
[----:B------:R-:W-:Y:S01]  /*46290*/  LEA.HI.X.SX32 R55, R48, R71, 0x1, P0 ;  /* 0x0000004730377211 */ /* 0x000fe200000f0eff */
[----:B--2---:R-:W-:Y:S02]  /*462a0*/  IMAD R48, R63, 0x2, R56 ;  /* 0x000000023f307824 */ /* 0x004fe400078e0238 */
[----:B------:R-:W2:Y:S01]  /*462b0*/  LDC R63, c[0x0][0x278] ;  /* 0x00009e00ff3f7b82 */ /* 0x000ea20000000800 */
[----:B---3--:R-:W-:-:S04]  /*462c0*/  IADD3 R44, P0, R56, R75, RZ ;  /* 0x0000004b382c7210 */ /* 0x008fc80007f1e0ff */
[----:B------:R-:W-:Y:S01]  /*462d0*/  LEA.HI.X.SX32 R45, R56, R71, 0x1, P0 ;  /* 0x00000047382d7211 */ /* 0x000fe200000f0eff */
[----:B------:R-:W-:Y:S01]  /*462e0*/  IMAD R56, R129, 0x2, R48 ;  /* 0x0000000281387824 */ /* 0x000fe200078e0230 */
[----:B------:R-:W-:Y:S01]  /*462f0*/  IADD3 R46, P0, R48, R75, RZ ;  /* 0x0000004b302e7210 */ /* 0x000fe20007f1e0ff */
[----:B------:R-:W-:Y:S01]  /*46300*/  STG.E.U8 desc[UR4][R54.64], R210 ;  /* 0x000000d236007986 */ /* 0x000fe2000c101104 */
[C---:B------:R-:W-:Y:S01]  /*46310*/  PRMT R223, R43.reuse, 0x7773, RZ ;  /* 0x000077732bdf7816 */ /* 0x040fe200000000ff */
[----:B------:R-:W3:Y:S01]  /*46320*/  LDC R129, c[0x0][0x278] ;  /* 0x00009e00ff817b82 */ /* 0x000ee20000000800 */
[C---:B------:R-:W-:Y:S01]  /*46330*/  PRMT R216, R43.reuse, 0x7772, RZ ;  /* 0x000077722bd87816 */ /* 0x040fe200000000ff */
[----:B------:R4:W-:Y:S01]  /*46340*/  STG.E.U8 desc[UR4][R44.64], R206 ;  /* 0x000000ce2c007986 */ /* 0x0009e2000c101104 */
[C---:B------:R-:W-:Y:S02]  /*46350*/  PRMT R211, R43.reuse, 0x7771, RZ ;  /* 0x000077712bd37816 */ /* 0x040fe400000000ff */
[----:B------:R-:W-:-:S02]  /*46360*/  PRMT R43, R43, 0x7770, RZ ;  /* 0x000077702b2b7816 */ /* 0x000fc400000000ff */
[----:B------:R-:W-:Y:S01]  /*46370*/  LEA.HI.X.SX32 R47, R48, R71, 0x1, P0 ;  /* 0x00000047302f7211 */ /* 0x000fe200000f0eff */
[----:B------:R-:W-:Y:S01]  /*46380*/  IMAD R48, R131, 0x2, R56 ;  /* 0x0000000283307824 */ /* 0x000fe200078e0238 */
[----:B------:R-:W-:Y:S02]  /*46390*/  LEA.HI R131, R197, 0xae, RZ, 0x1a ;  /* 0x000000aec5837811 */ /* 0x000fe400078fd0ff */
[C---:B----4-:R-:W-:Y:S01]  /*463a0*/  IADD3 R44, P0, R56.reuse, R75, RZ ;  /* 0x0000004b382c7210 */ /* 0x050fe20007f1e0ff */
[----:B------:R4:W-:Y:S01]  /*463b0*/  STG.E.U8 desc[UR4][R46.64], R43 ;  /* 0x0000002b2e007986 */ /* 0x0009e2000c101104 */
[----:B-1----:R-:W-:Y:S02]  /*463c0*/  IMAD R62, R57, 0x2, R48 ;  /* 0x00000002393e7824 */ /* 0x002fe400078e0230 */
[----:B------:R-:W-:Y:S01]  /*463d0*/  LEA.HI.X.SX32 R45, R56, R71, 0x1, P0 ;  /* 0x00000047382d7211 */ /* 0x000fe200000f0eff */
[----:B------:R-:W1:Y:S02]  /*463e0*/  LDC R57, c[0x0][0x278] ;  /* 0x00009e00ff397b82 */ /* 0x000e640000000800 */
[----:B------:R-:W-:-:S02]  /*463f0*/  IADD3 R54, P3, R62, R75, RZ ;  /* 0x0000004b3e367210 */ /* 0x000fc40007f7e0ff */
[----:B----4-:R-:W-:-:S04]  /*46400*/  IADD3 R46, P0, R48, R75, RZ ;  /* 0x0000004b302e7210 */ /* 0x010fc80007f1e0ff */
[----:B------:R-:W4:Y:S01]  /*46410*/  LDC R43, c[0x0][0x278] ;  /* 0x00009e00ff2b7b82 */ /* 0x000f220000000800 */
[-C--:B------:R-:W-:Y:S01]  /*46420*/  LEA.HI.X.SX32 R47, R48, R71.reuse, 0x1, P0 ;  /* 0x00000047302f7211 */ /* 0x080fe200000f0eff */
[----:B------:R-:W-:Y:S01]  /*46430*/  IMAD R48, R131, R124, RZ ;  /* 0x0000007c83307224 */ /* 0x000fe200078e02ff */
[----:B------:R0:W-:Y:S01]  /*46440*/  STG.E.U8 desc[UR4][R44.64], R215 ;  /* 0x000000d72c007986 */ /* 0x0001e2000c101104 */
[----:B------:R-:W-:Y:S01]  /*46450*/  LEA.HI.X.SX32 R55, R62, R71, 0x1, P3 ;  /* 0x000000473e377211 */ /* 0x000fe200018f0eff */
[----:B--2---:R-:W-:-:S03]  /*46460*/  IMAD R62, R63, 0x4, R62 ;  /* 0x000000043f3e7824 */ /* 0x004fc600078e023e */
[----:B------:R-:W2:Y:S01]  /*46470*/  LDC R131, c[0x0][0x278] ;  /* 0x00009e00ff837b82 */ /* 0x000ea20000000800 */
[----:B------:R3:W-:Y:S01]  /*46480*/  STG.E.U8 desc[UR4][R46.64], R214 ;  /* 0x000000d62e007986 */ /* 0x0007e2000c101104 */
[----:B0-----:R-:W-:-:S06]  /*46490*/  IADD3 R44, P0, R48, R75, RZ ;  /* 0x0000004b302c7210 */ /* 0x001fcc0007f1e0ff */
[----:B------:R-:W0:Y:S01]  /*464a0*/  LDC R63, c[0x0][0x278] ;  /* 0x00009e00ff3f7b82 */ /* 0x000e220000000800 */
[----:B------:R-:W-:Y:S01]  /*464b0*/  LEA.HI.X.SX32 R45, R48, R71, 0x1, P0 ;  /* 0x00000047302d7211 */ /* 0x000fe200000f0eff */
[----:B------:R-:W-:Y:S01]  /*464c0*/  IMAD R48, R125, 0x2, R62 ;  /* 0x000000027d307824 */ /* 0x000fe200078e023e */
[----:B------:R1:W-:Y:S01]  /*464d0*/  STG.E.U8 desc[UR4][R54.64], R213 ;  /* 0x000000d536007986 */ /* 0x0003e2000c101104 */
[C---:B---3--:R-:W-:Y:S02]  /*464e0*/  IADD3 R46, P0, R62.reuse, R75, RZ ;  /* 0x0000004b3e2e7210 */ /* 0x048fe40007f1e0ff */
[----:B------:R-:W-:Y:S01]  /*464f0*/  IMAD R56, R129, 0x2, R48 ;  /* 0x0000000281387824 */ /* 0x000fe200078e0230 */
[----:B------:R3:W-:Y:S01]  /*46500*/  STG.E.U8 desc[UR4][R44.64], R211 ;  /* 0x000000d32c007986 */ /* 0x0007e2000c101104 */
[----:B------:R-:W-:Y:S01]  /*46510*/  LEA.HI.X.SX32 R47, R62, R71, 0x1, P0 ;  /* 0x000000473e2f7211 */ /* 0x000fe200000f0eff */
[----:B------:R-:W2:Y:S01]  /*46520*/  LDC R125, c[0x0][0x278] ;  /* 0x00009e00ff7d7b82 */ /* 0x000ea20000000800 */
[----:B-1----:R-:W-:-:S07]  /*46530*/  IADD3 R54, P3, R48, R75, RZ ;  /* 0x0000004b30367210 */ /* 0x002fce0007f7e0ff */
[----:B------:R-:W1:Y:S01]  /*46540*/  LDC R129, c[0x0][0x278] ;  /* 0x00009e00ff817b82 */ /* 0x000e620000000800 */
[----:B------:R-:W-:Y:S01]  /*46550*/  LEA.HI.X.SX32 R55, R48, R71, 0x1, P3 ;  /* 0x0000004730377211 */ /* 0x000fe200018f0eff */
[----:B------:R-:W-:Y:S01]  /*46560*/  IMAD R48, R57, 0x2, R56 ;  /* 0x0000000239307824 */ /* 0x000fe200078e0238 */
[C---:B---3--:R-:W-:Y:S01]  /*46570*/  IADD3 R44, P0, R56.reuse, R75, RZ ;  /* 0x0000004b382c7210 */ /* 0x048fe20007f1e0ff */
[----:B------:R3:W-:Y:S03]  /*46580*/  STG.E.U8 desc[UR4][R46.64], R217 ;  /* 0x000000d92e007986 */ /* 0x0007e6000c101104 */
[----:B------:R-:W-:Y:S02]  /*46590*/  LEA.HI.X.SX32 R45, R56, R71, 0x1, P0 ;  /* 0x00000047382d7211 */ /* 0x000fe400000f0eff */
[----:B---3--:R-:W-:-:S04]  /*465a0*/  IADD3 R46, P0, R48, R75, RZ ;  /* 0x0000004b302e7210 */ /* 0x008fc80007f1e0ff */
[----:B------:R-:W-:Y:S01]  /*465b0*/  LEA.HI.X.SX32 R47, R48, R71, 0x1, P0 ;  /* 0x00000047302f7211 */ /* 0x000fe200000f0eff */
[----:B----4-:R-:W-:Y:S02]  /*465c0*/  IMAD R48, R43, 0x2, R48 ;  /* 0x000000022b307824 */ /* 0x010fe400078e0230 */
[----:B------:R-:W3:Y:S01]  /*465d0*/  LDC R43, c[0x0][0x278] ;  /* 0x00009e00ff2b7b82 */ /* 0x000ee20000000800 */
[----:B------:R-:W-:Y:S01]  /*465e0*/  STG.E.U8 desc[UR4][R54.64], R219 ;  /* 0x000000db36007986 */ /* 0x000fe2000c101104 */
[----:B0-----:R-:W-:-:S03]  /*465f0*/  IMAD R62, R63, 0x2, R48 ;  /* 0x000000023f3e7824 */ /* 0x001fc600078e0230 */
[----:B------:R-:W-:Y:S03]  /*46600*/  STG.E.U8 desc[UR4][R44.64], R218 ;  /* 0x000000da2c007986 */ /* 0x000fe6000c101104 */
[----:B------:R-:W0:Y:S01]  /*46610*/  LDC R63, c[0x0][0x278] ;  /* 0x00009e00ff3f7b82 */ /* 0x000e220000000800 */
[----:B------:R4:W-:Y:S01]  /*46620*/  STG.E.U8 desc[UR4][R46.64], R216 ;  /* 0x000000d82e007986 */ /* 0x0009e2000c101104 */
[----:B--2---:R-:W-:Y:S01]  /*46630*/  IMAD R124, R131, 0x2, R62 ;  /* 0x00000002837c7824 */ /* 0x004fe200078e023e */
[----:B------:R-:W-:Y:S02]  /*46640*/  LEA.HI R57, R197, 0xbe, RZ, 0x1a ;  /* 0x000000bec5397811 */ /* 0x000fe400078fd0ff */
[----:B----4-:R-:W-:-:S03]  /*46650*/  IADD3 R46, P0, R48, R75, RZ ;  /* 0x0000004b302e7210 */ /* 0x010fc60007f1e0ff */
[----:B------:R-:W2:Y:S01]  /*46660*/  LDC R131, c[0x0][0x278] ;  /* 0x00009e00ff837b82 */ /* 0x000ea20000000800 */
[----:B------:R-:W-:Y:S02]  /*46670*/  LEA.HI.X.SX32 R47, R48, R71, 0x1, P0 ;  /* 0x00000047302f7211 */ /* 0x000fe400000f0eff */
[-C--:B------:R-:W-:Y:S01]  /*46680*/  IADD3 R56, P0, R124, R75.reuse, RZ ;  /* 0x0000004b7c387210 */ /* 0x080fe20007f1e0ff */
[----:B------:R-:W-:Y:S01]  /*46690*/  IMAD R128, R57, R128, RZ ;  /* 0x0000008039807224 */ /* 0x000fe200078e02ff */
[----:B------:R-:W-:Y:S02]  /*466a0*/  IADD3 R54, P3, R62, R75, RZ ;  /* 0x0000004b3e367210 */ /* 0x000fe40007f7e0ff */
[-C--:B------:R-:W-:Y:S01]  /*466b0*/  LEA.HI.X.SX32 R57, R124, R71.reuse, 0x1, P0 ;  /* 0x000000477c397211 */ /* 0x080fe200000f0eff */
[----:B---3--:R-:W-:Y:S02]  /*466c0*/  IMAD R124, R43, 0x4, R124 ;  /* 0x000000042b7c7824 */ /* 0x008fe400078e027c */
[----:B------:R-:W3:Y:S01]  /*466d0*/  LDC R43, c[0x0][0x278] ;  /* 0x00009e00ff2b7b82 */ /* 0x000ee20000000800 */
[----:B------:R-:W-:-:S02]  /*466e0*/  LEA.HI.X.SX32 R55, R62, R71, 0x1, P3 ;  /* 0x000000473e377211 */ /* 0x000fc400018f0eff */
[C---:B------:R-:W-:Y:S01]  /*466f0*/  IADD3 R44, P3, R128.reuse, R75, RZ ;  /* 0x0000004b802c7210 */ /* 0x040fe20007f7e0ff */
[----:B------:R-:W-:Y:S01]  /*46700*/  IMAD R48, R125, 0x2, R124 ;  /* 0x000000027d307824 */ /* 0x000fe200078e027c */
[----:B------:R4:W-:Y:S02]  /*46710*/  STG.E.U8 desc[UR4][R46.64], R225 ;  /* 0x000000e12e007986 */ /* 0x0009e4000c101104 */
[----:B------:R-:W-:Y:S01]  /*46720*/  LEA.HI.X.SX32 R45, R128, R71, 0x1, P3 ;  /* 0x00000047802d7211 */ /* 0x000fe200018f0eff */
[----:B------:R-:W2:Y:S01]  /*46730*/  LDC R125, c[0x0][0x278] ;  /* 0x00009e00ff7d7b82 */ /* 0x000ea20000000800 */
[----:B0-----:R-:W-:Y:S01]  /*46740*/  IMAD R62, R63, 0x2, R48 ;  /* 0x000000023f3e7824 */ /* 0x001fe200078e0230 */
[----:B------:R-:W-:Y:S04]  /*46750*/  STG.E.U8 desc[UR4][R54.64], R222 ;  /* 0x000000de36007986 */ /* 0x000fe8000c101104 */
[----:B------:R-:W-:Y:S02]  /*46760*/  STG.E.U8 desc[UR4][R56.64], R221 ;  /* 0x000000dd38007986 */ /* 0x000fe4000c101104 */
[----:B------:R-:W0:Y:S01]  /*46770*/  LDC R63, c[0x0][0x278] ;  /* 0x00009e00ff3f7b82 */ /* 0x000e220000000800 */
[C---:B----4-:R-:W-:Y:S01]  /*46780*/  IADD3 R46, P0, R124.reuse, R75, RZ ;  /* 0x0000004b7c2e7210 */ /* 0x050fe20007f1e0ff */
[----:B------:R4:W-:Y:S03]  /*46790*/  STG.E.U8 desc[UR4][R44.64], R223 ;  /* 0x000000df2c007986 */ /* 0x0009e6000c101104 */
[----:B------:R-:W-:Y:S01]  /*467a0*/  LEA.HI.X.SX32 R47, R124, R71, 0x1, P0 ;  /* 0x000000477c2f7211 */ /* 0x000fe200000f0eff */
[----:B-1----:R-:W-:-:S02]  /*467b0*/  IMAD R124, R129, 0x2, R62 ;  /* 0x00000002817c7824 */ /* 0x002fc400078e023e */
[----:B------:R-:W1:Y:S01]  /*467c0*/  LDC R129, c[0x0][0x278] ;  /* 0x00009e00ff817b82 */ /* 0x000e620000000800 */
[----:B----4-:R-:W-:-:S04]  /*467d0*/  IADD3 R44, P0, R48, R75, RZ ;  /* 0x0000004b302c7210 */ /* 0x010fc80007f1e0ff */
[----:B------:R-:W-:Y:S02]  /*467e0*/  LEA.HI.X.SX32 R45, R48, R71, 0x1, P0 ;  /* 0x00000047302d7211 */ /* 0x000fe400000f0eff */
[-C--:B------:R-:W-:Y:S02]  /*467f0*/  IADD3 R56, P0, R124, R75.reuse, RZ ;  /* 0x0000004b7c387210 */ /* 0x080fe40007f1e0ff */
[----:B------:R-:W-:Y:S02]  /*46800*/  IADD3 R54, P3, R62, R75, RZ ;  /* 0x0000004b3e367210 */ /* 0x000fe40007f7e0ff */
[-C--:B------:R-:W-:Y:S01]  /*46810*/  LEA.HI.X.SX32 R57, R124, R71.reuse, 0x1, P0 ;  /* 0x000000477c397211 */ /* 0x080fe200000f0eff */
[----:B---3--:R-:W-:Y:S02]  /*46820*/  IMAD R124, R43, 0x2, R124 ;  /* 0x000000022b7c7824 */ /* 0x008fe400078e027c */
[----:B------:R-:W3:Y:S01]  /*46830*/  LDC R43, c[0x0][0x278] ;  /* 0x00009e00ff2b7b82 */ /* 0x000ee20000000800 */
[----:B------:R-:W-:Y:S01]  /*46840*/  LEA.HI.X.SX32 R55, R62, R71, 0x1, P3 ;  /* 0x000000473e377211 */ /* 0x000fe200018f0eff */
[----:B--2---:R-:W-:Y:S01]  /*46850*/  IMAD R48, R131, 0x2, R124 ;  /* 0x0000000283307824 */ /* 0x004fe200078e027c */
[----:B------:R2:W-:Y:S01]  /*46860*/  STG.E.U8 desc[UR4][R46.64], R228 ;  /* 0x000000e42e007986 */ /* 0x0005e2000c101104 */
[----:B------:R-:W-:-:S04]  /*46870*/  LEA.HI R128, R197, 0xce, RZ, 0x1a ;  /* 0x000000cec5807811 */ /* 0x000fc800078fd0ff */
[----:B------:R-:W4:Y:S01]  /*46880*/  LDC R131, c[0x0][0x278] ;  /* 0x00009e00ff837b82 */ /* 0x000f220000000800 */
[----:B------:R0:W-:Y:S01]  /*46890*/  STG.E.U8 desc[UR4][R44.64], R227 ;  /* 0x000000e32c007986 */ /* 0x0001e2000c101104 */
[----:B------:R-:W-:-:S03]  /*468a0*/  IMAD R62, R125, 0x2, R48 ;  /* 0x000000027d3e7824 */ /* 0x000fc600078e0230 */
[----:B------:R-:W-:Y:S01]  /*468b0*/  STG.E.U8 desc[UR4][R54.64], R226 ;  /* 0x000000e236007986 */ /* 0x000fe2000c101104 */
[-C--:B--2---:R-:W-:Y:S02]  /*468c0*/  IADD3 R46, P3, R48, R75.reuse, RZ ;  /* 0x0000004b302e7210 */ /* 0x084fe40007f7e0ff */
[----:B------:R-:W2:Y:S01]  /*468d0*/  LDC R125, c[0x0][0x278] ;  /* 0x00009e00ff7d7b82 */ /* 0x000ea20000000800 */
[----:B------:R1:W-:Y:S01]  /*468e0*/  STG.E.U8 desc[UR4][R56.64], R224 ;  /* 0x000000e038007986 */ /* 0x0003e2000c101104 */
[----:B0-----:R-:W-:-:S04]  /*468f0*/  IADD3 R44, P0, R124, R75, RZ ;  /* 0x0000004b7c2c7210 */ /* 0x001fc80007f1e0ff */
[----:B------:R-:W-:Y:S02]  /*46900*/  LEA.HI.X.SX32 R45, R124, R71, 0x1, P0 ;  /* 0x000000477c2d7211 */ /* 0x000fe400000f0eff */
[----:B-1----:R-:W0:Y:S01]  /*46910*/  LDC R57, c[0x0][0x278] ;  /* 0x00009e00ff397b82 */ /* 0x002e220000000800 */
[----:B------:R-:W-:Y:S01]  /*46920*/  IMAD R124, R128, R63, RZ ;  /* 0x0000003f807c7224 */ /* 0x000fe200078e02ff */
[----:B------:R-:W-:Y:S01]  /*46930*/  IADD3 R54, P0, R62, R75, RZ ;  /* 0x0000004b3e367210 */ /* 0x000fe20007f1e0ff */
[----:B------:R1:W-:Y:S01]  /*46940*/  STG.E.U8 desc[UR4][R44.64], R231 ;  /* 0x000000e72c007986 */ /* 0x0003e2000c101104 */
[----:B------:R-:W-:-:S04]  /*46950*/  LEA.HI.X.SX32 R47, R48, R71, 0x1, P3 ;  /* 0x00000047302f7211 */ /* 0x000fc800018f0eff */
[----:B------:R-:W2:Y:S01]  /*46960*/  LDC R63, c[0x0][0x278] ;  /* 0x00009e00ff3f7b82 */ /* 0x000ea20000000800 */
[----:B------:R-:W-:Y:S01]  /*46970*/  LEA.HI.X.SX32 R55, R62, R71, 0x1, P0 ;  /* 0x000000473e377211 */ /* 0x000fe200000f0eff */
[----:B------:R-:W-:Y:S01]  /*46980*/  IMAD R62, R129, 0x4, R62 ;  /* 0x00000004813e7824 */ /* 0x000fe200078e023e */
[----:B------:R4:W-:Y:S01]  /*46990*/  STG.E.U8 desc[UR4][R46.64], R230 ;  /* 0x000000e62e007986 */ /* 0x0009e2000c101104 */
[C---:B-1----:R-:W-:Y:S02]  /*469a0*/  IADD3 R44, P0, R124.reuse, R75, RZ ;  /* 0x0000004b7c2c7210 */ /* 0x042fe40007f1e0ff */
[----:B---3--:R-:W-:Y:S02]  /*469b0*/  IMAD R48, R43, 0x2, R62 ;  /* 0x000000022b307824 */ /* 0x008fe400078e023e */
[----:B------:R-:W1:Y:S01]  /*469c0*/  LDC R43, c[0x0][0x278] ;  /* 0x00009e00ff2b7b82 */ /* 0x000e620000000800 */
[----:B------:R-:W-:Y:S02]  /*469d0*/  LEA.HI.X.SX32 R45, R124, R71, 0x1, P0 ;  /* 0x000000477c2d7211 */ /* 0x000fe400000f0eff */
[----:B----4-:R-:W-:Y:S01]  /*469e0*/  IADD3 R46, P0, R62, R75, RZ ;  /* 0x0000004b3e2e7210 */ /* 0x010fe20007f1e0ff */
[----:B------:R3:W-:Y:S01]  /*469f0*/  STG.E.U8 desc[UR4][R54.64], R229 ;  /* 0x000000e536007986 */ /* 0x0007e2000c101104 */
[----:B------:R-:W-:-:S03]  /*46a00*/  IMAD R56, R131, 0x2, R48 ;  /* 0x0000000283387824 */ /* 0x000fc600078e0230 */
[----:B------:R-:W4:Y:S01]  /*46a10*/  LDC R124, c[0x0][0x278] ;  /* 0x00009e00ff7c7b82 */ /* 0x000f220000000800 */
[----:B------:R-:W-:Y:S01]  /*46a20*/  LEA.HI.X.SX32 R47, R62, R71, 0x1, P0 ;  /* 0x000000473e2f7211 */ /* 0x000fe200000f0eff */
[----:B------:R0:W-:Y:S01]  /*46a30*/  STG.E.U8 desc[UR4][R44.64], R232 ;  /* 0x000000e82c007986 */ /* 0x0001e2000c101104 */
[----:B---3--:R-:W-:-:S04]  /*46a40*/  IADD3 R54, P0, R48, R75, RZ ;  /* 0x0000004b30367210 */ /* 0x008fc80007f1e0ff */
[----:B------:R-:W-:Y:S01]  /*46a50*/  LEA.HI.X.SX32 R55, R48, R71, 0x1, P0 ;  /* 0x0000004730377211 */ /* 0x000fe200000f0eff */
[----:B0-----:R-:W-:Y:S01]  /*46a60*/  IMAD R48, R57, 0x2, R56 ;  /* 0x0000000239307824 */ /* 0x001fe200078e0238 */
[C---:B------:R-:W-:Y:S01]  /*46a70*/  IADD3 R44, P0, R56.reuse, R75, RZ ;  /* 0x0000004b382c7210 */ /* 0x040fe20007f1e0ff */
[----:B------:R-:W0:Y:S01]  /*46a80*/  LDC R57, c[0x0][0x278] ;  /* 0x00009e00ff397b82 */ /* 0x000e220000000800 */
[----:B------:R3:W-:Y:S02]  /*46a90*/  STG.E.U8 desc[UR4][R46.64], R235 ;  /* 0x000000eb2e007986 */ /* 0x0007e4000c101104 */
[----:B------:R-:W-:Y:S01]  /*46aa0*/  LEA.HI.X.SX32 R45, R56, R71, 0x1, P0 ;  /* 0x00000047382d7211 */ /* 0x000fe200000f0eff */
[----:B--2---:R-:W-:Y:S01]  /*46ab0*/  IMAD R56, R63, 0x2, R48 ;  /* 0x000000023f387824 */ /* 0x004fe200078e0230 */
[----:B------:R-:W-:Y:S03]  /*46ac0*/  STG.E.U8 desc[UR4][R54.64], R234 ;  /* 0x000000ea36007986 */ /* 0x000fe6000c101104 */
[----:B------:R-:W2:Y:S01]  /*46ad0*/  LDC R63, c[0x0][0x278] ;  /* 0x00009e00ff3f7b82 */ /* 0x000ea20000000800 */
[----:B------:R1:W-:Y:S01]  /*46ae0*/  STG.E.U8 desc[UR4][R44.64], R236 ;  /* 0x000000ec2c007986 */ /* 0x0003e2000c101104 */
[----:B---3--:R-:W-:-:S04]  /*46af0*/  IADD3 R46, P0, R48, R75, RZ ;  /* 0x0000004b302e7210 */ /* 0x008fc80007f1e0ff */
[----:B------:R-:W-:Y:S01]  /*46b00*/  LEA.HI.X.SX32 R47, R48, R71, 0x1, P0 ;  /* 0x00000047302f7211 */ /* 0x000fe200000f0eff */
[----:B------:R-:W-:Y:S02]  /*46b10*/  IMAD R48, R125, 0x2, R56 ;  /* 0x000000027d307824 */ /* 0x000fe400078e0238 */
[----:B------:R-:W3:Y:S01]  /*46b20*/  LDC R125, c[0x0][0x278] ;  /* 0x00009e00ff7d7b82 */ /* 0x000ee20000000800 */
[C---:B-1----:R-:W-:Y:S01]  /*46b30*/  IADD3 R44, P0, R56.reuse, R75, RZ ;  /* 0x0000004b382c7210 */ /* 0x042fe20007f1e0ff */
[----:B------:R1:W-:Y:S03]  /*46b40*/  STG.E.U8 desc[UR4][R46.64], R233 ;  /* 0x000000e92e007986 */ /* 0x0003e6000c101104 */
[----:B------:R-:W-:Y:S01]  /*46b50*/  LEA.HI.X.SX32 R45, R56, R71, 0x1, P0 ;  /* 0x00000047382d7211 */ /* 0x000fe200000f0eff */
[----:B------:R-:W-:Y:S02]  /*46b60*/  IMAD R56, R43, 0x2, R48 ;  /* 0x000000022b387824 */ /* 0x000fe400078e0230 */
[----:B------:R-:W3:Y:S02]  /*46b70*/  LDC R43, c[0x0][0x278] ;  /* 0x00009e00ff2b7b82 */ /* 0x000ee40000000800 */
[----:B------:R4:W-:Y:S01]  /*46b80*/  STG.E.U8 desc[UR4][R44.64], R238 ;  /* 0x000000ee2c007986 */ /* 0x0009e2000c101104 */
[----:B-1----:R-:W-:-:S04]  /*46b90*/  IADD3 R46, P0, R48, R75, RZ ;  /* 0x0000004b302e7210 */ /* 0x002fc80007f1e0ff */
[----:B------:R-:W-:Y:S02]  /*46ba0*/  LEA.HI.X.SX32 R47, R48, R71, 0x1, P0 ;  /* 0x00000047302f7211 */ /* 0x000fe400000f0eff */
[C---:B----4-:R-:W-:Y:S02]  /*46bb0*/  IADD3 R44, P0, R56.reuse, R75, RZ ;  /* 0x0000004b382c7210 */ /* 0x050fe40007f1e0ff */
[----:B------:R-:W-:Y:S02]  /*46bc0*/  LEA.HI R129, R197, 0xde, RZ, 0x1a ;  /* 0x000000dec5817811 */ /* 0x000fe400078fd0ff */
[----:B------:R-:W-:Y:S01]  /*46bd0*/  LEA.HI.X.SX32 R45, R56, R71, 0x1, P0 ;  /* 0x00000047382d7211 */ /* 0x000fe200000f0eff */
[----:B0-----:R-:W-:Y:S02]  /*46be0*/  IMAD R56, R57, 0x4, R56 ;  /* 0x0000000439387824 */ /* 0x001fe400078e0238 */
[----:B------:R-:W0:Y:S01]  /*46bf0*/  LDC R57, c[0x0][0x278] ;  /* 0x00009e00ff397b82 */ /* 0x000e220000000800 */
[----:B------:R-:W-:Y:S01]  /*46c00*/  IMAD R62, R129, R124, RZ ;  /* 0x0000007c813e7224 */ /* 0x000fe200078e02ff */
[----:B------:R-:W-:Y:S01]  /*46c10*/  STG.E.U8 desc[UR4][R46.64], R241 ;  /* 0x000000f12e007986 */ /* 0x000fe2000c101104 */
[----:B--2---:R-:W-:-:S05]  /*46c20*/  IMAD R48, R63, 0x2, R56 ;  /* 0x000000023f307824 */ /* 0x004fca00078e0238 */
[----:B------:R-:W1:Y:S01]  /*46c30*/  LDC R129, c[0x0][0x278] ;  /* 0x00009e00ff817b82 */ /* 0x000e620000000800 */
[C---:B------:R-:W-:Y:S01]  /*46c40*/  IADD3 R54, P3, R62.reuse, R75, RZ ;  /* 0x0000004b3e367210 */ /* 0x040fe20007f7e0ff */
[----:B------:R2:W-:Y:S03]  /*46c50*/  STG.E.U8 desc[UR4][R44.64], R239 ;  /* 0x000000ef2c007986 */ /* 0x0005e6000c101104 */
[----:B------:R-:W-:-:S03]  /*46c60*/  LEA.HI.X.SX32 R55, R62, R71, 0x1, P3 ;  /* 0x000000473e377211 */ /* 0x000fc600018f0eff */
[----:B------:R-:W4:Y:S01]  /*46c70*/  LDC R63, c[0x0][0x278] ;  /* 0x00009e00ff3f7b82 */ /* 0x000f220000000800 */
[----:B--2---:R-:W-:-:S07]  /*46c80*/  IADD3 R44, P0, R56, R75, RZ ;  /* 0x0000004b382c7210 */ /* 0x004fce0007f1e0ff */
[----:B------:R-:W2:Y:S01]  /*46c90*/  LDC R62, c[0x0][0x278] ;  /* 0x00009e00ff3e7b82 */ /* 0x000ea20000000800 */
[----:B------:R-:W-:Y:S01]  /*46ca0*/  LEA.HI.X.SX32 R45, R56, R71, 0x1, P0 ;  /* 0x00000047382d7211 */ /* 0x000fe200000f0eff */
[----:B---3--:R-:W-:Y:S01]  /*46cb0*/  IMAD R56, R125, 0x2, R48 ;  /* 0x000000027d387824 */ /* 0x008fe200078e0230 */
[C---:B------:R-:W-:Y:S01]  /*46cc0*/  IADD3 R46, P0, R48.reuse, R75, RZ ;  /* 0x0000004b302e7210 */ /* 0x040fe20007f1e0ff */
[----:B------:R3:W-:Y:S03]  /*46cd0*/  STG.E.U8 desc[UR4][R54.64], R242 ;  /* 0x000000f236007986 */ /* 0x0007e6000c101104 */
[----:B------:R-:W-:Y:S01]  /*46ce0*/  LEA.HI.X.SX32 R47, R48, R71, 0x1, P0 ;  /* 0x00000047302f7211 */ /* 0x000fe200000f0eff */
[----:B------:R0:W-:Y:S01]  /*46cf0*/  STG.E.U8 desc[UR4][R44.64], R240 ;  /* 0x000000f02c007986 */ /* 0x0001e2000c101104 */
[----:B------:R-:W-:Y:S01]  /*46d00*/  IMAD R48, R43, 0x2, R56 ;  /* 0x000000022b307824 */ /* 0x000fe200078e0238 */
[----:B------:R-:W2:Y:S02]  /*46d10*/  LDC R125, c[0x0][0x278] ;  /* 0x00009e00ff7d7b82 */ /* 0x000ea40000000800 */
[----:B------:R1:W-:Y:S06]  /*46d20*/  STG.E.U8 desc[UR4][R46.64], R220 ;  /* 0x000000dc2e007986 */ /* 0x0003ec000c101104 */
[----:B---3--:R-:W3:Y:S01]  /*46d30*/  LDC R55, c[0x0][0x278] ;  /* 0x00009e00ff377b82 */ /* 0x008ee20000000800 */
[----:B0-----:R-:W-:Y:S01]  /*46d40*/  IADD3 R44, P0, R56, R75, RZ ;  /* 0x0000004b382c7210 */ /* 0x001fe20007f1e0ff */
[----:B------:R-:W-:-:S03]  /*46d50*/  IMAD R54, R57, 0x2, R48 ;  /* 0x0000000239367824 */ /* 0x000fc600078e0230 */
[----:B------:R-:W-:Y:S02]  /*46d60*/  LEA.HI.X.SX32 R45, R56, R71, 0x1, P0 ;  /* 0x00000047382d7211 */ /* 0x000fe400000f0eff */
[C---:B-1----:R-:W-:Y:S01]  /*46d70*/  IADD3 R46, P0, R48.reuse, R75, RZ ;  /* 0x0000004b302e7210 */ /* 0x042fe20007f1e0ff */
[----:B------:R-:W0:Y:S02]  /*46d80*/  LDC R57, c[0x0][0x278] ;  /* 0x00009e00ff397b82 */ /* 0x000e240000000800 */
[----:B------:R1:W-:Y:S01]  /*46d90*/  STG.E.U8 desc[UR4][R44.64], R42 ;  /* 0x0000002a2c007986 */ /* 0x0003e2000c101104 */
[----:B------:R-:W-:Y:S01]  /*46da0*/  LEA.HI.X.SX32 R47, R48, R71, 0x1, P0 ;  /* 0x00000047302f7211 */ /* 0x000fe200000f0eff */
[----:B------:R-:W-:Y:S01]  /*46db0*/  IMAD R48, R129, 0x2, R54 ;  /* 0x0000000281307824 */ /* 0x000fe200078e0236 */
[----:B------:R-:W-:-:S03]  /*46dc0*/  LEA.HI R129, R197, 0xee, RZ, 0x1a ;  /* 0x000000eec5817811 */ /* 0x000fc600078fd0ff */
[----:B------:R-:W0:Y:S01]  /*46dd0*/  LDC R56, c[0x0][0x278] ;  /* 0x00009e00ff387b82 */ /* 0x000e220000000800 */
[----:B-1----:R-:W-:-:S04]  /*46de0*/  IADD3 R42, P0, R54, R75, RZ ;  /* 0x0000004b362a7210 */ /* 0x002fc80007f1e0ff */
[----:B------:R-:W-:Y:S01]  /*46df0*/  LEA.HI.X.SX32 R43, R54, R71, 0x1, P0 ;  /* 0x00000047362b7211 */ /* 0x000fe200000f0eff */
[----:B----4-:R-:W-:Y:S01]  /*46e00*/  IMAD R54, R63, 0x2, R48 ;  /* 0x000000023f367824 */ /* 0x010fe200078e0230 */
[C---:B------:R-:W-:Y:S01]  /*46e10*/  IADD3 R44, P0, R48.reuse, R75, RZ ;  /* 0x0000004b302c7210 */ /* 0x040fe20007f1e0ff */
[----:B------:R-:W1:Y:S01]  /*46e20*/  LDC R63, c[0x0][0x278] ;  /* 0x00009e00ff3f7b82 */ /* 0x000e620000000800 */
[----:B------:R4:W-:Y:S02]  /*46e30*/  STG.E.U8 desc[UR4][R46.64], R41 ;  /* 0x000000292e007986 */ /* 0x0009e4000c101104 */
[----:B------:R-:W-:Y:S01]  /*46e40*/  LEA.HI.X.SX32 R45, R48, R71, 0x1, P0 ;  /* 0x00000047302d7211 */ /* 0x000fe200000f0eff */
[----:B--2---:R-:W-:Y:S01]  /*46e50*/  IMAD R48, R129, R62, RZ ;  /* 0x0000003e81307224 */ /* 0x004fe200078e02ff */
[----:B------:R2:W-:Y:S03]  /*46e60*/  STG.E.U8 desc[UR4][R42.64], R246 ;  /* 0x000000f62a007986 */ /* 0x0005e6000c101104 */
[----:B------:R-:W1:Y:S01]  /*46e70*/  LDC R129, c[0x0][0x278] ;  /* 0x00009e00ff817b82 */ /* 0x000e620000000800 */
[----:B------:R3:W-:Y:S07]  /*46e80*/  STG.E.U8 desc[UR4][R44.64], R245 ;  /* 0x000000f52c007986 */ /* 0x0007ee000c101104 */
[----:B----4-:R-:W4:Y:S01]  /*46e90*/  LDC R41, c[0x0][0x278] ;  /* 0x00009e00ff297b82 */ /* 0x010f220000000800 */
[----:B--2---:R-:W-:-:S04]  /*46ea0*/  IADD3 R42, P0, R54, R75, RZ ;  /* 0x0000004b362a7210 */ /* 0x004fc80007f1e0ff */
[----:B------:R-:W-:Y:S01]  /*46eb0*/  LEA.HI.X.SX32 R43, R54, R71, 0x1, P0 ;  /* 0x00000047362b7211 */ /* 0x000fe200000f0eff */
[----:B---3--:R-:W-:Y:S01]  /*46ec0*/  IMAD R54, R55, 0x4, R54 ;  /* 0x0000000437367824 */ /* 0x008fe200078e0236 */
[C---:B------:R-:W-:Y:S01]  /*46ed0*/  IADD3 R44, P0, R48.reuse, R75, RZ ;  /* 0x0000004b302c7210 */ /* 0x040fe20007f1e0ff */
[----:B------:R-:W2:Y:S02]  /*46ee0*/  LDC R55, c[0x0][0x278] ;  /* 0x00009e00ff377b82 */ /* 0x000ea40000000800 */
[----:B------:R3:W-:Y:S01]  /*46ef0*/  STG.E.U8 desc[UR4][R42.64], R237 ;  /* 0x000000ed2a007986 */ /* 0x0007e2000c101104 */
[----:B------:R-:W-:Y:S01]  /*46f00*/  LEA.HI.X.SX32 R45, R48, R71, 0x1, P0 ;  /* 0x00000047302d7211 */ /* 0x000fe200000f0eff */
[----:B0-----:R-:W-:-:S04]  /*46f10*/  IMAD R48, R57, 0x2, R54 ;  /* 0x0000000239307824 */ /* 0x001fc800078e0236 */
[----:B------:R-:W0:Y:S01]  /*46f20*/  LDC R57, c[0x0][0x278] ;  /* 0x00009e00ff397b82 */ /* 0x000e220000000800 */
[----:B---3--:R-:W-:-:S04]  /*46f30*/  IADD3 R42, P0, R54, R75, RZ ;  /* 0x0000004b362a7210 */ /* 0x008fc80007f1e0ff */
[----:B------:R-:W-:Y:S01]  /*46f40*/  LEA.HI.X.SX32 R43, R54, R71, 0x1, P0 ;  /* 0x00000047362b7211 */ /* 0x000fe200000f0eff */
[----:B------:R-:W-:Y:S01]  /*46f50*/  IMAD R54, R125, 0x2, R48 ;  /* 0x000000027d367824 */ /* 0x000fe200078e0230 */
[C---:B------:R-:W-:Y:S01]  /*46f60*/  IADD3 R46, P0, R48.reuse, R75, RZ ;  /* 0x0000004b302e7210 */ /* 0x040fe20007f1e0ff */
[----:B------:R-:W-:Y:S03]  /*46f70*/  STG.E.U8 desc[UR4][R44.64], R38 ;  /* 0x000000262c007986 */ /* 0x000fe6000c101104 */
[----:B------:R-:W-:Y:S01]  /*46f80*/  LEA.HI.X.SX32 R47, R48, R71, 0x1, P0 ;  /* 0x00000047302f7211 */ /* 0x000fe200000f0eff */
[----:B------:R3:W-:Y:S01]  /*46f90*/  STG.E.U8 desc[UR4][R42.64], R251 ;  /* 0x000000fb2a007986 */ /* 0x0007e2000c101104 */
[----:B-1----:R-:W-:Y:S02]  /*46fa0*/  IMAD R48, R63, 0x2, R54 ;  /* 0x000000023f307824 */ /* 0x002fe400078e0236 */
[----:B------:R-:W1:Y:S01]  /*46fb0*/  LDC R63, c[0x0][0x278] ;  /* 0x00009e00ff3f7b82 */ /* 0x000e620000000800 */
[----:B---3--:R-:W-:Y:S01]  /*46fc0*/  IADD3 R42, P0, R54, R75, RZ ;  /* 0x0000004b362a7210 */ /* 0x008fe20007f1e0ff */
[----:B----4-:R-:W-:-:S06]  /*46fd0*/  IMAD R38, R41, 0x2, R48 ;  /* 0x0000000229267824 */ /* 0x010fcc00078e0230 */
[----:B------:R-:W3:Y:S01]  /*46fe0*/  LDC R41, c[0x0][0x278] ;  /* 0x00009e00ff297b82 */ /* 0x000ee20000000800 */
[----:B------:R-:W-:Y:S02]  /*46ff0*/  LEA.HI.X.SX32 R43, R54, R71, 0x1, P0 ;  /* 0x00000047362b7211 */ /* 0x000fe400000f0eff */
[----:B------:R-:W-:-:S04]  /*47000*/  IADD3 R44, P0, R48, R75, RZ ;  /* 0x0000004b302c7210 */ /* 0x000fc80007f1e0ff */
[----:B------:R-:W-:Y:S01]  /*47010*/  LEA.HI.X.SX32 R45, R48, R71, 0x1, P0 ;  /* 0x00000047302d7211 */ /* 0x000fe200000f0eff */
[----:B--2---:R-:W-:Y:S02]  /*47020*/  IMAD R48, R55, 0x2, R38 ;  /* 0x0000000237307824 */ /* 0x004fe400078e0226 */
[----:B------:R-:W2:Y:S01]  /*47030*/  LDC R55, c[0x0][0x278] ;  /* 0x00009e00ff377b82 */ /* 0x000ea20000000800 */
[----:B------:R-:W-:Y:S01]  /*47040*/  STG.E.U8 desc[UR4][R46.64], R248 ;  /* 0x000000f82e007986 */ /* 0x000fe2000c101104 */
[----:B0-----:R-:W-:Y:S01]  /*47050*/  IMAD R54, R57, 0x2, R48 ;  /* 0x0000000239367824 */ /* 0x001fe200078e0230 */
[----:B------:R-:W-:Y:S02]  /*47060*/  LEA.HI R125, R197, 0xfe, RZ, 0x1a ;  /* 0x000000fec57d7811 */ /* 0x000fe400078fd0ff */
[----:B------:R0:W-:Y:S03]  /*47070*/  STG.E.U8 desc[UR4][R42.64], R243 ;  /* 0x000000f32a007986 */ /* 0x0001e6000c101104 */
[----:B------:R-:W4:Y:S01]  /*47080*/  LDC R57, c[0x0][0x278] ;  /* 0x00009e00ff397b82 */ /* 0x000f220000000800 */
[----:B------:R1:W-:Y:S01]  /*47090*/  STG.E.U8 desc[UR4][R44.64], R26 ;  /* 0x0000001a2c007986 */ /* 0x0003e2000c101104 */
[----:B0-----:R-:W-:-:S02]  /*470a0*/  IADD3 R42, P0, R38, R75, RZ ;  /* 0x0000004b262a7210 */ /* 0x001fc40007f1e0ff */
[----:B------:R-:W-:Y:S02]  /*470b0*/  IADD3 R46, P3, R54, R75, RZ ;  /* 0x0000004b362e7210 */ /* 0x000fe40007f7e0ff */
[----:B------:R-:W-:Y:S01]  /*470c0*/  LEA.HI.X.SX32 R43, R38, R71, 0x1, P0 ;  /* 0x00000047262b7211 */ /* 0x000fe200000f0eff */
[----:B-1----:R-:W-:Y:S01]  /*470d0*/  IMAD R26, R125, R56, RZ ;  /* 0x000000387d1a7224 */ /* 0x002fe200078e02ff */
[----:B------:R-:W-:Y:S01]  /*470e0*/  IADD3 R44, P0, R48, R75, RZ ;  /* 0x0000004b302c7210 */ /* 0x000fe20007f1e0ff */
[----:B------:R-:W0:Y:S01]  /*470f0*/  LDC R125, c[0x0][0x278] ;  /* 0x00009e00ff7d7b82 */ /* 0x000e220000000800 */
[-C--:B------:R-:W-:Y:S01]  /*47100*/  LEA.HI.X.SX32 R47, R54, R71.reuse, 0x1, P3 ;  /* 0x00000047362f7211 */ /* 0x080fe200018f0eff */
[----:B------:R1:W-:Y:S01]  /*47110*/  STG.E.U8 desc[UR4][R42.64], R252 ;  /* 0x000000fc2a007986 */ /* 0x0003e2000c101104 */
[----:B------:R-:W-:Y:S01]  /*47120*/  LEA.HI.X.SX32 R45, R48, R71, 0x1, P0 ;  /* 0x00000047302d7211 */ /* 0x000fe200000f0eff */
[----:B------:R-:W-:-:S04]  /*47130*/  IMAD R54, R63, 0x4, R54 ;  /* 0x000000043f367824 */ /* 0x000fc800078e0236 */
[----:B------:R-:W0:Y:S01]  /*47140*/  LDC R63, c[0x0][0x278] ;  /* 0x00009e00ff3f7b82 */ /* 0x000e220000000800 */
[----:B-1----:R-:W-:-:S07]  /*47150*/  IADD3 R42, P0, R26, R75, RZ ;  /* 0x0000004b1a2a7210 */ /* 0x002fce0007f1e0ff */
[----:B------:R-:W1:Y:S01]  /*47160*/  LDC R56, c[0x0][0x278] ;  /* 0x00009e00ff387b82 */ /* 0x000e620000000800 */
[----:B------:R-:W-:Y:S01]  /*47170*/  LEA.HI.X.SX32 R43, R26, R71, 0x1, P0 ;  /* 0x000000471a2b7211 */ /* 0x000fe200000f0eff */
[----:B---3--:R-:W-:Y:S01]  /*47180*/  IMAD R26, R41, 0x2, R54 ;  /* 0x00000002291a7824 */ /* 0x008fe200078e0236 */
[----:B------:R3:W-:Y:S03]  /*47190*/  STG.E.U8 desc[UR4][R44.64], R249 ;  /* 0x000000f92c007986 */ /* 0x0007e6000c101104 */
[----:B--2---:R-:W-:Y:S01]  /*471a0*/  IMAD R38, R55, 0x2, R26 ;  /* 0x0000000237267824 */ /* 0x004fe200078e021a */
[----:B------:R2:W-:Y:S04]  /*471b0*/  STG.E.U8 desc[UR4][R46.64], R244 ;  /* 0x000000f42e007986 */ /* 0x0005e8000c101104 */
[----:B------:R4:W-:Y:S01]  /*471c0*/  STG.E.U8 desc[UR4][R42.64], R37 ;  /* 0x000000252a007986 */ /* 0x0009e2000c101104 */
[----:B---3--:R-:W-:-:S02]  /*471d0*/  IADD3 R44, P0, R54, R75, RZ ;  /* 0x0000004b362c7210 */ /* 0x008fc40007f1e0ff */
[----:B--2---:R-:W-:Y:S02]  /*471e0*/  IADD3 R46, P3, R26, R75, RZ ;  /* 0x0000004b1a2e7210 */ /* 0x004fe40007f7e0ff */
[-C--:B------:R-:W-:Y:S02]  /*471f0*/  LEA.HI.X.SX32 R45, R54, R71.reuse, 0x1, P0 ;  /* 0x00000047362d7211 */ /* 0x080fe400000f0eff */
[----:B------:R-:W-:Y:S01]  /*47200*/  LEA.HI.X.SX32 R47, R26, R71, 0x1, P3 ;  /* 0x000000471a2f7211 */ /* 0x000fe200018f0eff */
[----:B----4-:R-:W-:Y:S01]  /*47210*/  IMAD R26, R57, 0x2, R38 ;  /* 0x00000002391a7824 */ /* 0x010fe200078e0226 */
[C---:B------:R-:W-:Y:S01]  /*47220*/  IADD3 R42, P0, R38.reuse, R75, RZ ;  /* 0x0000004b262a7210 */ /* 0x040fe20007f1e0ff */
[----:B------:R2:W-:Y:S01]  /*47230*/  STG.E.U8 desc[UR4][R44.64], R35 ;  /* 0x000000232c007986 */ /* 0x0005e2000c101104 */
[----:B------:R-:W3:Y:S02]  /*47240*/  LDC R37, c[0x0][0x278] ;  /* 0x00009e00ff257b82 */ /* 0x000ee40000000800 */
[----:B------:R-:W-:Y:S01]  /*47250*/  LEA.HI.X.SX32 R43, R38, R71, 0x1, P0 ;  /* 0x00000047262b7211 */ /* 0x000fe200000f0eff */
[----:B------:R4:W-:Y:S05]  /*47260*/  STG.E.U8 desc[UR4][R46.64], R40 ;  /* 0x000000282e007986 */ /* 0x0009ea000c101104 */
[----:B------:R-:W3:Y:S01]  /*47270*/  LDC R57, c[0x0][0x278] ;  /* 0x00009e00ff397b82 */ /* 0x000ee20000000800 */
[----:B--2---:R-:W-:-:S04]  /*47280*/  IADD3 R44, P0, R26, R75, RZ ;  /* 0x0000004b1a2c7210 */ /* 0x004fc80007f1e0ff */
[----:B------:R-:W-:Y:S01]  /*47290*/  LEA.HI.X.SX32 R45, R26, R71, 0x1, P0 ;  /* 0x000000471a2d7211 */ /* 0x000fe200000f0eff */
[----:B0-----:R-:W-:Y:S02]  /*472a0*/  IMAD R26, R63, 0x2, R26 ;  /* 0x000000023f1a7824 */ /* 0x001fe400078e021a */
[----:B----4-:R-:W0:Y:S02]  /*472b0*/  LDC R47, c[0x0][0x278] ;  /* 0x00009e00ff2f7b82 */ /* 0x010e240000000800 */
[----:B------:R-:W-:Y:S01]  /*472c0*/  IMAD R48, R125, 0x2, R26 ;  /* 0x000000027d307824 */ /* 0x000fe200078e021a */
[----:B------:R-:W-:-:S05]  /*472d0*/  IADD3 R54, P0, R26, R75, RZ ;  /* 0x0000004b1a367210 */ /* 0x000fca0007f1e0ff */
[----:B------:R-:W2:Y:S01]  /*472e0*/  LDC R63, c[0x0][0x278] ;  /* 0x00009e00ff3f7b82 */ /* 0x000ea20000000800 */
[----:B------:R-:W-:Y:S01]  /*472f0*/  IMAD R46, R129, 0x2, R48 ;  /* 0x00000002812e7824 */ /* 0x000fe200078e0230 */
[----:B------:R-:W-:Y:S02]  /*47300*/  LEA.HI R41, R197, 0x10e, RZ, 0x1a ;  /* 0x0000010ec5297811 */ /* 0x000fe400078fd0ff */
[----:B------:R-:W-:Y:S01]  /*47310*/  LEA.HI.X.SX32 R55, R26, R71, 0x1, P0 ;  /* 0x000000471a377211 */ /* 0x000fe200000f0eff */
[----:B------:R-:W-:Y:S01]  /*47320*/  STG.E.U8 desc[UR4][R42.64], R39 ;  /* 0x000000272a007986 */ /* 0x000fe2000c101104 */
[C---:B------:R-:W-:Y:S01]  /*47330*/  IADD3 R40, P0, R46.reuse, R75, RZ ;  /* 0x0000004b2e287210 */ /* 0x040fe20007f1e0ff */
[----:B-1----:R-:W-:Y:S01]  /*47340*/  IMAD R56, R41, R56, RZ ;  /* 0x0000003829387224 */ /* 0x002fe200078e02ff */
[----:B------:R-:W1:Y:S01]  /*47350*/  LDC R125, c[0x0][0x278] ;  /* 0x00009e00ff7d7b82 */ /* 0x000e620000000800 */
[----:B------:R4:W-:Y:S01]  /*47360*/  STG.E.U8 desc[UR4][R44.64], R34 ;  /* 0x000000222c007986 */ /* 0x0009e2000c101104 */
[----:B------:R-:W-:Y:S01]  /*47370*/  LEA.HI.X.SX32 R41, R46, R71, 0x1, P0 ;  /* 0x000000472e297211 */ /* 0x000fe200000f0eff */
[----:B---3--:R-:W-:Y:S01]  /*47380*/  IMAD R46, R37, 0x4, R46 ;  /* 0x00000004252e7824 */ /* 0x008fe200078e022e */
[----:B------:R-:W-:-:S03]  /*47390*/  IADD3 R38, P3, R48, R75, RZ ;  /* 0x0000004b30267210 */ /* 0x000fc60007f7e0ff */
[----:B------:R-:W-:Y:S01]  /*473a0*/  IMAD R26, R57, 0x2, R46 ;  /* 0x00000002391a7824 */ /* 0x000fe200078e022e */
[----:B----4-:R-:W3:Y:S01]  /*473b0*/  LDC R45, c[0x0][0x278] ;  /* 0x00009e00ff2d7b82 */ /* 0x010ee20000000800 */
[----:B------:R-:W-:Y:S02]  /*473c0*/  LEA.HI.X.SX32 R39, R48, R71, 0x1, P3 ;  /* 0x0000004730277211 */ /* 0x000fe400018f0eff */
[----:B0-----:R-:W-:Y:S01]  /*473d0*/  IMAD R44, R47, 0x2, R26 ;  /* 0x000000022f2c7824 */ /* 0x001fe200078e021a */
[-C--:B------:R-:W-:Y:S02]  /*473e0*/  IADD3 R42, P0, R46, R75.reuse, RZ ;  /* 0x0000004b2e2a7210 */ /* 0x080fe40007f1e0ff */
[----:B------:R-:W-:Y:S01]  /*473f0*/  IADD3 R34, P3, R56, R75, RZ ;  /* 0x0000004b38227210 */ /* 0x000fe20007f7e0ff */
[----:B------:R-:W-:Y:S01]  /*47400*/  STG.E.U8 desc[UR4][R54.64], R33 ;  /* 0x0000002136007986 */ /* 0x000fe2000c101104 */
[----:B------:R-:W0:Y:S01]  /*47410*/  LDC R57, c[0x0][0x278] ;  /* 0x00009e00ff397b82 */ /* 0x000e220000000800 */
[----:B------:R-:W-:-:S02]  /*47420*/  LEA.HI.X.SX32 R43, R46, R71, 0x1, P0 ;  /* 0x000000472e2b7211 */ /* 0x000fc400000f0eff */
[----:B------:R4:W-:Y:S01]  /*47430*/  STG.E.U8 desc[UR4][R38.64], R23 ;  /* 0x0000001726007986 */ /* 0x0009e2000c101104 */
[----:B------:R-:W-:Y:S01]  /*47440*/  LEA.HI.X.SX32 R35, R56, R71, 0x1, P3 ;  /* 0x0000004738237211 */ /* 0x000fe200018f0eff */
[----:B--2---:R-:W-:Y:S02]  /*47450*/  IMAD R46, R63, 0x2, R44 ;  /* 0x000000023f2e7824 */ /* 0x004fe400078e022c */
[----:B------:R2:W-:Y:S01]  /*47460*/  STG.E.U8 desc[UR4][R40.64], R36 ;  /* 0x0000002428007986 */ /* 0x0005e2000c101104 */
[----:B------:R-:W0:Y:S01]  /*47470*/  LDC R47, c[0x0][0x278] ;  /* 0x00009e00ff2f7b82 */ /* 0x000e220000000800 */
[----:B----4-:R-:W-:-:S07]  /*47480*/  IADD3 R38, P0, R26, R75, RZ ;  /* 0x0000004b1a267210 */ /* 0x010fce0007f1e0ff */
[----:B------:R-:W4:Y:S01]  /*47490*/  LDC R23, c[0x0][0x278] ;  /* 0x00009e00ff177b82 */ /* 0x000f220000000800 */
[----:B------:R1:W-:Y:S01]  /*474a0*/  STG.E.U8 desc[UR4][R34.64], R27 ;  /* 0x0000001b22007986 */ /* 0x0003e2000c101104 */
[----:B------:R-:W-:Y:S02]  /*474b0*/  LEA.HI.X.SX32 R39, R26, R71, 0x1, P0 ;  /* 0x000000471a277211 */ /* 0x000fe400000f0eff */
[-C--:B--2---:R-:W-:Y:S02]  /*474c0*/  IADD3 R40, P0, R46, R75.reuse, RZ ;  /* 0x0000004b2e287210 */ /* 0x084fe40007f1e0ff */
[----:B------:R-:W-:Y:S02]  /*474d0*/  IADD3 R36, P3, R44, R75, RZ ;  /* 0x0000004b2c247210 */ /* 0x000fe40007f7e0ff */
[-C--:B------:R-:W-:Y:S01]  /*474e0*/  LEA.HI.X.SX32 R41, R46, R71.reuse, 0x1, P0 ;  /* 0x000000472e297211 */ /* 0x080fe200000f0eff */
[----:B---3--:R-:W-:Y:S02]  /*474f0*/  IMAD R46, R45, 0x2, R46 ;  /* 0x000000022d2e7824 */ /* 0x008fe400078e022e */
[----:B------:R-:W2:Y:S08]  /*47500*/  LDC R45, c[0x0][0x278] ;  /* 0x00009e00ff2d7b82 */ /* 0x000eb00000000800 */
[----:B-1----:R-:W1:Y:S01]  /*47510*/  LDC R27, c[0x0][0x278] ;  /* 0x00009e00ff1b7b82 */ /* 0x002e620000000800 */
[----:B------:R-:W-:Y:S01]  /*47520*/  LEA.HI.X.SX32 R37, R44, R71, 0x1, P3 ;  /* 0x000000472c257211 */ /* 0x000fe200018f0eff */
[----:B------:R3:W-:Y:S01]  /*47530*/  STG.E.U8 desc[UR4][R42.64], R31 ;  /* 0x0000001f2a007986 */ /* 0x0007e2000c101104 */
[----:B------:R-:W-:Y:S01]  /*47540*/  IMAD R26, R125, 0x2, R46 ;  /* 0x000000027d1a7824 */ /* 0x000fe200078e022e */
[----:B------:R-:W-:-:S02]  /*47550*/  LEA.HI R44, R197, 0x11e, RZ, 0x1a ;  /* 0x0000011ec52c7811 */ /* 0x000fc400078fd0ff */
[----:B------:R0:W-:Y:S01]  /*47560*/  STG.E.U8 desc[UR4][R38.64], R28 ;  /* 0x0000001c26007986 */ /* 0x0001e2000c101104 */
[----:B------:R-:W-:-:S03]  /*47570*/  IADD3 R34, P0, R46, R75, RZ ;  /* 0x0000004b2e227210 */ /* 0x000fc60007f1e0ff */
[----:B------:R4:W-:Y:S01]  /*47580*/  STG.E.U8 desc[UR4][R36.64], R32 ;  /* 0x0000002024007986 */ /* 0x0009e2000c101104 */
[----:B---3--:R-:W3:Y:S01]  /*47590*/  LDC R43, c[0x0][0x278] ;  /* 0x00009e00ff2b7b82 */ /* 0x008ee20000000800 */
[----:B0-----:R-:W-:Y:S01]  /*475a0*/  IMAD R28, R57, 0x2, R26 ;  /* 0x00000002391c7824 */ /* 0x001fe200078e021a */
[----:B------:R-:W-:-:S06]  /*475b0*/  LEA.HI.X.SX32 R35, R46, R71, 0x1, P0 ;  /* 0x000000472e237211 */ /* 0x000fcc00000f0eff */
[----:B----4-:R-:W0:Y:S01]  /*475c0*/  LDC R37, c[0x0][0x278] ;  /* 0x00009e00ff257b82 */ /* 0x010e220000000800 */
[----:B------:R4:W-:Y:S01]  /*475d0*/  STG.E.U8 desc[UR4][R40.64], R30 ;  /* 0x0000001e28007986 */ /* 0x0009e2000c101104 */
[----:B------:R-:W-:Y:S01]  /*475e0*/  IADD3 R38, P3, R26, R75, RZ ;  /* 0x0000004b1a267210 */ /* 0x000fe20007f7e0ff */
[----:B------:R-:W-:Y:S01]  /*475f0*/  IMAD R36, R44, R23, RZ ;  /* 0x000000172c247224 */ /* 0x000fe200078e02ff */
[----:B------:R-:W-:Y:S02]  /*47600*/  IADD3 R32, P0, R28, R75, RZ ;  /* 0x0000004b1c207210 */ /* 0x000fe40007f1e0ff */
[-C--:B------:R-:W-:Y:S02]  /*47610*/  LEA.HI.X.SX32 R39, R26, R71.reuse, 0x1, P3 ;  /* 0x000000471a277211 */ /* 0x080fe400018f0eff */
[----:B------:R-:W-:Y:S01]  /*47620*/  LEA.HI.X.SX32 R33, R28, R71, 0x1, P0 ;  /* 0x000000471c217211 */ /* 0x000fe200000f0eff */
[----:B-1----:R-:W-:Y:S01]  /*47630*/  IMAD R28, R27, 0x4, R28 ;  /* 0x000000041b1c7824 */ /* 0x002fe200078e021c */
[----:B----4-:R-:W1:Y:S01]  /*47640*/  LDC R41, c[0x0][0x278] ;  /* 0x00009e00ff297b82 */ /* 0x010e620000000800 */
[C---:B------:R-:W-:Y:S01]  /*47650*/  IADD3 R26, P0, R36.reuse, R75, RZ ;  /* 0x0000004b241a7210 */ /* 0x040fe20007f1e0ff */
[----:B------:R4:W-:Y:S03]  /*47660*/  STG.E.U8 desc[UR4][R34.64], R24 ;  /* 0x0000001822007986 */ /* 0x0009e6000c101104 */
[----:B------:R-:W-:Y:S01]  /*47670*/  LEA.HI.X.SX32 R27, R36, R71, 0x1, P0 ;  /* 0x00000047241b7211 */ /* 0x000fe200000f0eff */
[----:B--2---:R-:W-:Y:S01]  /*47680*/  IMAD R36, R45, 0x2, R28 ;  /* 0x000000022d247824 */ /* 0x004fe200078e021c */
[C---:B------:R-:W-:Y:S01]  /*47690*/  IADD3 R30, P0, R28.reuse, R75, RZ ;  /* 0x0000004b1c1e7210 */ /* 0x040fe20007f1e0ff */
[----:B------:R2:W-:Y:S01]  /*476a0*/  STG.E.U8 desc[UR4][R38.64], R22 ;  /* 0x0000001626007986 */ /* 0x0005e2000c101104 */
[----:B------:R-:W1:Y:S02]  /*476b0*/  LDC R40, c[0x0][0x278] ;  /* 0x00009e00ff287b82 */ /* 0x000e640000000800 */
[----:B------:R-:W-:-:S06]  /*476c0*/  LEA.HI.X.SX32 R31, R28, R71, 0x1, P0 ;  /* 0x000000471c1f7211 */ /* 0x000fcc00000f0eff */
[----:B----4-:R-:W4:Y:S01]  /*476d0*/  LDC R35, c[0x0][0x278] ;  /* 0x00009e00ff237b82 */ /* 0x010f220000000800 */
[----:B---3--:R-:W-:Y:S01]  /*476e0*/  IMAD R24, R43, 0x2, R36 ;  /* 0x000000022b187824 */ /* 0x008fe200078e0224 */
[----:B--2---:R-:W-:-:S03]  /*476f0*/  IADD3 R22, P0, R36, R75, RZ ;  /* 0x0000004b24167210 */ /* 0x004fc60007f1e0ff */
[----:B0-----:R-:W-:Y:S01]  /*47700*/  IMAD R34, R37, 0x2, R24 ;  /* 0x0000000225227824 */ /* 0x001fe200078e0218 */
[----:B------:R-:W-:Y:S02]  /*47710*/  LEA.HI.X.SX32 R23, R36, R71, 0x1, P0 ;  /* 0x0000004724177211 */ /* 0x000fe400000f0eff */
[----:B------:R-:W0:Y:S01]  /*47720*/  LDC R37, c[0x0][0x278] ;  /* 0x00009e00ff257b82 */ /* 0x000e220000000800 */
[C---:B------:R-:W-:Y:S01]  /*47730*/  IADD3 R28, P0, R24.reuse, R75, RZ ;  /* 0x0000004b181c7210 */ /* 0x040fe20007f1e0ff */
[----:B------:R2:W-:Y:S04]  /*47740*/  STG.E.U8 desc[UR4][R32.64], R29 ;  /* 0x0000001d20007986 */ /* 0x0005e8000c101104 */
[----:B------:R1:W-:Y:S02]  /*47750*/  STG.E.U8 desc[UR4][R26.64], R12 ;  /* 0x0000000c1a007986 */ /* 0x0003e4000c101104 */
[----:B------:R-:W3:Y:S02]  /*47760*/  LDC R39, c[0x0][0x278] ;  /* 0x00009e00ff277b82 */ /* 0x000ee40000000800 */
[----:B------:R1:W-:Y:S01]  /*47770*/  STG.E.U8 desc[UR4][R30.64], R14 ;  /* 0x0000000e1e007986 */ /* 0x0003e2000c101104 */
[----:B--2---:R-:W-:-:S02]  /*47780*/  LEA.HI.X.SX32 R29, R24, R71, 0x1, P0 ;  /* 0x00000047181d7211 */ /* 0x004fc400000f0eff */
[----:B------:R-:W-:-:S03]  /*47790*/  IADD3 R32, P0, R34, R75, RZ ;  /* 0x0000004b22207210 */ /* 0x000fc60007f1e0ff */
[----:B------:R-:W2:Y:S01]  /*477a0*/  LDC R45, c[0x0][0x278] ;  /* 0x00009e00ff2d7b82 */ /* 0x000ea20000000800 */
[----:B-1----:R-:W-:Y:S01]  /*477b0*/  IMAD R12, R41, 0x2, R34 ;  /* 0x00000002290c7824 */ /* 0x002fe200078e0222 */
[----:B------:R1:W-:Y:S01]  /*477c0*/  STG.E.U8 desc[UR4][R22.64], R25 ;  /* 0x0000001916007986 */ /* 0x0003e2000c101104 */
[----:B------:R-:W-:Y:S02]  /*477d0*/  LEA.HI.X.SX32 R33, R34, R71, 0x1, P0 ;  /* 0x0000004722217211 */ /* 0x000fe400000f0eff */
[----:B------:R-:W-:Y:S01]  /*477e0*/  IMAD R14, R47, 0x2, R12 ;  /* 0x000000022f0e7824 */ /* 0x000fe200078e020c */
[----:B------:R0:W-:Y:S01]  /*477f0*/  STG.E.U8 desc[UR4][R28.64], R21 ;  /* 0x000000151c007986 */ /* 0x0001e2000c101104 */
[C---:B------:R-:W-:Y:S01]  /*47800*/  IADD3 R26, P0, R12.reuse, R75, RZ ;  /* 0x0000004b0c1a7210 */ /* 0x040fe20007f1e0ff */
[----:B------:R-:W2:Y:S01]  /*47810*/  LDC R47, c[0x0][0x278] ;  /* 0x00009e00ff2f7b82 */ /* 0x000ea20000000800 */
[----:B------:R-:W-:Y:S02]  /*47820*/  LEA.HI R41, R197, 0x12e, RZ, 0x1a ;  /* 0x0000012ec5297811 */ /* 0x000fe400078fd0ff */
[----:B------:R-:W-:Y:S01]  /*47830*/  LEA.HI.X.SX32 R27, R12, R71, 0x1, P0 ;  /* 0x000000470c1b7211 */ /* 0x000fe200000f0eff */
[----:B----4-:R-:W-:Y:S01]  /*47840*/  IMAD R12, R35, 0x2, R14 ;  /* 0x00000002230c7824 */ /* 0x010fe200078e020e */
[----:B-1----:R-:W-:-:S03]  /*47850*/  IADD3 R22, P0, R14, R75, RZ ;  /* 0x0000004b0e167210 */ /* 0x002fc60007f1e0ff */
[----:B------:R-:W1:Y:S08]  /*47860*/  LDC R35, c[0x0][0x278] ;  /* 0x00009e00ff237b82 */ /* 0x000e700000000800 */
[----:B0-----:R-:W0:Y:S01]  /*47870*/  LDC R21, c[0x0][0x278] ;  /* 0x00009e00ff157b82 */ /* 0x001e220000000800 */
[----:B------:R-:W-:Y:S01]  /*47880*/  LEA.HI.X.SX32 R23, R14, R71, 0x1, P0 ;  /* 0x000000470e177211 */ /* 0x000fe200000f0eff */
[----:B------:R4:W-:Y:S01]  /*47890*/  STG.E.U8 desc[UR4][R32.64], R0 ;  /* 0x0000000020007986 */ /* 0x0009e2000c101104 */
[----:B------:R-:W-:Y:S01]  /*478a0*/  IMAD R30, R41, R40, RZ ;  /* 0x00000028291e7224 */ /* 0x000fe200078e02ff */
[----:B------:R-:W-:-:S02]  /*478b0*/  IADD3 R24, P0, R12, R75, RZ ;  /* 0x0000004b0c187210 */ /* 0x000fc40007f1e0ff */
[----:B------:R3:W-:Y:S02]  /*478c0*/  STG.E.U8 desc[UR4][R26.64], R13 ;  /* 0x0000000d1a007986 */ /* 0x0007e4000c101104 */
[----:B------:R-:W-:Y:S01]  /*478d0*/  LEA.HI.X.SX32 R25, R12, R71, 0x1, P0 ;  /* 0x000000470c197211 */ /* 0x000fe200000f0eff */
[----:B------:R-:W-:Y:S01]  /*478e0*/  IMAD R12, R37, 0x4, R12 ;  /* 0x00000004250c7824 */ /* 0x000fe200078e020c */
[C---:B------:R-:W-:Y:S01]  /*478f0*/  IADD3 R28, P3, R30.reuse, R75, RZ ;  /* 0x0000004b1e1c7210 */ /* 0x040fe20007f7e0ff */
[----:B----4-:R-:W4:Y:S03]  /*47900*/  LDC R33, c[0x0][0x278] ;  /* 0x00009e00ff217b82 */ /* 0x010f260000000800 */
[----:B------:R-:W-:Y:S01]  /*47910*/  LEA.HI.X.SX32 R29, R30, R71, 0x1, P3 ;  /* 0x000000471e1d7211 */ /* 0x000fe200018f0eff */
[----:B------:R2:W-:Y:S01]  /*47920*/  STG.E.U8 desc[UR4][R22.64], R9 ;  /* 0x0000000916007986 */ /* 0x0005e2000c101104 */
[----:B------:R-:W-:Y:S01]  /*47930*/  IADD3 R30, P0, R12, R75, RZ ;  /* 0x0000004b0c1e7210 */ /* 0x000fe20007f1e0ff */
[----:B---3--:R-:W-:-:S02]  /*47940*/  IMAD R0, R39, 0x2, R12 ;  /* 0x0000000227007824 */ /* 0x008fc400078e020c */
[----:B------:R-:W3:Y:S01]  /*47950*/  LDC R27, c[0x0][0x278] ;  /* 0x00009e00ff1b7b82 */ /* 0x000ee20000000800 */
[----:B------:R-:W-:Y:S01]  /*47960*/  LEA.HI.X.SX32 R31, R12, R71, 0x1, P0 ;  /* 0x000000470c1f7211 */ /* 0x000fe200000f0eff */
[----:B------:R1:W-:Y:S01]  /*47970*/  STG.E.U8 desc[UR4][R24.64], R20 ;  /* 0x0000001418007986 */ /* 0x0003e2000c101104 */
[----:B------:R-:W-:Y:S01]  /*47980*/  IADD3 R12, P0, R0, R75, RZ ;  /* 0x0000004b000c7210 */ /* 0x000fe20007f1e0ff */
[----:B0-----:R-:W-:-:S04]  /*47990*/  IMAD R14, R21, 0x2, R0 ;  /* 0x00000002150e7824 */ /* 0x001fc800078e0200 */
[----:B--2---:R-:W0:Y:S01]  /*479a0*/  LDC R9, c[0x0][0x278] ;  /* 0x00009e00ff097b82 */ /* 0x004e220000000800 */
[----:B------:R-:W-:Y:S01]  /*479b0*/  LEA.HI.X.SX32 R13, R0, R71, 0x1, P0 ;  /* 0x00000047000d7211 */ /* 0x000fe200000f0eff */
[----:B-1----:R-:W-:-:S06]  /*479c0*/  IMAD R0, R35, 0x2, R14 ;  /* 0x0000000223007824 */ /* 0x002fcc00078e020e */
[----:B------:R-:W1:Y:S01]  /*479d0*/  LDC R24, c[0x0][0x278] ;  /* 0x00009e00ff187b82 */ /* 0x000e620000000800 */
[C---:B------:R-:W-:Y:S01]  /*479e0*/  IADD3 R20, P0, R14.reuse, R75, RZ ;  /* 0x0000004b0e147210 */ /* 0x040fe20007f1e0ff */
[----:B------:R2:W-:Y:S03]  /*479f0*/  STG.E.U8 desc[UR4][R28.64], R19 ;  /* 0x000000131c007986 */ /* 0x0005e6000c101104 */
[----:B------:R-:W-:-:S03]  /*47a00*/  LEA.HI.X.SX32 R21, R14, R71, 0x1, P0 ;  /* 0x000000470e157211 */ /* 0x000fc600000f0eff */
[----:B------:R-:W1:Y:S01]  /*47a10*/  LDC R25, c[0x0][0x278] ;  /* 0x00009e00ff197b82 */ /* 0x000e620000000800 */
[C---:B------:R-:W-:Y:S01]  /*47a20*/  IADD3 R22, P0, R0.reuse, R75, RZ ;  /* 0x0000004b00167210 */ /* 0x040fe20007f1e0ff */
[----:B----4-:R-:W-:Y:S01]  /*47a30*/  IMAD R14, R33, 0x2, R0 ;  /* 0x00000002210e7824 */ /* 0x010fe200078e0200 */
[----:B------:R4:W-:Y:S02]  /*47a40*/  STG.E.U8 desc[UR4][R30.64], R18 ;  /* 0x000000121e007986 */ /* 0x0009e4000c101104 */
[----:B------:R-:W-:-:S03]  /*47a50*/  LEA.HI.X.SX32 R23, R0, R71, 0x1, P0 ;  /* 0x0000004700177211 */ /* 0x000fc600000f0eff */
[----:B--2---:R-:W2:Y:S01]  /*47a60*/  LDC R29, c[0x0][0x278] ;  /* 0x00009e00ff1d7b82 */ /* 0x004ea20000000800 */
[----:B---3--:R-:W-:Y:S01]  /*47a70*/  IMAD R0, R27, 0x2, R14 ;  /* 0x000000021b007824 */ /* 0x008fe200078e020e */
[----:B------:R3:W-:Y:S01]  /*47a80*/  STG.E.U8 desc[UR4][R12.64], R17 ;  /* 0x000000110c007986 */ /* 0x0007e2000c101104 */
[----:B----4-:R-:W-:-:S05]  /*47a90*/  IADD3 R18, P0, R14, R75, RZ ;  /* 0x0000004b0e127210 */ /* 0x010fca0007f1e0ff */
[----:B------:R-:W4:Y:S01]  /*47aa0*/  LDC R27, c[0x0][0x278] ;  /* 0x00009e00ff1b7b82 */ /* 0x000f220000000800 */
[----:B------:R-:W-:Y:S01]  /*47ab0*/  LEA.HI.X.SX32 R19, R14, R71, 0x1, P0 ;  /* 0x000000470e137211 */ /* 0x000fe200000f0eff */
[----:B0-----:R-:W-:Y:S01]  /*47ac0*/  IMAD R14, R9, 0x2, R0 ;  /* 0x00000002090e7824 */ /* 0x001fe200078e0200 */
[----:B---3--:R-:W-:Y:S02]  /*47ad0*/  LEA.HI R17, R197, 0x13e, RZ, 0x1a ;  /* 0x0000013ec5117811 */ /* 0x008fe400078fd0ff */
[----:B------:R-:W-:-:S03]  /*47ae0*/  IADD3 R12, P0, R0, R75, RZ ;  /* 0x0000004b000c7210 */ /* 0x000fc60007f1e0ff */
[----:B------:R-:W0:Y:S01]  /*47af0*/  LDC R9, c[0x0][0x278] ;  /* 0x00009e00ff097b82 */ /* 0x000e220000000800 */
[----:B------:R3:W-:Y:S01]  /*47b00*/  STG.E.U8 desc[UR4][R20.64], R16 ;  /* 0x0000001014007986 */ /* 0x0007e2000c101104 */
[----:B------:R-:W-:Y:S01]  /*47b10*/  LEA.HI.X.SX32 R13, R0, R71, 0x1, P0 ;  /* 0x00000047000d7211 */ /* 0x000fe200000f0eff */
[----:B-1----:R-:W-:Y:S02]  /*47b20*/  IMAD R0, R17, R24, RZ ;  /* 0x0000001811007224 */ /* 0x002fe400078e02ff */
[----:B------:R1:W-:Y:S01]  /*47b30*/  STG.E.U8 desc[UR4][R22.64], R10 ;  /* 0x0000000a16007986 */ /* 0x0003e2000c101104 */
[C---:B---3--:R-:W-:Y:S02]  /*47b40*/  IADD3 R16, P0, R14.reuse, R75, RZ ;  /* 0x0000004b0e107210 */ /* 0x048fe40007f1e0ff */
[----:B-1----:R-:W1:Y:S02]  /*47b50*/  LDC R23, c[0x0][0x278] ;  /* 0x00009e00ff177b82 */ /* 0x002e640000000800 */
[----:B------:R-:W-:Y:S01]  /*47b60*/  LEA.HI.X.SX32 R17, R14, R71, 0x1, P0 ;  /* 0x000000470e117211 */ /* 0x000fe200000f0eff */
[----:B------:R3:W-:Y:S01]  /*47b70*/  STG.E.U8 desc[UR4][R18.64], R15 ;  /* 0x0000000f12007986 */ /* 0x0007e2000c101104 */
[----:B------:R-:W-:Y:S01]  /*47b80*/  IMAD R10, R25, 0x4, R14 ;  /* 0x00000004190a7824 */ /* 0x000fe200078e020e */
[----:B------:R-:W-:-:S04]  /*47b90*/  IADD3 R20, P0, R0, R75, RZ ;  /* 0x0000004b00147210 */ /* 0x000fc80007f1e0ff */
[----:B------:R-:W-:Y:S01]  /*47ba0*/  LEA.HI.X.SX32 R21, R0, R71, 0x1, P0 ;  /* 0x0000004700157211 */ /* 0x000fe200000f0eff */
[----:B--2---:R-:W-:Y:S01]  /*47bb0*/  IMAD R0, R29, 0x2, R10 ;  /* 0x000000021d007824 */ /* 0x004fe200078e020a */
[C---:B------:R-:W-:Y:S01]  /*47bc0*/  IADD3 R14, P0, R10.reuse, R75, RZ ;  /* 0x0000004b0a0e7210 */ /* 0x040fe20007f1e0ff */
[----:B------:R-:W2:Y:S08]  /*47bd0*/  LDC R25, c[0x0][0x278] ;  /* 0x00009e00ff197b82 */ /* 0x000eb00000000800 */
[----:B---3--:R-:W3:Y:S01]  /*47be0*/  LDC R19, c[0x0][0x278] ;  /* 0x00009e00ff137b82 */ /* 0x008ee20000000800 */
[----:B------:R4:W-:Y:S01]  /*47bf0*/  STG.E.U8 desc[UR4][R12.64], R6 ;  /* 0x000000060c007986 */ /* 0x0009e2000c101104 */
[----:B------:R-:W-:-:S03]  /*47c00*/  LEA.HI.X.SX32 R15, R10, R71, 0x1, P0 ;  /* 0x000000470a0f7211 */ /* 0x000fc600000f0eff */
[----:B------:R0:W-:Y:S03]  /*47c10*/  STG.E.U8 desc[UR4][R16.64], R8 ;  /* 0x0000000810007986 */ /* 0x0001e6000c101104 */
[----:B------:R-:W2:Y:S01]  /*47c20*/  LDC R22, c[0x0][0x278] ;  /* 0x00009e00ff167b82 */ /* 0x000ea20000000800 */
[----:B----4-:R-:W-:Y:S01]  /*47c30*/  IADD3 R12, P0, R0, R75, RZ ;  /* 0x0000004b000c7210 */ /* 0x010fe20007f1e0ff */
[----:B------:R-:W-:-:S06]  /*47c40*/  IMAD R6, R27, 0x2, R0 ;  /* 0x000000021b067824 */ /* 0x000fcc00078e0200 */
[----:B------:R-:W4:Y:S01]  /*47c50*/  LDC R27, c[0x0][0x278] ;  /* 0x00009e00ff1b7b82 */ /* 0x000f220000000800 */
[----:B------:R-:W-:Y:S01]  /*47c60*/  LEA.HI.X.SX32 R13, R0, R71, 0x1, P0 ;  /* 0x00000047000d7211 */ /* 0x000fe200000f0eff */
[----:B0-----:R-:W-:Y:S01]  /*47c70*/  IMAD R0, R9, 0x2, R6 ;  /* 0x0000000209007824 */ /* 0x001fe200078e0206 */
[C---:B------:R-:W-:Y:S01]  /*47c80*/  IADD3 R8, P0, R6.reuse, R75, RZ ;  /* 0x0000004b06087210 */ /* 0x040fe20007f1e0ff */
[----:B------:R0:W-:Y:S02]  /*47c90*/  STG.E.U8 desc[UR4][R20.64], R7 ;  /* 0x0000000714007986 */ /* 0x0001e4000c101104 */
[----:B-1----:R-:W-:Y:S01]  /*47ca0*/  IMAD R10, R23, 0x2, R0 ;  /* 0x00000002170a7824 */ /* 0x002fe200078e0200 */
[----:B------:R-:W-:Y:S02]  /*47cb0*/  LEA.HI.X.SX32 R9, R6, R71, 0x1, P0 ;  /* 0x0000004706097211 */ /* 0x000fe400000f0eff */
[C---:B------:R-:W-:Y:S02]  /*47cc0*/  PRMT R49, R77.reuse, 0x7773, RZ ;  /* 0x000077734d317816 */ /* 0x040fe400000000ff */
[----:B------:R-:W-:-:S02]  /*47cd0*/  PRMT R51, R77, 0x7772, RZ ;  /* 0x000077724d337816 */ /* 0x000fc400000000ff */
[C---:B------:R-:W-:Y:S01]  /*47ce0*/  PRMT R52, R77.reuse, 0x7771, RZ ;  /* 0x000077714d347816 */ /* 0x040fe200000000ff */
[----:B0-----:R-:W0:Y:S01]  /*47cf0*/  LDC R21, c[0x0][0x278] ;  /* 0x00009e00ff157b82 */ /* 0x001e220000000800 */
[C---:B------:R-:W-:Y:S02]  /*47d00*/  IADD3 R16, P0, R0.reuse, R75, RZ ;  /* 0x0000004b00107210 */ /* 0x040fe40007f1e0ff */
[----:B------:R-:W-:Y:S02]  /*47d10*/  PRMT R77, R77, 0x7770, RZ ;  /* 0x000077704d4d7816 */ /* 0x000fe400000000ff */
[----:B------:R-:W-:Y:S01]  /*47d20*/  LEA.HI.X.SX32 R17, R0, R71, 0x1, P0 ;  /* 0x0000004700117211 */ /* 0x000fe200000f0eff */
[----:B---3--:R-:W-:Y:S01]  /*47d30*/  IMAD R0, R19, 0x2, R10 ;  /* 0x0000000213007824 */ /* 0x008fe200078e020a */
[C---:B------:R-:W-:Y:S01]  /*47d40*/  IADD3 R6, P0, R10.reuse, R75, RZ ;  /* 0x0000004b0a067210 */ /* 0x040fe20007f1e0ff */
[----:B------:R-:W1:Y:S01]  /*47d50*/  LDC R19, c[0x0][0x278] ;  /* 0x00009e00ff137b82 */ /* 0x000e620000000800 */
[----:B------:R-:W-:Y:S01]  /*47d60*/  STG.E.U8 desc[UR4][R14.64], R53 ;  /* 0x000000350e007986 */ /* 0x000fe2000c101104 */
[----:B--2---:R-:W-:Y:S01]  /*47d70*/  IMAD R18, R25, 0x2, R0 ;  /* 0x0000000219127824 */ /* 0x004fe200078e0200 */
[----:B------:R-:W-:-:S02]  /*47d80*/  LEA.HI.X.SX32 R7, R10, R71, 0x1, P0 ;  /* 0x000000470a077211 */ /* 0x000fc400000f0eff */
[----:B------:R2:W-:Y:S01]  /*47d90*/  STG.E.U8 desc[UR4][R12.64], R77 ;  /* 0x0000004d0c007986 */ /* 0x0005e2000c101104 */
[----:B------:R-:W-:Y:S02]  /*47da0*/  LEA.HI R25, R197, 0x14e, RZ, 0x1a ;  /* 0x0000014ec5197811 */ /* 0x000fe400078fd0ff */
[----:B------:R-:W3:Y:S08]  /*47db0*/  LDC R23, c[0x0][0x278] ;  /* 0x00009e00ff177b82 */ /* 0x000ef00000000800 */
[----:B------:R-:W3:Y:S01]  /*47dc0*/  LDC R20, c[0x0][0x278] ;  /* 0x00009e00ff147b82 */ /* 0x000ee20000000800 */
[----:B--2---:R-:W-:-:S02]  /*47dd0*/  IADD3 R12, P0, R0, R75, RZ ;  /* 0x0000004b000c7210 */ /* 0x004fc40007f1e0ff */
[----:B------:R-:W-:Y:S02]  /*47de0*/  IADD3 R14, P3, R18, R75, RZ ;  /* 0x0000004b120e7210 */ /* 0x000fe40007f7e0ff */
[-C--:B------:R-:W-:Y:S01]  /*47df0*/  LEA.HI.X.SX32 R13, R0, R71.reuse, 0x1, P0 ;  /* 0x00000047000d7211 */ /* 0x080fe200000f0eff */
[----:B------:R-:W-:Y:S01]  /*47e00*/  IMAD R0, R25, R22, RZ ;  /* 0x0000001619007224 */ /* 0x000fe200078e02ff */
[----:B------:R2:W-:Y:S01]  /*47e10*/  STG.E.U8 desc[UR4][R8.64], R81 ;  /* 0x0000005108007986 */ /* 0x0005e2000c101104 */
[----:B------:R-:W-:Y:S01]  /*47e20*/  LEA.HI.X.SX32 R15, R18, R71, 0x1, P3 ;  /* 0x00000047120f7211 */ /* 0x000fe200018f0eff */
[----:B----4-:R-:W-:Y:S01]  /*47e30*/  IMAD R18, R27, 0x4, R18 ;  /* 0x000000041b127824 */ /* 0x010fe200078e0212 */
[----:B------:R-:W4:Y:S01]  /*47e40*/  LDC R25, c[0x0][0x278] ;  /* 0x00009e00ff197b82 */ /* 0x000f220000000800 */
[----:B------:R0:W-:Y:S01]  /*47e50*/  STG.E.U8 desc[UR4][R16.64], R84 ;  /* 0x0000005410007986 */ /* 0x0001e2000c101104 */
[----:B------:R-:W-:Y:S02]  /*47e60*/  PRMT R113, R64, 0x7770, RZ ;  /* 0x0000777040717816 */ /* 0x000fe400000000ff */
[----:B------:R-:W-:-:S02]  /*47e70*/  PRMT R116, R65, 0x7770, RZ ;  /* 0x0000777041747816 */ /* 0x000fc400000000ff */
[----:B------:R-:W-:Y:S02]  /*47e80*/  PRMT R119, R66, 0x7770, RZ ;  /* 0x0000777042777816 */ /* 0x000fe400000000ff */
[----:B------:R-:W4:Y:S01]  /*47e90*/  LDC R27, c[0x0][0x278] ;  /* 0x00009e00ff1b7b82 */ /* 0x000f220000000800 */
[----:B--2---:R-:W-:-:S04]  /*47ea0*/  IADD3 R8, P0, R0, R75, RZ ;  /* 0x0000004b00087210 */ /* 0x004fc80007f1e0ff */
[----:B------:R-:W-:-:S03]  /*47eb0*/  LEA.HI.X.SX32 R9, R0, R71, 0x1, P0 ;  /* 0x0000004700097211 */ /* 0x000fc600000f0eff */
[----:B0-----:R-:W0:Y:S01]  /*47ec0*/  LDC R17, c[0x0][0x278] ;  /* 0x00009e00ff117b82 */ /* 0x001e220000000800 */
[----:B------:R-:W-:Y:S01]  /*47ed0*/  IMAD R0, R21, 0x2, R18 ;  /* 0x0000000215007824 */ /* 0x000fe200078e0212 */
[----:B------:R2:W-:Y:S03]  /*47ee0*/  STG.E.U8 desc[UR4][R6.64], R11 ;  /* 0x0000000b06007986 */ /* 0x0005e6000c101104 */
[----:B-1----:R-:W-:Y:S01]  /*47ef0*/  IMAD R16, R19, 0x2, R0 ;  /* 0x0000000213107824 */ /* 0x002fe200078e0200 */
[-C--:B------:R-:W-:Y:S01]  /*47f00*/  IADD3 R10, P3, R0, R75.reuse, RZ ;  /* 0x0000004b000a7210 */ /* 0x080fe20007f7e0ff */
[----:B------:R1:W-:Y:S01]  /*47f10*/  STG.E.U8 desc[UR4][R12.64], R52 ;  /* 0x000000340c007986 */ /* 0x0003e2000c101104 */
[----:B------:R-:W4:Y:S01]  /*47f20*/  LDC R19, c[0x0][0x278] ;  /* 0x00009e00ff137b82 */ /* 0x000f220000000800 */
[----:B--2---:R-:W-:Y:S02]  /*47f30*/  IADD3 R6, P0, R18, R75, RZ ;  /* 0x0000004b12067210 */ /* 0x004fe40007f1e0ff */
[-C--:B------:R-:W-:Y:S01]  /*47f40*/  LEA.HI.X.SX32 R11, R0, R71.reuse, 0x1, P3 ;  /* 0x00000047000b7211 */ /* 0x080fe200018f0eff */
[----:B---3--:R-:W-:Y:S01]  /*47f50*/  IMAD R0, R23, 0x2, R16 ;  /* 0x0000000217007824 */ /* 0x008fe200078e0210 */
[----:B------:R-:W-:Y:S01]  /*47f60*/  LEA.HI.X.SX32 R7, R18, R71, 0x1, P0 ;  /* 0x0000004712077211 */ /* 0x000fe200000f0eff */
[----:B------:R2:W-:Y:S01]  /*47f70*/  STG.E.U8 desc[UR4][R14.64], R59 ;  /* 0x0000003b0e007986 */ /* 0x0005e2000c101104 */
[C---:B-1----:R-:W-:Y:S01]  /*47f80*/  IADD3 R12, P0, R16.reuse, R75, RZ ;  /* 0x0000004b100c7210 */ /* 0x042fe20007f1e0ff */
[----:B------:R-:W1:Y:S03]  /*47f90*/  LDC R21, c[0x0][0x278] ;  /* 0x00009e00ff157b82 */ /* 0x000e660000000800 */
[----:B------:R-:W-:-:S05]  /*47fa0*/  LEA.HI.X.SX32 R13, R16, R71, 0x1, P0 ;  /* 0x00000047100d7211 */ /* 0x000fca00000f0eff */
[----:B------:R-:W3:Y:S01]  /*47fb0*/  LDC R23, c[0x0][0x278] ;  /* 0x00009e00ff177b82 */ /* 0x000ee20000000800 */
[----:B--2---:R-:W-:-:S04]  /*47fc0*/  IADD3 R14, P0, R0, R75, RZ ;  /* 0x0000004b000e7210 */ /* 0x004fc80007f1e0ff */
[----:B------:R-:W-:Y:S01]  /*47fd0*/  LEA.HI.X.SX32 R15, R0, R71, 0x1, P0 ;  /* 0x00000047000f7211 */ /* 0x000fe200000f0eff */
[----:B0-----:R-:W-:Y:S01]  /*47fe0*/  IMAD R0, R17, 0x2, R0 ;  /* 0x0000000211007824 */ /* 0x001fe200078e0200 */
[----:B------:R-:W-:Y:S01]  /*47ff0*/  PRMT R122, R67, 0x7770, RZ ;  /* 0x00007770437a7816 */ /* 0x000fe200000000ff */
[----:B------:R-:W0:Y:S02]  /*48000*/  LDC R17, c[0x0][0x278] ;  /* 0x00009e00ff117b82 */ /* 0x000e240000000800 */
[----:B----4-:R-:W-:Y:S01]  /*48010*/  IMAD R16, R25, 0x2, R0 ;  /* 0x0000000219107824 */ /* 0x010fe200078e0200 */
[----:B------:R-:W-:Y:S03]  /*48020*/  STG.E.U8 desc[UR4][R8.64], R80 ;  /* 0x0000005008007986 */ /* 0x000fe6000c101104 */
[----:B------:R-:W-:Y:S01]  /*48030*/  IMAD R18, R27, 0x2, R16 ;  /* 0x000000021b127824 */ /* 0x000fe200078e0210 */
[----:B------:R2:W-:Y:S01]  /*48040*/  STG.E.U8 desc[UR4][R6.64], R3 ;  /* 0x0000000306007986 */ /* 0x0005e2000c101104 */
[----:B------:R-:W4:Y:S03]  /*48050*/  LDC R25, c[0x0][0x278] ;  /* 0x00009e00ff197b82 */ /* 0x000f260000000800 */
[----:B------:R1:W-:Y:S01]  /*48060*/  STG.E.U8 desc[UR4][R10.64], R51 ;  /* 0x000000330a007986 */ /* 0x0003e2000c101104 */
[----:B------:R-:W-:-:S02]  /*48070*/  PRMT R109, R64, 0x7771, RZ ;  /* 0x00007771406d7816 */ /* 0x000fc400000000ff */
[----:B------:R-:W-:Y:S02]  /*48080*/  PRMT R111, R65, 0x7771, RZ ;  /* 0x00007771416f7816 */ /* 0x000fe400000000ff */
[----:B------:R-:W-:Y:S01]  /*48090*/  PRMT R115, R66, 0x7771, RZ ;  /* 0x0000777142737816 */ /* 0x000fe200000000ff */
[----:B------:R-:W4:Y:S01]  /*480a0*/  LDC R53, c[0x0][0x278] ;  /* 0x00009e00ff357b82 */ /* 0x000f220000000800 */
[----:B--2---:R-:W-:-:S04]  /*480b0*/  IADD3 R6, P0, R0, R75, RZ ;  /* 0x0000004b00067210 */ /* 0x004fc80007f1e0ff */
[----:B------:R-:W-:-:S03]  /*480c0*/  LEA.HI.X.SX32 R7, R0, R71, 0x1, P0 ;  /* 0x0000004700077211 */ /* 0x000fc600000f0eff */
[----:B------:R-:W2:Y:S01]  /*480d0*/  LDC R3, c[0x0][0x278] ;  /* 0x00009e00ff037b82 */ /* 0x000ea20000000800 */
[----:B-1----:R-:W-:-:S04]  /*480e0*/  IADD3 R10, P0, R18, R75, RZ ;  /* 0x0000004b120a7210 */ /* 0x002fc80007f1e0ff */
[----:B------:R-:W-:Y:S01]  /*480f0*/  LEA.HI.X.SX32 R11, R18, R71, 0x1, P0 ;  /* 0x00000047120b7211 */ /* 0x000fe200000f0eff */
[----:B0-----:R-:W-:Y:S01]  /*48100*/  IMAD R18, R17, 0x4, R18 ;  /* 0x0000000411127824 */ /* 0x001fe200078e0212 */
[----:B------:R-:W-:Y:S01]  /*48110*/  LEA.HI R9, R197, 0x15e, RZ, 0x1a ;  /* 0x0000015ec5097811 */ /* 0x000fe200078fd0ff */
[----:B------:R-:W0:Y:S01]  /*48120*/  LDC R17, c[0x0][0x278] ;  /* 0x00009e00ff117b82 */ /* 0x000e220000000800 */
[C---:B------:R-:W-:Y:S01]  /*48130*/  IADD3 R8, P3, R16.reuse, R75, RZ ;  /* 0x0000004b10087210 */ /* 0x040fe20007f7e0ff */
[----:B------:R1:W-:Y:S02]  /*48140*/  STG.E.U8 desc[UR4][R12.64], R58 ;  /* 0x0000003a0c007986 */ /* 0x0003e4000c101104 */
[----:B------:R-:W-:Y:S01]  /*48150*/  IMAD R20, R9, R20, RZ ;  /* 0x0000001409147224 */ /* 0x000fe200078e02ff */
[----:B------:R-:W-:Y:S01]  /*48160*/  LEA.HI.X.SX32 R9, R16, R71, 0x1, P3 ;  /* 0x0000004710097211 */ /* 0x000fe200018f0eff */
[----:B------:R3:W-:Y:S01]  /*48170*/  STG.E.U8 desc[UR4][R14.64], R78 ;  /* 0x0000004e0e007986 */ /* 0x0007e2000c101104 */
[----:B------:R-:W-:Y:S01]  /*48180*/  IMAD R0, R19, 0x2, R18 ;  /* 0x0000000213007824 */ /* 0x000fe200078e0212 */
[----:B------:R-:W-:Y:S01]  /*48190*/  PRMT R117, R67, 0x7771, RZ ;  /* 0x0000777143757816 */ /* 0x000fe200000000ff */
[----:B------:R-:W4:Y:S01]  /*481a0*/  LDC R19, c[0x0][0x278] ;  /* 0x00009e00ff137b82 */ /* 0x000f220000000800 */
[----:B-1----:R-:W-:-:S02]  /*481b0*/  IADD3 R12, P3, R20, R75, RZ ;  /* 0x0000004b140c7210 */ /* 0x002fc40007f7e0ff */
[----:B------:R-:W-:-:S05]  /*481c0*/  PRMT R108, R64, 0x7772, RZ ;  /* 0x00007772406c7816 */ /* 0x000fca00000000ff */
[----:B------:R-:W1:Y:S01]  /*481d0*/  LDC R51, c[0x0][0x278] ;  /* 0x00009e00ff337b82 */ /* 0x000e620000000800 */
[----:B---3--:R-:W-:Y:S01]  /*481e0*/  IADD3 R14, P0, R18, R75, RZ ;  /* 0x0000004b120e7210 */ /* 0x008fe20007f1e0ff */
[----:B--2---:R-:W-:Y:S01]  /*481f0*/  IMAD R16, R3, 0x2, R0 ;  /* 0x0000000203107824 */ /* 0x004fe200078e0200 */
[-C--:B------:R-:W-:Y:S02]  /*48200*/  LEA.HI.X.SX32 R13, R20, R71.reuse, 0x1, P3 ;  /* 0x00000047140d7211 */ /* 0x080fe400018f0eff */
[----:B------:R-:W-:Y:S01]  /*48210*/  LEA.HI.X.SX32 R15, R18, R71, 0x1, P0 ;  /* 0x00000047120f7211 */ /* 0x000fe200000f0eff */
[----:B------:R2:W-:Y:S02]  /*48220*/  STG.E.U8 desc[UR4][R6.64], R2 ;  /* 0x0000000206007986 */ /* 0x0005e4000c101104 */
[----:B------:R-:W3:Y:S02]  /*48230*/  LDC R18, c[0x0][0x278] ;  /* 0x00009e00ff127b82 */ /* 0x000ee40000000800 */
[----:B------:R0:W-:Y:S04]  /*48240*/  STG.E.U8 desc[UR4][R8.64], R49 ;  /* 0x0000003108007986 */ /* 0x0001e8000c101104 */
[----:B------:R0:W-:Y:S01]  /*48250*/  STG.E.U8 desc[UR4][R10.64], R50 ;  /* 0x000000320a007986 */ /* 0x0001e2000c101104 */
[----:B------:R-:W-:Y:S01]  /*48260*/  PRMT R112, R65, 0x7772, RZ ;  /* 0x0000777241707816 */ /* 0x000fe200000000ff */
[----:B------:R-:W1:Y:S01]  /*48270*/  LDC R20, c[0x0][0x278] ;  /* 0x00009e00ff147b82 */ /* 0x000e620000000800 */
[C---:B--2---:R-:W-:Y:S01]  /*48280*/  IADD3 R2, P0, R0.reuse, R75, RZ ;  /* 0x0000004b00027210 */ /* 0x044fe20007f1e0ff */
[----:B------:R2:W-:Y:S03]  /*48290*/  STG.E.U8 desc[UR4][R12.64], R76 ;  /* 0x0000004c0c007986 */ /* 0x0005e6000c101104 */
[----:B------:R-:W-:-:S02]  /*482a0*/  LEA.HI.X.SX32 R3, R0, R71, 0x1, P0 ;  /* 0x0000004700037211 */ /* 0x000fc400000f0eff */
[----:B------:R-:W-:Y:S01]  /*482b0*/  IADD3 R6, P3, R16, R75, RZ ;  /* 0x0000004b10067210 */ /* 0x000fe20007f7e0ff */
[----:B0-----:R-:W0:Y:S01]  /*482c0*/  LDC R49, c[0x0][0x278] ;  /* 0x00009e00ff317b82 */ /* 0x001e220000000800 */
[----:B------:R-:W-:-:S04]  /*482d0*/  IMAD R10, R21, 0x2, R16 ;  /* 0x00000002150a7824 */ /* 0x000fc800078e0210 */
[----:B------:R-:W-:-:S03]  /*482e0*/  IMAD R0, R17, 0x2, R10 ;  /* 0x0000000211007824 */ /* 0x000fc600078e020a */
[----:B--2---:R-:W2:Y:S01]  /*482f0*/  LDC R13, c[0x0][0x278] ;  /* 0x00009e00ff0d7b82 */ /* 0x004ea20000000800 */
[----:B------:R4:W-:Y:S01]  /*48300*/  STG.E.U8 desc[UR4][R14.64], R87 ;  /* 0x000000570e007986 */ /* 0x0009e2000c101104 */
[----:B------:R-:W-:Y:S01]  /*48310*/  IADD3 R8, P0, R10, R75, RZ ;  /* 0x0000004b0a087210 */ /* 0x000fe20007f1e0ff */
[----:B------:R-:W-:-:S05]  /*48320*/  IMAD R12, R23, 0x2, R0 ;  /* 0x00000002170c7824 */ /* 0x000fca00078e0200 */
[----:B------:R-:W1:Y:S01]  /*48330*/  LDC R17, c[0x0][0x278] ;  /* 0x00009e00ff117b82 */ /* 0x000e620000000800 */
[-C--:B------:R-:W-:Y:S02]  /*48340*/  LEA.HI.X.SX32 R7, R16, R71.reuse, 0x1, P3 ;  /* 0x0000004710077211 */ /* 0x080fe400018f0eff */
[----:B------:R-:W-:-:S05]  /*48350*/  LEA.HI.X.SX32 R9, R10, R71, 0x1, P0 ;  /* 0x000000470a097211 */ /* 0x000fca00000f0eff */
[----:B----4-:R-:W4:Y:S01]  /*48360*/  LDC R15, c[0x0][0x278] ;  /* 0x00009e00ff0f7b82 */ /* 0x010f220000000800 */
[----:B------:R-:W-:Y:S01]  /*48370*/  LEA.HI R21, R197, 0x16e, RZ, 0x1a ;  /* 0x0000016ec5157811 */ /* 0x000fe200078fd0ff */
[----:B------:R-:W-:Y:S01]  /*48380*/  IMAD R14, R19, 0x2, R12 ;  /* 0x00000002130e7824 */ /* 0x000fe200078e020c */
[C---:B------:R-:W-:Y:S01]  /*48390*/  IADD3 R10, P0, R0.reuse, R75, RZ ;  /* 0x0000004b000a7210 */ /* 0x040fe20007f1e0ff */
[----:B------:R-:W-:Y:S03]  /*483a0*/  STG.E.U8 desc[UR4][R2.64], R89 ;  /* 0x0000005902007986 */ /* 0x000fe6000c101104 */
[----:B------:R-:W-:Y:S01]  /*483b0*/  LEA.HI.X.SX32 R11, R0, R71, 0x1, P0 ;  /* 0x00000047000b7211 */ /* 0x000fe200000f0eff */
[----:B------:R0:W-:Y:S01]  /*483c0*/  STG.E.U8 desc[UR4][R6.64], R93 ;  /* 0x0000005d06007986 */ /* 0x0001e2000c101104 */
[----:B---3--:R-:W-:Y:S01]  /*483d0*/  IMAD R0, R21, R18, RZ ;  /* 0x0000001215007224 */ /* 0x008fe200078e02ff */
[----:B------:R-:W3:Y:S02]  /*483e0*/  LDC R19, c[0x0][0x278] ;  /* 0x00009e00ff137b82 */ /* 0x000ee40000000800 */
[----:B------:R2:W-:Y:S06]  /*483f0*/  STG.E.U8 desc[UR4][R8.64], R97 ;  /* 0x0000006108007986 */ /* 0x0005ec000c101104 */
[----:B------:R-:W3:Y:S01]  /*48400*/  LDC R21, c[0x0][0x278] ;  /* 0x00009e00ff157b82 */ /* 0x000ee20000000800 */
[----:B0-----:R-:W-:-:S04]  /*48410*/  IADD3 R6, P0, R14, R75, RZ ;  /* 0x0000004b0e067210 */ /* 0x001fc80007f1e0ff */
[----:B------:R-:W-:Y:S01]  /*48420*/  LEA.HI.X.SX32 R7, R14, R71, 0x1, P0 ;  /* 0x000000470e077211 */ /* 0x000fe200000f0eff */
[----:B--2---:R-:W-:Y:S01]  /*48430*/  IMAD R14, R13, 0x4, R14 ;  /* 0x000000040d0e7824 */ /* 0x004fe200078e020e */
[-C--:B------:R-:W-:Y:S01]  /*48440*/  IADD3 R8, P0, R0, R75.reuse, RZ ;  /* 0x0000004b00087210 */ /* 0x080fe20007f1e0ff */
[----:B------:R-:W0:Y:S01]  /*48450*/  LDC R23, c[0x0][0x278] ;  /* 0x00009e00ff177b82 */ /* 0x000e220000000800 */
[----:B------:R-:W-:Y:S02]  /*48460*/  IADD3 R2, P3, R12, R75, RZ ;  /* 0x0000004b0c027210 */ /* 0x000fe40007f7e0ff */
[-C--:B------:R-:W-:Y:S01]  /*48470*/  LEA.HI.X.SX32 R9, R0, R71.reuse, 0x1, P0 ;  /* 0x0000004700097211 */ /* 0x080fe200000f0eff */
[----:B-1----:R-:W-:Y:S01]  /*48480*/  IMAD R0, R17, 0x2, R14 ;  /* 0x0000000211007824 */ /* 0x002fe200078e020e */
[----:B------:R-:W-:Y:S01]  /*48490*/  LEA.HI.X.SX32 R3, R12, R71, 0x1, P3 ;  /* 0x000000470c037211 */ /* 0x000fe200018f0eff */
[----:B------:R4:W-:Y:S01]  /*484a0*/  STG.E.U8 desc[UR4][R10.64], R83 ;  /* 0x000000530a007986 */ /* 0x0009e2000c101104 */
[C---:B------:R-:W-:Y:S01]  /*484b0*/  IADD3 R12, P0, R14.reuse, R75, RZ ;  /* 0x0000004b0e0c7210 */ /* 0x040fe20007f1e0ff */
[----:B------:R-:W1:Y:S02]  /*484c0*/  LDC R16, c[0x0][0x278] ;  /* 0x00009e00ff107b82 */ /* 0x000e640000000800 */
[----:B------:R2:W-:Y:S01]  /*484d0*/  STG.E.U8 desc[UR4][R2.64], R85 ;  /* 0x0000005502007986 */ /* 0x0005e2000c101104 */
[----:B------:R-:W-:-:S05]  /*484e0*/  LEA.HI.X.SX32 R13, R14, R71, 0x1, P0 ;  /* 0x000000470e0d7211 */ /* 0x000fca00000f0eff */
[----:B------:R-:W1:Y:S01]  /*484f0*/  LDC R17, c[0x0][0x278] ;  /* 0x00009e00ff117b82 */ /* 0x000e620000000800 */
[----:B----4-:R-:W-:-:S07]  /*48500*/  IMAD R10, R15, 0x2, R0 ;  /* 0x000000020f0a7824 */ /* 0x010fce00078e0200 */
[----:B------:R-:W4:Y:S01]  /*48510*/  LDC R15, c[0x0][0x278] ;  /* 0x00009e00ff0f7b82 */ /* 0x000f220000000800 */
[C---:B--2---:R-:W-:Y:S01]  /*48520*/  IADD3 R2, P0, R0.reuse, R75, RZ ;  /* 0x0000004b00027210 */ /* 0x044fe20007f1e0ff */
[----:B------:R2:W-:Y:S03]  /*48530*/  STG.E.U8 desc[UR4][R6.64], R90 ;  /* 0x0000005a06007986 */ /* 0x0005e6000c101104 */
[----:B------:R-:W-:Y:S01]  /*48540*/  LEA.HI.X.SX32 R3, R0, R71, 0x1, P0 ;  /* 0x0000004700037211 */ /* 0x000fe200000f0eff */
[----:B---3--:R-:W-:Y:S01]  /*48550*/  IMAD R0, R19, 0x2, R10 ;  /* 0x0000000213007824 */ /* 0x008fe200078e020a */
[----:B------:R3:W-:Y:S01]  /*48560*/  STG.E.U8 desc[UR4][R8.64], R91 ;  /* 0x0000005b08007986 */ /* 0x0007e2000c101104 */
[----:B------:R-:W4:Y:S01]  /*48570*/  LDC R19, c[0x0][0x278] ;  /* 0x00009e00ff137b82 */ /* 0x000f220000000800 */
[----:B--2---:R-:W-:Y:S01]  /*48580*/  IADD3 R6, P0, R10, R75, RZ ;  /* 0x0000004b0a067210 */ /* 0x004fe20007f1e0ff */
[----:B------:R-:W-:-:S06]  /*48590*/  IMAD R14, R21, 0x2, R0 ;  /* 0x00000002150e7824 */ /* 0x000fcc00078e0200 */
[----:B------:R-:W2:Y:S01]  /*485a0*/  LDC R18, c[0x0][0x278] ;  /* 0x00009e00ff127b82 */ /* 0x000ea20000000800 */
[----:B------:R-:W-:Y:S02]  /*485b0*/  LEA.HI.X.SX32 R7, R10, R71, 0x1, P0 ;  /* 0x000000470a077211 */ /* 0x000fe400000f0eff */
[C---:B------:R-:W-:Y:S02]  /*485c0*/  IADD3 R10, P0, R0.reuse, R75, RZ ;  /* 0x0000004b000a7210 */ /* 0x040fe40007f1e0ff */
[----:B------:R-:W-:Y:S02]  /*485d0*/  LEA.HI R21, R197, 0x17e, RZ, 0x1a ;  /* 0x0000017ec5157811 */ /* 0x000fe400078fd0ff */
[----:B------:R-:W-:Y:S01]  /*485e0*/  LEA.HI.X.SX32 R11, R0, R71, 0x1, P0 ;  /* 0x00000047000b7211 */ /* 0x000fe200000f0eff */
[----:B0-----:R-:W-:Y:S01]  /*485f0*/  IMAD R0, R23, 0x2, R14 ;  /* 0x0000000217007824 */ /* 0x001fe200078e020e */
[C---:B---3--:R-:W-:Y:S01]  /*48600*/  IADD3 R8, P0, R14.reuse, R75, RZ ;  /* 0x0000004b0e087210 */ /* 0x048fe20007f1e0ff */
[----:B------:R-:W-:Y:S01]  /*48610*/  STG.E.U8 desc[UR4][R12.64], R82 ;  /* 0x000000520c007986 */ /* 0x000fe2000c101104 */
[----:B-1----:R-:W-:Y:S01]  /*48620*/  IMAD R16, R21, R16, RZ ;  /* 0x0000001015107224 */ /* 0x002fe200078e02ff */
[----:B------:R-:W0:Y:S01]  /*48630*/  LDC R23, c[0x0][0x278] ;  /* 0x00009e00ff177b82 */ /* 0x000e220000000800 */
[----:B------:R-:W-:Y:S01]  /*48640*/  LEA.HI.X.SX32 R9, R14, R71, 0x1, P0 ;  /* 0x000000470e097211 */ /* 0x000fe200000f0eff */
[----:B------:R1:W-:Y:S01]  /*48650*/  STG.E.U8 desc[UR4][R2.64], R86 ;  /* 0x0000005602007986 */ /* 0x0003e2000c101104 */
[----:B----4-:R-:W-:-:S05]  /*48660*/  IMAD R14, R15, 0x2, R0 ;  /* 0x000000020f0e7824 */ /* 0x010fca00078e0200 */
[----:B------:R-:W3:Y:S01]  /*48670*/  LDC R21, c[0x0][0x278] ;  /* 0x00009e00ff157b82 */ /* 0x000ee20000000800 */
[----:B------:R4:W-:Y:S01]  /*48680*/  STG.E.U8 desc[UR4][R6.64], R88 ;  /* 0x0000005806007986 */ /* 0x0009e2000c101104 */
[----:B-1----:R-:W-:-:S06]  /*48690*/  IADD3 R2, P0, R0, R75, RZ ;  /* 0x0000004b00027210 */ /* 0x002fcc0007f1e0ff */
[----:B------:R-:W1:Y:S01]  /*486a0*/  LDC R15, c[0x0][0x278] ;  /* 0x00009e00ff0f7b82 */ /* 0x000e620000000800 */
[----:B------:R-:W-:Y:S02]  /*486b0*/  LEA.HI.X.SX32 R3, R0, R71, 0x1, P0 ;  /* 0x0000004700037211 */ /* 0x000fe400000f0eff */
[----:B----4-:R-:W-:-:S04]  /*486c0*/  IADD3 R6, P0, R14, R75, RZ ;  /* 0x0000004b0e067210 */ /* 0x010fc80007f1e0ff */
[----:B------:R-:W-:Y:S01]  /*486d0*/  LEA.HI.X.SX32 R7, R14, R71, 0x1, P0 ;  /* 0x000000470e077211 */ /* 0x000fe200000f0eff */
[----:B------:R-:W-:Y:S02]  /*486e0*/  IMAD R14, R17, 0x4, R14 ;  /* 0x00000004110e7824 */ /* 0x000fe400078e020e */
[----:B------:R-:W4:Y:S01]  /*486f0*/  LDC R17, c[0x0][0x278] ;  /* 0x00009e00ff117b82 */ /* 0x000f220000000800 */
[----:B------:R2:W-:Y:S01]  /*48700*/  STG.E.U8 desc[UR4][R10.64], R74 ;  /* 0x0000004a0a007986 */ /* 0x0005e2000c101104 */
[----:B------:R-:W-:Y:S01]  /*48710*/  IMAD R0, R19, 0x2, R14 ;  /* 0x0000000213007824 */ /* 0x000fe200078e020e */
[-C--:B------:R-:W-:Y:S02]  /*48720*/  IADD3 R12, P3, R16, R75.reuse, RZ ;  /* 0x0000004b100c7210 */ /* 0x080fe40007f7e0ff */
[----:B------:R0:W-:Y:S03]  /*48730*/  STG.E.U8 desc[UR4][R8.64], R79 ;  /* 0x0000004f08007986 */ /* 0x0001e6000c101104 */
[----:B------:R-:W4:Y:S01]  /*48740*/  LDC R19, c[0x0][0x278] ;  /* 0x00009e00ff137b82 */ /* 0x000f220000000800 */
[----:B--2---:R-:W-:-:S02]  /*48750*/  IADD3 R10, P0, R14, R75, RZ ;  /* 0x0000004b0e0a7210 */ /* 0x004fc40007f1e0ff */
[-C--:B------:R-:W-:Y:S02]  /*48760*/  LEA.HI.X.SX32 R13, R16, R71.reuse, 0x1, P3 ;  /* 0x00000047100d7211 */ /* 0x080fe400018f0eff */
[----:B------:R-:W-:Y:S01]  /*48770*/  LEA.HI.X.SX32 R11, R14, R71, 0x1, P0 ;  /* 0x000000470e0b7211 */ /* 0x000fe200000f0eff */
[----:B---3--:R-:W-:Y:S01]  /*48780*/  IMAD R14, R21, 0x2, R0 ;  /* 0x00000002150e7824 */ /* 0x008fe200078e0200 */
[C---:B0-----:R-:W-:Y:S01]  /*48790*/  IADD3 R8, P0, R0.reuse, R75, RZ ;  /* 0x0000004b00087210 */ /* 0x041fe20007f1e0ff */
[----:B------:R0:W-:Y:S01]  /*487a0*/  STG.E.U8 desc[UR4][R2.64], R72 ;  /* 0x0000004802007986 */ /* 0x0001e2000c101104 */
[----:B------:R-:W2:Y:S02]  /*487b0*/  LDC R16, c[0x0][0x278] ;  /* 0x00009e00ff107b82 */ /* 0x000ea40000000800 */
[----:B------:R-:W-:Y:S01]  /*487c0*/  LEA.HI.X.SX32 R9, R0, R71, 0x1, P0 ;  /* 0x0000004700097211 */ /* 0x000fe200000f0eff */
[----:B------:R-:W-:Y:S01]  /*487d0*/  STG.E.U8 desc[UR4][R6.64], R73 ;  /* 0x0000004906007986 */ /* 0x000fe2000c101104 */
[----:B-1----:R-:W-:-:S03]  /*487e0*/  IMAD R0, R15, 0x2, R14 ;  /* 0x000000020f007824 */ /* 0x002fc600078e020e */
[----:B------:R1:W-:Y:S01]  /*487f0*/  STG.E.U8 desc[UR4][R12.64], R92 ;  /* 0x0000005c0c007986 */ /* 0x0003e2000c101104 */
[----:B------:R-:W3:Y:S01]  /*48800*/  LDC R15, c[0x0][0x278] ;  /* 0x00009e00ff0f7b82 */ /* 0x000ee20000000800 */
[----:B0-----:R-:W-:-:S04]  /*48810*/  IADD3 R2, P0, R14, R75, RZ ;  /* 0x0000004b0e027210 */ /* 0x001fc80007f1e0ff */
[----:B------:R-:W-:-:S03]  /*48820*/  LEA.HI.X.SX32 R3, R14, R71, 0x1, P0 ;  /* 0x000000470e037211 */ /* 0x000fc600000f0eff */
[----:B-1----:R-:W0:Y:S01]  /*48830*/  LDC R13, c[0x0][0x278] ;  /* 0x00009e00ff0d7b82 */ /* 0x002e220000000800 */
[C---:B------:R-:W-:Y:S01]  /*48840*/  IADD3 R6, P0, R0.reuse, R75, RZ ;  /* 0x0000004b00067210 */ /* 0x040fe20007f1e0ff */
[----:B----4-:R-:W-:Y:S01]  /*48850*/  IMAD R12, R17, 0x2, R0 ;  /* 0x00000002110c7824 */ /* 0x010fe200078e0200 */
[----:B------:R1:W-:Y:S02]  /*48860*/  STG.E.U8 desc[UR4][R10.64], R100 ;  /* 0x000000640a007986 */ /* 0x0003e4000c101104 */
[----:B------:R-:W-:Y:S01]  /*48870*/  LEA.HI.X.SX32 R7, R0, R71, 0x1, P0 ;  /* 0x0000004700077211 */ /* 0x000fe200000f0eff */
[----:B------:R-:W-:Y:S01]  /*48880*/  IMAD R0, R23, 0x2, R12 ;  /* 0x0000000217007824 */ /* 0x000fe200078e020c */
[----:B------:R4:W-:Y:S01]  /*48890*/  STG.E.U8 desc[UR4][R8.64], R103 ;  /* 0x0000006708007986 */ /* 0x0009e2000c101104 */
[----:B------:R-:W3:Y:S01]  /*488a0*/  LDC R17, c[0x0][0x278] ;  /* 0x00009e00ff117b82 */ /* 0x000ee20000000800 */
[----:B-1----:R-:W-:-:S07]  /*488b0*/  IADD3 R10, P0, R12, R75, RZ ;  /* 0x0000004b0c0a7210 */ /* 0x002fce0007f1e0ff */
[----:B------:R-:W1:Y:S01]  /*488c0*/  LDC R23, c[0x0][0x278] ;  /* 0x00009e00ff177b82 */ /* 0x000e620000000800 */
[----:B------:R-:W-:Y:S01]  /*488d0*/  LEA.HI.X.SX32 R11, R12, R71, 0x1, P0 ;  /* 0x000000470c0b7211 */ /* 0x000fe200000f0eff */
[----:B------:R-:W-:Y:S01]  /*488e0*/  IMAD R12, R19, 0x2, R0 ;  /* 0x00000002130c7824 */ /* 0x000fe200078e0200 */
[----:B----4-:R-:W-:Y:S01]  /*488f0*/  IADD3 R8, P0, R0, R75, RZ ;  /* 0x0000004b00087210 */ /* 0x010fe20007f1e0ff */
[----:B------:R4:W-:Y:S01]  /*48900*/  STG.E.U8 desc[UR4][R2.64], R106 ;  /* 0x0000006a02007986 */ /* 0x0009e2000c101104 */
[----:B------:R-:W-:-:S03]  /*48910*/  LEA.HI R21, R197, 0x18e, RZ, 0x1a ;  /* 0x0000018ec5157811 */ /* 0x000fc600078fd0ff */
[----:B------:R-:W1:Y:S01]  /*48920*/  LDC R19, c[0x0][0x278] ;  /* 0x00009e00ff137b82 */ /* 0x000e620000000800 */
[----:B------:R-:W-:Y:S01]  /*48930*/  LEA.HI.X.SX32 R9, R0, R71, 0x1, P0 ;  /* 0x0000004700097211 */ /* 0x000fe200000f0eff */
[----:B--2---:R-:W-:Y:S01]  /*48940*/  IMAD R0, R21, R16, RZ ;  /* 0x0000001015007224 */ /* 0x004fe200078e02ff */
[----:B------:R2:W-:Y:S05]  /*48950*/  STG.E.U8 desc[UR4][R6.64], R110 ;  /* 0x0000006e06007986 */ /* 0x0005ea000c101104 */
[----:B------:R-:W1:Y:S01]  /*48960*/  LDC R21, c[0x0][0x278] ;  /* 0x00009e00ff157b82 */ /* 0x000e620000000800 */
[----:B----4-:R-:W-:-:S04]  /*48970*/  IADD3 R2, P0, R12, R75, RZ ;  /* 0x0000004b0c027210 */ /* 0x010fc80007f1e0ff */
[----:B------:R-:W-:Y:S01]  /*48980*/  LEA.HI.X.SX32 R3, R12, R71, 0x1, P0 ;  /* 0x000000470c037211 */ /* 0x000fe200000f0eff */
[----:B0-----:R-:W-:Y:S02]  /*48990*/  IMAD R12, R13, 0x4, R12 ;  /* 0x000000040d0c7824 */ /* 0x001fe400078e020c */
[----:B------:R-:W0:Y:S01]  /*489a0*/  LDC R13, c[0x0][0x278] ;  /* 0x00009e00ff0d7b82 */ /* 0x000e220000000800 */
[C---:B--2---:R-:W-:Y:S01]  /*489b0*/  IADD3 R6, P0, R0.reuse, R75, RZ ;  /* 0x0000004b00067210 */ /* 0x044fe20007f1e0ff */
[----:B------:R2:W-:Y:S03]  /*489c0*/  STG.E.U8 desc[UR4][R10.64], R96 ;  /* 0x000000600a007986 */ /* 0x0005e6000c101104 */
[----:B------:R-:W-:Y:S01]  /*489d0*/  LEA.HI.X.SX32 R7, R0, R71, 0x1, P0 ;  /* 0x0000004700077211 */ /* 0x000fe200000f0eff */
[----:B---3--:R-:W-:Y:S02]  /*489e0*/  IMAD R0, R15, 0x2, R12 ;  /* 0x000000020f007824 */ /* 0x008fe400078e020c */
[----:B------:R-:W3:Y:S01]  /*489f0*/  LDC R15, c[0x0][0x278] ;  /* 0x00009e00ff0f7b82 */ /* 0x000ee20000000800 */
[----:B------:R4:W-:Y:S01]  /*48a00*/  STG.E.U8 desc[UR4][R8.64], R68 ;  /* 0x0000004408007986 */ /* 0x0009e2000c101104 */
[----:B--2---:R-:W-:-:S04]  /*48a10*/  IADD3 R10, P0, R12, R75, RZ ;  /* 0x0000004b0c0a7210 */ /* 0x004fc80007f1e0ff */
[----:B------:R-:W-:Y:S01]  /*48a20*/  LEA.HI.X.SX32 R11, R12, R71, 0x1, P0 ;  /* 0x000000470c0b7211 */ /* 0x000fe200000f0eff */
[----:B------:R-:W-:Y:S01]  /*48a30*/  IMAD R12, R17, 0x2, R0 ;  /* 0x00000002110c7824 */ /* 0x000fe200078e0200 */
[C---:B----4-:R-:W-:Y:S01]  /*48a40*/  IADD3 R8, P0, R0.reuse, R75, RZ ;  /* 0x0000004b00087210 */ /* 0x050fe20007f1e0ff */
[----:B------:R-:W2:Y:S01]  /*48a50*/  LDC R17, c[0x0][0x278] ;  /* 0x00009e00ff117b82 */ /* 0x000ea20000000800 */
[----:B------:R4:W-:Y:S02]  /*48a60*/  STG.E.U8 desc[UR4][R2.64], R69 ;  /* 0x0000004502007986 */ /* 0x0009e4000c101104 */
[----:B------:R-:W-:Y:S01]  /*48a70*/  LEA.HI.X.SX32 R9, R0, R71, 0x1, P0 ;  /* 0x0000004700097211 */ /* 0x000fe200000f0eff */
[----:B-1----:R-:W-:-:S04]  /*48a80*/  IMAD R0, R19, 0x2, R12 ;  /* 0x0000000213007824 */ /* 0x002fc800078e020c */
[----:B------:R-:W1:Y:S01]  /*48a90*/  LDC R19, c[0x0][0x278] ;  /* 0x00009e00ff137b82 */ /* 0x000e620000000800 */
[----:B----4-:R-:W-:Y:S01]  /*48aa0*/  IADD3 R2, P0, R12, R75, RZ ;  /* 0x0000004b0c027210 */ /* 0x010fe20007f1e0ff */
[----:B0-----:R-:W-:-:S03]  /*48ab0*/  IMAD R14, R13, 0x2, R0 ;  /* 0x000000020d0e7824 */ /* 0x001fc600078e0200 */
[----:B------:R-:W-:Y:S02]  /*48ac0*/  LEA.HI.X.SX32 R3, R12, R71, 0x1, P0 ;  /* 0x000000470c037211 */ /* 0x000fe400000f0eff */
[C---:B------:R-:W-:Y:S01]  /*48ad0*/  IADD3 R12, P0, R0.reuse, R75, RZ ;  /* 0x0000004b000c7210 */ /* 0x040fe20007f1e0ff */
[----:B------:R0:W-:Y:S03]  /*48ae0*/  STG.E.U8 desc[UR4][R6.64], R105 ;  /* 0x0000006906007986 */ /* 0x0001e6000c101104 */
[----:B------:R-:W-:Y:S01]  /*48af0*/  LEA.HI.X.SX32 R13, R0, R71, 0x1, P0 ;  /* 0x00000047000d7211 */ /* 0x000fe200000f0eff */
[----:B------:R-:W-:Y:S02]  /*48b00*/  IMAD R0, R21, 0x2, R14 ;  /* 0x0000000215007824 */ /* 0x000fe400078e020e */
[----:B------:R-:W4:Y:S01]  /*48b10*/  LDC R21, c[0x0][0x278] ;  /* 0x00009e00ff157b82 */ /* 0x000f220000000800 */
[----:B------:R-:W-:Y:S01]  /*48b20*/  STG.E.U8 desc[UR4][R10.64], R95 ;  /* 0x0000005f0a007986 */ /* 0x000fe2000c101104 */
[----:B0-----:R-:W-:-:S03]  /*48b30*/  IADD3 R6, P0, R14, R75, RZ ;  /* 0x0000004b0e067210 */ /* 0x001fc60007f1e0ff */
[----:B------:R0:W-:Y:S01]  /*48b40*/  STG.E.U8 desc[UR4][R8.64], R99 ;  /* 0x0000006308007986 */ /* 0x0001e2000c101104 */
[----:B---3--:R-:W-:Y:S01]  /*48b50*/  IMAD R16, R15, 0x2, R0 ;  /* 0x000000020f107824 */ /* 0x008fe200078e0200 */
[----:B------:R-:W-:Y:S01]  /*48b60*/  LEA.HI.X.SX32 R7, R14, R71, 0x1, P0 ;  /* 0x000000470e077211 */ /* 0x000fe200000f0eff */
[----:B------:R-:W3:Y:S01]  /*48b70*/  LDC R15, c[0x0][0x278] ;  /* 0x00009e00ff0f7b82 */ /* 0x000ee20000000800 */
[----:B------:R-:W-:Y:S02]  /*48b80*/  LEA.HI R14, R197, 0x19e, RZ, 0x1a ;  /* 0x0000019ec50e7811 */ /* 0x000fe400078fd0ff */
[-C--:B0-----:R-:W-:Y:S02]  /*48b90*/  IADD3 R8, P0, R0, R75.reuse, RZ ;  /* 0x0000004b00087210 */ /* 0x081fe40007f1e0ff */
[----:B------:R-:W-:Y:S02]  /*48ba0*/  IADD3 R10, P3, R16, R75, RZ ;  /* 0x0000004b100a7210 */ /* 0x000fe40007f7e0ff */
[----:B------:R-:W-:Y:S01]  /*48bb0*/  LEA.HI.X.SX32 R9, R0, R71, 0x1, P0 ;  /* 0x0000004700097211 */ /* 0x000fe200000f0eff */
[----:B--2---:R-:W-:Y:S01]  /*48bc0*/  IMAD R0, R14, R17, RZ ;  /* 0x000000110e007224 */ /* 0x004fe200078e02ff */
[----:B------:R0:W-:Y:S01]  /*48bd0*/  STG.E.U8 desc[UR4][R2.64], R102 ;  /* 0x0000006602007986 */ /* 0x0001e2000c101104 */
[----:B------:R-:W-:Y:S01]  /*48be0*/  LEA.HI.X.SX32 R11, R16, R71, 0x1, P3 ;  /* 0x00000047100b7211 */ /* 0x000fe200018f0eff */
[----:B-1----:R-:W-:Y:S01]  /*48bf0*/  IMAD R16, R19, 0x4, R16 ;  /* 0x0000000413107824 */ /* 0x002fe200078e0210 */
[----:B------:R-:W1:Y:S01]  /*48c00*/  LDC R17, c[0x0][0x278] ;  /* 0x00009e00ff117b82 */ /* 0x000e620000000800 */
[----:B------:R4:W-:Y:S01]  /*48c10*/  STG.E.U8 desc[UR4][R12.64], R70 ;  /* 0x000000460c007986 */ /* 0x0009e2000c101104 */
[----:B0-----:R-:W-:-:S06]  /*48c20*/  IADD3 R2, P0, R0, R75, RZ ;  /* 0x0000004b00027210 */ /* 0x001fcc0007f1e0ff */
[----:B------:R-:W0:Y:S01]  /*48c30*/  LDC R19, c[0x0][0x278] ;  /* 0x00009e00ff137b82 */ /* 0x000e220000000800 */
[----:B------:R-:W-:Y:S01]  /*48c40*/  LEA.HI.X.SX32 R3, R0, R71, 0x1, P0 ;  /* 0x0000004700037211 */ /* 0x000fe200000f0eff */
[----:B------:R-:W-:Y:S01]  /*48c50*/  IMAD R0, R23, 0x2, R16 ;  /* 0x0000000217007824 */ /* 0x000fe200078e0210 */
[----:B------:R2:W-:Y:S03]  /*48c60*/  STG.E.U8 desc[UR4][R6.64], R94 ;  /* 0x0000005e06007986 */ /* 0x0005e6000c101104 */
[----:B----4-:R-:W-:Y:S01]  /*48c70*/  IMAD R12, R21, 0x2, R0 ;  /* 0x00000002150c7824 */ /* 0x010fe200078e0200 */
[----:B------:R4:W-:Y:S01]  /*48c80*/  STG.E.U8 desc[UR4][R8.64], R98 ;  /* 0x0000006208007986 */ /* 0x0009e2000c101104 */
[----:B------:R-:W0:Y:S03]  /*48c90*/  LDC R21, c[0x0][0x278] ;  /* 0x00009e00ff157b82 */ /* 0x000e260000000800 */
[----:B------:R3:W-:Y:S01]  /*48ca0*/  STG.E.U8 desc[UR4][R10.64], R101 ;  /* 0x000000650a007986 */ /* 0x0007e2000c101104 */
[----:B--2---:R-:W-:-:S04]  /*48cb0*/  IADD3 R6, P0, R16, R75, RZ ;  /* 0x0000004b10067210 */ /* 0x004fc80007f1e0ff */
[----:B------:R-:W2:Y:S01]  /*48cc0*/  LDC R23, c[0x0][0x278] ;  /* 0x00009e00ff177b82 */ /* 0x000ea20000000800 */
[----:B----4-:R-:W-:Y:S02]  /*48cd0*/  IADD3 R8, P3, R0, R75, RZ ;  /* 0x0000004b00087210 */ /* 0x010fe40007f7e0ff */
[-C--:B------:R-:W-:Y:S02]  /*48ce0*/  LEA.HI.X.SX32 R7, R16, R71.reuse, 0x1, P0 ;  /* 0x0000004710077211 */ /* 0x080fe400000f0eff */
[----:B------:R-:W-:Y:S01]  /*48cf0*/  LEA.HI.X.SX32 R9, R0, R71, 0x1, P3 ;  /* 0x0000004700097211 */ /* 0x000fe200018f0eff */
[----:B---3--:R-:W-:Y:S01]  /*48d00*/  IMAD R0, R15, 0x2, R12 ;  /* 0x000000020f007824 */ /* 0x008fe200078e020c */
[C---:B------:R-:W-:Y:S01]  /*48d10*/  IADD3 R10, P0, R12.reuse, R75, RZ ;  /* 0x0000004b0c0a7210 */ /* 0x040fe20007f1e0ff */
[----:B------:R-:W3:Y:S03]  /*48d20*/  LDC R15, c[0x0][0x278] ;  /* 0x00009e00ff0f7b82 */ /* 0x000ee60000000800 */
[----:B------:R-:W-:-:S02]  /*48d30*/  LEA.HI.X.SX32 R11, R12, R71, 0x1, P0 ;  /* 0x000000470c0b7211 */ /* 0x000fc400000f0eff */
[----:B------:R-:W-:-:S04]  /*48d40*/  IADD3 R12, P0, R0, R75, RZ ;  /* 0x0000004b000c7210 */ /* 0x000fc80007f1e0ff */
[----:B------:R-:W-:Y:S01]  /*48d50*/  LEA.HI.X.SX32 R13, R0, R71, 0x1, P0 ;  /* 0x00000047000d7211 */ /* 0x000fe200000f0eff */
[----:B-1----:R-:W-:Y:S02]  /*48d60*/  IMAD R0, R17, 0x2, R0 ;  /* 0x0000000211007824 */ /* 0x002fe400078e0200 */
[----:B------:R-:W1:Y:S01]  /*48d70*/  LDC R17, c[0x0][0x278] ;  /* 0x00009e00ff117b82 */ /* 0x000e620000000800 */
[----:B------:R4:W-:Y:S01]  /*48d80*/  STG.E.U8 desc[UR4][R2.64], R104 ;  /* 0x0000006802007986 */ /* 0x0009e2000c101104 */
[----:B0-----:R-:W-:-:S06]  /*48d90*/  IMAD R14, R19, 0x2, R0 ;  /* 0x00000002130e7824 */ /* 0x001fcc00078e0200 */
[----:B------:R-:W0:Y:S01]  /*48da0*/  LDC R19, c[0x0][0x278] ;  /* 0x00009e00ff137b82 */ /* 0x000e220000000800 */
[----:B------:R-:W-:Y:S01]  /*48db0*/  IMAD R16, R25, 0x2, R14 ;  /* 0x0000000219107824 */ /* 0x000fe200078e020e */
[----:B----4-:R-:W-:Y:S02]  /*48dc0*/  LEA.HI R3, R197, 0x1ae, RZ, 0x1a ;  /* 0x000001aec5037811 */ /* 0x010fe400078fd0ff */
[----:B------:R-:W-:Y:S01]  /*48dd0*/  IADD3 R2, P0, R0, R75, RZ ;  /* 0x0000004b00027210 */ /* 0x000fe20007f1e0ff */
[----:B------:R-:W-:Y:S01]  /*48de0*/  STG.E.U8 desc[UR4][R6.64], R113 ;  /* 0x0000007106007986 */ /* 0x000fe2000c101104 */
[----:B------:R-:W-:Y:S01]  /*48df0*/  PRMT R114, R66, 0x7772, RZ ;  /* 0x0000777242727816 */ /* 0x000fe200000000ff */
[----:B------:R-:W-:Y:S01]  /*48e00*/  IMAD R18, R3, R18, RZ ;  /* 0x0000001203127224 */ /* 0x000fe200078e02ff */
[----:B------:R-:W-:Y:S01]  /*48e10*/  LEA.HI.X.SX32 R3, R0, R71, 0x1, P0 ;  /* 0x0000004700037211 */ /* 0x000fe200000f0eff */
[----:B------:R4:W-:Y:S01]  /*48e20*/  STG.E.U8 desc[UR4][R8.64], R116 ;  /* 0x0000007408007986 */ /* 0x0009e2000c101104 */
[----:B------:R-:W-:Y:S01]  /*48e30*/  PRMT R118, R67, 0x7772, RZ ;  /* 0x0000777243767816 */ /* 0x000fe200000000ff */
[----:B------:R-:W2:Y:S01]  /*48e40*/  LDC R25, c[0x0][0x278] ;  /* 0x00009e00ff197b82 */ /* 0x000ea20000000800 */
[----:B----4-:R-:W-:-:S04]  /*48e50*/  IADD3 R8, P0, R16, R75, RZ ;  /* 0x0000004b10087210 */ /* 0x010fc80007f1e0ff */
[----:B------:R-:W-:Y:S01]  /*48e60*/  LEA.HI.X.SX32 R9, R16, R71, 0x1, P0 ;  /* 0x0000004710097211 */ /* 0x000fe200000f0eff */
[----:B---3--:R-:W-:Y:S02]  /*48e70*/  IMAD R16, R15, 0x4, R16 ;  /* 0x000000040f107824 */ /* 0x008fe400078e0210 */
[----:B------:R-:W3:Y:S01]  /*48e80*/  LDC R15, c[0x0][0x278] ;  /* 0x00009e00ff0f7b82 */ /* 0x000ee20000000800 */
[C---:B------:R-:W-:Y:S01]  /*48e90*/  IADD3 R6, P3, R14.reuse, R75, RZ ;  /* 0x0000004b0e067210 */ /* 0x040fe20007f7e0ff */
[----:B-1----:R-:W-:Y:S01]  /*48ea0*/  IMAD R0, R17, 0x2, R16 ;  /* 0x0000000211007824 */ /* 0x002fe200078e0210 */
[----:B------:R1:W-:Y:S02]  /*48eb0*/  STG.E.U8 desc[UR4][R10.64], R119 ;  /* 0x000000770a007986 */ /* 0x0003e4000c101104 */
[----:B------:R-:W-:Y:S02]  /*48ec0*/  LEA.HI.X.SX32 R7, R14, R71, 0x1, P3 ;  /* 0x000000470e077211 */ /* 0x000fe400018f0eff */
[----:B------:R4:W-:Y:S01]  /*48ed0*/  STG.E.U8 desc[UR4][R12.64], R122 ;  /* 0x0000007a0c007986 */ /* 0x0009e2000c101104 */
[----:B------:R-:W2:Y:S01]  /*48ee0*/  LDC R17, c[0x0][0x278] ;  /* 0x00009e00ff117b82 */ /* 0x000ea20000000800 */
[----:B0-----:R-:W-:-:S02]  /*48ef0*/  IMAD R14, R19, 0x2, R0 ;  /* 0x00000002130e7824 */ /* 0x001fc400078e0200 */
[----:B------:R0:W-:Y:S01]  /*48f00*/  STG.E.U8 desc[UR4][R2.64], R109 ;  /* 0x0000006d02007986 */ /* 0x0001e2000c101104 */
[----:B-1----:R-:W-:-:S04]  /*48f10*/  IADD3 R10, P3, R18, R75, RZ ;  /* 0x0000004b120a7210 */ /* 0x002fc80007f7e0ff */
[----:B------:R-:W1:Y:S01]  /*48f20*/  LDC R19, c[0x0][0x278] ;  /* 0x00009e00ff137b82 */ /* 0x000e620000000800 */
[----:B----4-:R-:W-:Y:S02]  /*48f30*/  IADD3 R12, P0, R16, R75, RZ ;  /* 0x0000004b100c7210 */ /* 0x010fe40007f1e0ff */
[-C--:B------:R-:W-:Y:S02]  /*48f40*/  LEA.HI.X.SX32 R11, R18, R71.reuse, 0x1, P3 ;  /* 0x00000047120b7211 */ /* 0x080fe400018f0eff */
[----:B------:R-:W-:Y:S01]  /*48f50*/  LEA.HI.X.SX32 R13, R16, R71, 0x1, P0 ;  /* 0x00000047100d7211 */ /* 0x000fe200000f0eff */
[----:B------:R-:W-:Y:S01]  /*48f60*/  IMAD R16, R21, 0x2, R14 ;  /* 0x0000000215107824 */ /* 0x000fe200078e020e */
[C---:B0-----:R-:W-:Y:S01]  /*48f70*/  IADD3 R2, P0, R0.reuse, R75, RZ ;  /* 0x0000004b00027210 */ /* 0x041fe20007f1e0ff */
[----:B------:R-:W0:Y:S01]  /*48f80*/  LDC R18, c[0x0][0x278] ;  /* 0x00009e00ff127b82 */ /* 0x000e220000000800 */
[----:B------:R-:W-:Y:S02]  /*48f90*/  STG.E.U8 desc[UR4][R6.64], R111 ;  /* 0x0000006f06007986 */ /* 0x000fe4000c101104 */
[----:B------:R-:W-:-:S02]  /*48fa0*/  LEA.HI.X.SX32 R3, R0, R71, 0x1, P0 ;  /* 0x0000004700037211 */ /* 0x000fc400000f0eff */
[----:B------:R4:W-:Y:S03]  /*48fb0*/  STG.E.U8 desc[UR4][R8.64], R115 ;  /* 0x0000007308007986 */ /* 0x0009e6000c101104 */
[----:B------:R-:W1:Y:S01]  /*48fc0*/  LDC R21, c[0x0][0x278] ;  /* 0x00009e00ff157b82 */ /* 0x000e620000000800 */
[----:B----4-:R-:W-:-:S04]  /*48fd0*/  IADD3 R8, P0, R16, R75, RZ ;  /* 0x0000004b10087210 */ /* 0x010fc80007f1e0ff */
[----:B------:R-:W-:Y:S01]  /*48fe0*/  LEA.HI.X.SX32 R9, R16, R71, 0x1, P0 ;  /* 0x0000004710097211 */ /* 0x000fe200000f0eff */
[----:B---3--:R-:W-:Y:S02]  /*48ff0*/  IMAD R16, R15, 0x2, R16 ;  /* 0x000000020f107824 */ /* 0x008fe400078e0210 */
[----:B------:R-:W3:Y:S01]  /*49000*/  LDC R15, c[0x0][0x278] ;  /* 0x00009e00ff0f7b82 */ /* 0x000ee20000000800 */
[C---:B------:R-:W-:Y:S01]  /*49010*/  IADD3 R6, P3, R14.reuse, R75, RZ ;  /* 0x0000004b0e067210 */ /* 0x040fe20007f7e0ff */
[----:B--2---:R-:W-:Y:S01]  /*49020*/  IMAD R0, R23, 0x2, R16 ;  /* 0x0000000217007824 */ /* 0x004fe200078e0210 */
[----:B------:R2:W-:Y:S01]  /*49030*/  STG.E.U8 desc[UR4][R10.64], R117 ;  /* 0x000000750a007986 */ /* 0x0005e2000c101104 */
[----:B------:R-:W-:Y:S02]  /*49040*/  LEA.HI R23, R197, 0x1be, RZ, 0x1a ;  /* 0x000001bec5177811 */ /* 0x000fe400078fd0ff */
[----:B------:R-:W-:Y:S01]  /*49050*/  LEA.HI.X.SX32 R7, R14, R71, 0x1, P3 ;  /* 0x000000470e077211 */ /* 0x000fe200018f0eff */
[----:B------:R4:W-:Y:S04]  /*49060*/  STG.E.U8 desc[UR4][R12.64], R108 ;  /* 0x0000006c0c007986 */ /* 0x0009e8000c101104 */
[----:B------:R0:W-:Y:S01]  /*49070*/  STG.E.U8 desc[UR4][R2.64], R112 ;  /* 0x0000007002007986 */ /* 0x0001e2000c101104 */
[----:B--2---:R-:W-:Y:S01]  /*49080*/  IADD3 R10, P0, R16, R75, RZ ;  /* 0x0000004b100a7210 */ /* 0x004fe20007f1e0ff */
[----:B----4-:R-:W-:-:S02]  /*49090*/  IMAD R12, R17, 0x2, R0 ;  /* 0x00000002110c7824 */ /* 0x010fc400078e0200 */
[----:B------:R-:W2:Y:S01]  /*490a0*/  LDC R17, c[0x0][0x278] ;  /* 0x00009e00ff117b82 */ /* 0x000ea20000000800 */
[----:B0-----:R-:W-:Y:S01]  /*490b0*/  IADD3 R2, P3, R0, R75, RZ ;  /* 0x0000004b00027210 */ /* 0x001fe20007f7e0ff */
[----:B------:R0:W-:Y:S01]  /*490c0*/  STG.E.U8 desc[UR4][R6.64], R114 ;  /* 0x0000007206007986 */ /* 0x0001e2000c101104 */
[-C--:B------:R-:W-:Y:S01]  /*490d0*/  LEA.HI.X.SX32 R11, R16, R71.reuse, 0x1, P0 ;  /* 0x00000047100b7211 */ /* 0x080fe200000f0eff */
[----:B------:R-:W-:Y:S01]  /*490e0*/  IMAD R14, R23, R18, RZ ;  /* 0x00000012170e7224 */ /* 0x000fe200078e02ff */
[----:B------:R-:W-:Y:S01]  /*490f0*/  LEA.HI.X.SX32 R3, R0, R71, 0x1, P3 ;  /* 0x0000004700037211 */ /* 0x000fe200018f0eff */
[----:B-1----:R-:W-:Y:S01]  /*49100*/  IMAD R0, R19, 0x4, R12 ;  /* 0x0000000413007824 */ /* 0x002fe200078e020c */
[----:B------:R1:W-:Y:S01]  /*49110*/  STG.E.U8 desc[UR4][R8.64], R118 ;  /* 0x0000007608007986 */ /* 0x0003e2000c101104 */
[----:B------:R-:W4:Y:S01]  /*49120*/  LDC R19, c[0x0][0x278] ;  /* 0x00009e00ff137b82 */ /* 0x000f220000000800 */
[----:B0-----:R-:W-:Y:S02]  /*49130*/  IADD3 R6, P0, R12, R75, RZ ;  /* 0x0000004b0c067210 */ /* 0x001fe40007f1e0ff */
[----:B------:R-:W-:-:S05]  /*49140*/  PRMT R107, R64, 0x7773, RZ ;  /* 0x00007773406b7816 */ /* 0x000fca00000000ff */
[----:B------:R-:W0:Y:S01]  /*49150*/  LDC R23, c[0x0][0x278] ;  /* 0x00009e00ff177b82 */ /* 0x000e220000000800 */
[----:B------:R-:W-:Y:S02]  /*49160*/  LEA.HI.X.SX32 R7, R12, R71, 0x1, P0 ;  /* 0x000000470c077211 */ /* 0x000fe400000f0eff */
[C---:B-1----:R-:W-:Y:S02]  /*49170*/  IADD3 R8, P0, R14.reuse, R75, RZ ;  /* 0x0000004b0e087210 */ /* 0x042fe40007f1e0ff */
[----:B------:R-:W-:Y:S02]  /*49180*/  PRMT R64, R65, 0x7773, RZ ;  /* 0x0000777341407816 */ /* 0x000fe400000000ff */
[----:B------:R-:W-:Y:S01]  /*49190*/  LEA.HI.X.SX32 R9, R14, R71, 0x1, P0 ;  /* 0x000000470e097211 */ /* 0x000fe200000f0eff */
[----:B---3--:R-:W-:Y:S01]  /*491a0*/  IMAD R14, R15, 0x2, R0 ;  /* 0x000000020f0e7824 */ /* 0x008fe200078e0200 */
[----:B------:R-:W-:Y:S01]  /*491b0*/  IADD3 R12, P0, R0, R75, RZ ;  /* 0x0000004b000c7210 */ /* 0x000fe20007f1e0ff */
[----:B------:R-:W-:Y:S01]  /*491c0*/  STG.E.U8 desc[UR4][R10.64], R107 ;  /* 0x0000006b0a007986 */ /* 0x000fe2000c101104 */
[----:B------:R-:W-:Y:S01]  /*491d0*/  PRMT R65, R66, 0x7773, RZ ;  /* 0x0000777342417816 */ /* 0x000fe200000000ff */
[----:B------:R-:W1:Y:S01]  /*491e0*/  LDC R16, c[0x0][0x278] ;  /* 0x00009e00ff107b82 */ /* 0x000e620000000800 */
[----:B------:R-:W-:Y:S01]  /*491f0*/  LEA.HI.X.SX32 R13, R0, R71, 0x1, P0 ;  /* 0x00000047000d7211 */ /* 0x000fe200000f0eff */
[----:B------:R3:W-:Y:S01]  /*49200*/  STG.E.U8 desc[UR4][R2.64], R64 ;  /* 0x0000004002007986 */ /* 0x0007e2000c101104 */
[----:B------:R-:W-:-:S03]  /*49210*/  IMAD R0, R21, 0x2, R14 ;  /* 0x0000000215007824 */ /* 0x000fc600078e020e */
[----:B------:R2:W-:Y:S01]  /*49220*/  STG.E.U8 desc[UR4][R6.64], R65 ;  /* 0x0000004106007986 */ /* 0x0005e2000c101104 */
[----:B------:R-:W-:Y:S01]  /*49230*/  PRMT R121, R60, 0x7773, RZ ;  /* 0x000077733c797816 */ /* 0x000fe200000000ff */
[----:B------:R-:W1:Y:S01]  /*49240*/  LDC R15, c[0x0][0x278] ;  /* 0x00009e00ff0f7b82 */ /* 0x000e620000000800 */
[----:B---3--:R-:W-:-:S04]  /*49250*/  IADD3 R2, P0, R14, R75, RZ ;  /* 0x0000004b0e027210 */ /* 0x008fc80007f1e0ff */
[----:B------:R-:W-:Y:S01]  /*49260*/  LEA.HI.X.SX32 R3, R14, R71, 0x1, P0 ;  /* 0x000000470e037211 */ /* 0x000fe200000f0eff */
[----:B--2---:R-:W-:Y:S01]  /*49270*/  IMAD R14, R17, 0x2, R0 ;  /* 0x00000002110e7824 */ /* 0x004fe200078e0200 */
[C---:B------:R-:W-:Y:S01]  /*49280*/  IADD3 R6, P0, R0.reuse, R75, RZ ;  /* 0x0000004b00067210 */ /* 0x040fe20007f1e0ff */
[----:B------:R-:W2:Y:S01]  /*49290*/  LDC R17, c[0x0][0x278] ;  /* 0x00009e00ff117b82 */ /* 0x000ea20000000800 */
[----:B------:R-:W-:Y:S02]  /*492a0*/  PRMT R66, R67, 0x7773, RZ ;  /* 0x0000777343427816 */ /* 0x000fe400000000ff */
[----:B------:R-:W-:Y:S01]  /*492b0*/  LEA.HI.X.SX32 R7, R0, R71, 0x1, P0 ;  /* 0x0000004700077211 */ /* 0x000fe200000f0eff */
[----:B----4-:R-:W-:Y:S01]  /*492c0*/  IMAD R0, R19, 0x2, R14 ;  /* 0x0000000213007824 */ /* 0x010fe200078e020e */
[----:B------:R-:W-:Y:S01]  /*492d0*/  IADD3 R10, P0, R14, R75, RZ ;  /* 0x0000004b0e0a7210 */ /* 0x000fe20007f1e0ff */
[----:B------:R3:W-:Y:S01]  /*492e0*/  STG.E.U8 desc[UR4][R8.64], R66 ;  /* 0x0000004208007986 */ /* 0x0007e2000c101104 */
[C---:B------:R-:W-:Y:S01]  /*492f0*/  PRMT R67, R60.reuse, 0x7772, RZ ;  /* 0x000077723c437816 */ /* 0x040fe200000000ff */
[----:B------:R-:W4:Y:S01]  /*49300*/  LDC R19, c[0x0][0x278] ;  /* 0x00009e00ff137b82 */ /* 0x000f220000000800 */
[----:B------:R-:W-:-:S02]  /*49310*/  PRMT R120, R60, 0x7771, RZ ;  /* 0x000077713c787816 */ /* 0x000fc400000000ff */
[----:B------:R-:W-:Y:S02]  /*49320*/  LEA.HI.X.SX32 R11, R14, R71, 0x1, P0 ;  /* 0x000000470e0b7211 */ /* 0x000fe400000f0eff */
[----:B------:R-:W-:Y:S02]  /*49330*/  PRMT R60, R60, 0x7770, RZ ;  /* 0x000077703c3c7816 */ /* 0x000fe400000000ff */
[C---:B------:R-:W-:Y:S02]  /*49340*/  PRMT R127, R61.reuse, 0x7773, RZ ;  /* 0x000077733d7f7816 */ /* 0x040fe400000000ff */
[C---:B------:R-:W-:Y:S02]  /*49350*/  PRMT R126, R61.reuse, 0x7772, RZ ;  /* 0x000077723d7e7816 */ /* 0x040fe400000000ff */
[----:B------:R-:W-:Y:S02]  /*49360*/  PRMT R123, R61, 0x7771, RZ ;  /* 0x000077713d7b7816 */ /* 0x000fe400000000ff */
[----:B---3--:R-:W-:-:S02]  /*49370*/  IADD3 R8, P0, R0, R75, RZ ;  /* 0x0000004b00087210 */ /* 0x008fc40007f1e0ff */
[----:B------:R-:W-:Y:S01]  /*49380*/  PRMT R61, R61, 0x7770, RZ ;  /* 0x000077703d3d7816 */ /* 0x000fe200000000ff */
[----:B------:R-:W-:Y:S01]  /*49390*/  STG.E.U8 desc[UR4][R12.64], R60 ;  /* 0x0000003c0c007986 */ /* 0x000fe2000c101104 */
[----:B------:R-:W-:-:S03]  /*493a0*/  LEA.HI.X.SX32 R9, R0, R71, 0x1, P0 ;  /* 0x0000004700097211 */ /* 0x000fc600000f0eff */
[----:B------:R-:W-:Y:S04]  /*493b0*/  STG.E.U8 desc[UR4][R2.64], R61 ;  /* 0x0000003d02007986 */ /* 0x000fe8000c101104 */
[----:B------:R-:W-:Y:S04]  /*493c0*/  STG.E.U8 desc[UR4][R6.64], R138 ;  /* 0x0000008a06007986 */ /* 0x000fe8000c101104 */
[----:B------:R-:W-:Y:S04]  /*493d0*/  STG.E.U8 desc[UR4][R10.64], R140 ;  /* 0x0000008c0a007986 */ /* 0x000fe8000c101104 */
[----:B------:R-:W-:Y:S04]  /*493e0*/  STG.E.U8 desc[UR4][R8.64], R120 ;  /* 0x0000007808007986 */ /* 0x000fe8000c101104 */
[----:B------:R3:W4:Y:S04]  /*493f0*/  LDS.128 R8, [R4] ;  /* 0x0000000004087984 */ /* 0x0007280000000c00 */
[----:B---3--:R-:W3:Y:S04]  /*49400*/  LDL.LU R4, [R1+0x1dfc] ;  /* 0x001dfc0001047983 */ /* 0x008ee80000300800 */
[----:B------:R-:W3:Y:S04]  /*49410*/  LDL.LU R250, [R1+0x204] ;  /* 0x0002040001fa7983 */ /* 0x000ee80000300800 */
[----:B------:R-:W3:Y:S04]  /*49420*/  LDL.LU R247, [R1+0x200] ;  /* 0x0002000001f77983 */ /* 0x000ee80000300800 */
[----:B------:R-:W3:Y:S01]  /*49430*/  LDL.LU R200, [R1+0x10] ;  /* 0x0000100001c87983 */ /* 0x000ee20000300800 */
[----:B------:R-:W-:Y:S01]  /*49440*/  LEA.HI R21, R197, 0x1ce, RZ, 0x1a ;  /* 0x000001cec5157811 */ /* 0x000fe200078fd0ff */
[----:B0-----:R-:W-:-:S02]  /*49450*/  IMAD R12, R23, 0x2, R0 ;  /* 0x00000002170c7824 */ /* 0x001fc400078e0200 */
[----:B------:R-:W0:Y:S02]  /*49460*/  LDC R23, c[0x0][0x278] ;  /* 0x00009e00ff177b82 */ /* 0x000e240000000800 */
[----:B-1----:R-:W-:Y:S01]  /*49470*/  IMAD R14, R21, R16, RZ ;  /* 0x00000010150e7224 */ /* 0x002fe200078e02ff */
[----:B------:R-:W-:Y:S01]  /*49480*/  IADD3 R2, P0, R12, R75, RZ ;  /* 0x0000004b0c027210 */ /* 0x000fe20007f1e0ff */
[----:B------:R-:W-:-:S04]  /*49490*/  IMAD R0, R15, 0x2, R12 ;  /* 0x000000020f007824 */ /* 0x000fc800078e020c */
[----:B------:R-:W1:Y:S01]  /*494a0*/  LDC R21, c[0x0][0x278] ;  /* 0x00009e00ff157b82 */ /* 0x000e620000000800 */
[----:B------:R-:W-:Y:S02]  /*494b0*/  LEA.HI.X.SX32 R3, R12, R71, 0x1, P0 ;  /* 0x000000470c037211 */ /* 0x000fe400000f0eff */
[----:B------:R-:W-:-:S04]  /*494c0*/  IADD3 R6, P0, R0, R75, RZ ;  /* 0x0000004b00067210 */ /* 0x000fc80007f1e0ff */
[----:B------:R-:W-:Y:S01]  /*494d0*/  LEA.HI.X.SX32 R7, R0, R71, 0x1, P0 ;  /* 0x0000004700077211 */ /* 0x000fe200000f0eff */
[----:B--2---:R-:W-:Y:S02]  /*494e0*/  IMAD R0, R17, 0x4, R0 ;  /* 0x0000000411007824 */ /* 0x004fe400078e0200 */
[----:B------:R-:W2:Y:S01]  /*494f0*/  LDC R17, c[0x0][0x278] ;  /* 0x00009e00ff117b82 */ /* 0x000ea20000000800 */
[----:B------:R-:W-:Y:S01]  /*49500*/  IADD3 R12, P3, R14, R75, RZ ;  /* 0x0000004b0e0c7210 */ /* 0x000fe20007f7e0ff */
[----:B----4-:R-:W-:-:S03]  /*49510*/  IMAD R16, R19, 0x2, R0 ;  /* 0x0000000213107824 */ /* 0x010fc600078e0200 */
[----:B------:R-:W-:Y:S02]  /*49520*/  LEA.HI.X.SX32 R13, R14, R71, 0x1, P3 ;  /* 0x000000470e0d7211 */ /* 0x000fe400018f0eff */
[C---:B------:R-:W-:Y:S01]  /*49530*/  IADD3 R14, P0, R0.reuse, R75, RZ ;  /* 0x0000004b000e7210 */ /* 0x040fe20007f1e0ff */
[----:B------:R4:W-:Y:S01]  /*49540*/  STG.E.U8 desc[UR4][R2.64], R123 ;  /* 0x0000007b02007986 */ /* 0x0009e2000c101104 */
[----:B------:R-:W2:Y:S02]  /*49550*/  LDC R19, c[0x0][0x278] ;  /* 0x00009e00ff137b82 */ /* 0x000ea40000000800 */
[----:B------:R-:W-:Y:S01]  /*49560*/  LEA.HI.X.SX32 R15, R0, R71, 0x1, P0 ;  /* 0x00000047000f7211 */ /* 0x000fe200000f0eff */
[----:B-1----:R-:W-:Y:S01]  /*49570*/  IMAD R0, R21, 0x2, R16 ;  /* 0x0000000215007824 */ /* 0x002fe200078e0210 */
[----:B------:R1:W-:Y:S04]  /*49580*/  STG.E.U8 desc[UR4][R6.64], R134 ;  /* 0x0000008606007986 */ /* 0x0003e8000c101104 */
[----:B------:R-:W2:Y:S01]  /*49590*/  LDC R21, c[0x0][0x278] ;  /* 0x00009e00ff157b82 */ /* 0x000ea20000000800 */
[----:B----4-:R-:W-:-:S04]  /*495a0*/  IADD3 R2, P0, R16, R75, RZ ;  /* 0x0000004b10027210 */ /* 0x010fc80007f1e0ff */
[----:B------:R-:W-:Y:S01]  /*495b0*/  LEA.HI.X.SX32 R3, R16, R71, 0x1, P0 ;  /* 0x0000004710037211 */ /* 0x000fe200000f0eff */
[----:B0-----:R-:W-:Y:S01]  /*495c0*/  IMAD R16, R23, 0x2, R0 ;  /* 0x0000000217107824 */ /* 0x001fe200078e0200 */
[----:B-1----:R-:W-:-:S04]  /*495d0*/  IADD3 R6, P0, R0, R75, RZ ;  /* 0x0000004b00067210 */ /* 0x002fc80007f1e0ff */
[----:B------:R-:W-:Y:S01]  /*495e0*/  LEA.HI.X.SX32 R7, R0, R71, 0x1, P0 ;  /* 0x0000004700077211 */ /* 0x000fe200000f0eff */
[----:B--2---:R-:W-:Y:S01]  /*495f0*/  IMAD R0, R17, 0x2, R16 ;  /* 0x0000000211007824 */ /* 0x004fe200078e0210 */
[----:B------:R0:W-:Y:S03]  /*49600*/  STG.E.U8 desc[UR4][R12.64], R135 ;  /* 0x000000870c007986 */ /* 0x0001e6000c101104 */
[----:B------:R-:W-:Y:S02]  /*49610*/  IMAD R18, R25, 0x2, R0 ;  /* 0x0000000219127824 */ /* 0x000fe400078e0200 */
[----:B------:R-:W1:Y:S01]  /*49620*/  LDC R25, c[0x0][0x278] ;  /* 0x00009e00ff197b82 */ /* 0x000e620000000800 */
[C---:B0-----:R-:W-:Y:S01]  /*49630*/  IADD3 R12, P0, R16.reuse, R75, RZ ;  /* 0x0000004b100c7210 */ /* 0x041fe20007f1e0ff */
[----:B------:R0:W-:Y:S03]  /*49640*/  STG.E.U8 desc[UR4][R14.64], R67 ;  /* 0x000000430e007986 */ /* 0x0001e6000c101104 */
[----:B------:R-:W-:-:S02]  /*49650*/  LEA.HI.X.SX32 R13, R16, R71, 0x1, P0 ;  /* 0x00000047100d7211 */ /* 0x000fc400000f0eff */
[----:B------:R-:W-:-:S04]  /*49660*/  IADD3 R16, P0, R0, R75, RZ ;  /* 0x0000004b00107210 */ /* 0x000fc80007f1e0ff */
[----:B------:R-:W-:Y:S01]  /*49670*/  LEA.HI.X.SX32 R17, R0, R71, 0x1, P0 ;  /* 0x0000004700117211 */ /* 0x000fe200000f0eff */
[----:B------:R-:W-:Y:S01]  /*49680*/  IMAD R0, R19, 0x2, R18 ;  /* 0x0000000213007824 */ /* 0x000fe200078e0212 */
[----:B0-----:R-:W-:Y:S02]  /*49690*/  LEA.HI R15, R197, 0x1de, RZ, 0x1a ;  /* 0x000001dec50f7811 */ /* 0x001fe400078fd0ff */
[C---:B------:R-:W-:Y:S01]  /*496a0*/  IADD3 R14, P0, R18.reuse, R75, RZ ;  /* 0x0000004b120e7210 */ /* 0x040fe20007f1e0ff */
[----:B------:R0:W-:Y:S02]  /*496b0*/  STG.E.U8 desc[UR4][R2.64], R126 ;  /* 0x0000007e02007986 */ /* 0x0001e4000c101104 */
[----:B------:R-:W-:Y:S01]  /*496c0*/  IMAD R20, R15, R20, RZ ;  /* 0x000000140f147224 */ /* 0x000fe200078e02ff */
[----:B------:R-:W-:Y:S01]  /*496d0*/  LEA.HI.X.SX32 R15, R18, R71, 0x1, P0 ;  /* 0x00000047120f7211 */ /* 0x000fe200000f0eff */
[----:B------:R2:W-:Y:S01]  /*496e0*/  STG.E.U8 desc[UR4][R6.64], R133 ;  /* 0x0000008506007986 */ /* 0x0005e2000c101104 */
[----:B------:R-:W-:Y:S01]  /*496f0*/  PRMT R23, R8, 0x7773, RZ ;  /* 0x0000777308177816 */ /* 0x000fe200000000ff */
[----:B------:R-:W4:Y:S01]  /*49700*/  LDC R18, c[0x0][0x278] ;  /* 0x00009e00ff127b82 */ /* 0x000f220000000800 */
[C---:B0-----:R-:W-:Y:S01]  /*49710*/  IADD3 R2, P0, R0.reuse, R75, RZ ;  /* 0x0000004b00027210 */ /* 0x041fe20007f1e0ff */
[----:B------:R-:W-:Y:S03]  /*49720*/  STG.E.U8 desc[UR4][R12.64], R137 ;  /* 0x000000890c007986 */ /* 0x000fe6000c101104 */
[----:B------:R-:W-:Y:S01]  /*49730*/  LEA.HI.X.SX32 R3, R0, R71, 0x1, P0 ;  /* 0x0000004700037211 */ /* 0x000fe200000f0eff */
[----:B------:R-:W-:Y:S01]  /*49740*/  IMAD R0, R21, 0x4, R0 ;  /* 0x0000000415007824 */ /* 0x000fe200078e0200 */
[----:B--2---:R-:W-:Y:S01]  /*49750*/  IADD3 R6, P3, R20, R75, RZ ;  /* 0x0000004b14067210 */ /* 0x004fe20007f7e0ff */
[----:B------:R-:W-:Y:S01]  /*49760*/  STG.E.U8 desc[UR4][R16.64], R121 ;  /* 0x0000007910007986 */ /* 0x000fe2000c101104 */
[----:B------:R-:W-:-:S02]  /*49770*/  PRMT R29, R8, 0x7772, RZ ;  /* 0x00007772081d7816 */ /* 0x000fc400000000ff */
[----:B------:R-:W-:Y:S01]  /*49780*/  LEA.HI.X.SX32 R7, R20, R71, 0x1, P3 ;  /* 0x0000004714077211 */ /* 0x000fe200018f0eff */
[----:B------:R0:W-:Y:S01]  /*49790*/  STG.E.U8 desc[UR4][R14.64], R127 ;  /* 0x0000007f0e007986 */ /* 0x0001e2000c101104 */
[C---:B------:R-:W-:Y:S02]  /*497a0*/  PRMT R37, R8.reuse, 0x7771, RZ ;  /* 0x0000777108257816 */ /* 0x040fe400000000ff */
[----:B------:R-:W-:Y:S01]  /*497b0*/  PRMT R43, R8, 0x7770, RZ ;  /* 0x00007770082b7816 */ /* 0x000fe200000000ff */
[----:B------:R2:W-:Y:S01]  /*497c0*/  STG.E.U8 desc[UR4][R2.64], R132 ;  /* 0x0000008402007986 */ /* 0x0005e2000c101104 */
[----:B-1----:R-:W-:-:S03]  /*497d0*/  IMAD R8, R25, 0x2, R0 ;  /* 0x0000000219087824 */ /* 0x002fc600078e0200 */
[----:B------:R1:W-:Y:S01]  /*497e0*/  STG.E.U8 desc[UR4][R6.64], R136 ;  /* 0x0000008806007986 */ /* 0x0003e2000c101104 */
[----:B------:R-:W-:Y:S01]  /*497f0*/  PRMT R21, R9, 0x7773, RZ ;  /* 0x0000777309157816 */ /* 0x000fe200000000ff */
[----:B0-----:R-:W0:Y:S01]  /*49800*/  LDC R14, c[0x0][0x278] ;  /* 0x00009e00ff0e7b82 */ /* 0x001e220000000800 */
[----:B--2---:R-:W-:-:S04]  /*49810*/  IADD3 R2, P0, R0, R75, RZ ;  /* 0x0000004b00027210 */ /* 0x004fc80007f1e0ff */
[----:B------:R-:W-:Y:S01]  /*49820*/  LEA.HI.X.SX32 R3, R0, R71, 0x1, P0 ;  /* 0x0000004700037211 */ /* 0x000fe200000f0eff */
[----:B------:R-:W-:Y:S01]  /*49830*/  IMAD R0, R45, 0x2, R8 ;  /* 0x000000022d007824 */ /* 0x000fe200078e0208 */
[C---:B-1----:R-:W-:Y:S01]  /*49840*/  IADD3 R6, P0, R8.reuse, R75, RZ ;  /* 0x0000004b08067210 */ /* 0x042fe20007f1e0ff */
[----:B------:R-:W1:Y:S02]  /*49850*/  LDC R45, c[0x0][0x278] ;  /* 0x00009e00ff2d7b82 */ /* 0x000e640000000800 */
[----:B------:R-:W-:Y:S01]  /*49860*/  IMAD R12, R47, 0x2, R0 ;  /* 0x000000022f0c7824 */ /* 0x000fe200078e0200 */
[----:B------:R-:W-:Y:S02]  /*49870*/  LEA.HI.X.SX32 R7, R8, R71, 0x1, P0 ;  /* 0x0000004708077211 */ /* 0x000fe400000f0eff */
[----:B------:R-:W-:Y:S02]  /*49880*/  IADD3 R8, P0, R0, R75, RZ ;  /* 0x0000004b00087210 */ /* 0x000fe40007f1e0ff */
[----:B------:R-:W-:-:S02]  /*49890*/  PRMT R27, R9, 0x7772, RZ ;  /* 0x00007772091b7816 */ /* 0x000fc400000000ff */
[C---:B------:R-:W-:Y:S02]  /*498a0*/  PRMT R35, R9.reuse, 0x7771, RZ ;  /* 0x0000777109237816 */ /* 0x040fe400000000ff */
[----:B------:R-:W-:Y:S01]  /*498b0*/  PRMT R13, R9, 0x7770, RZ ;  /* 0x00007770090d7816 */ /* 0x000fe200000000ff */
[----:B------:R2:W-:Y:S01]  /*498c0*/  STG.E.U8 desc[UR4][R2.64], R43 ;  /* 0x0000002b02007986 */ /* 0x0005e2000c101104 */
[C---:B------:R-:W-:Y:S01]  /*498d0*/  PRMT R19, R10.reuse, 0x7773, RZ ;  /* 0x000077730a137816 */ /* 0x040fe200000000ff */
[----:B------:R-:W4:Y:S01]  /*498e0*/  LDC R47, c[0x0][0x278] ;  /* 0x00009e00ff2f7b82 */ /* 0x000f220000000800 */
[C---:B------:R-:W-:Y:S02]  /*498f0*/  PRMT R15, R10.reuse, 0x7772, RZ ;  /* 0x000077720a0f7816 */ /* 0x040fe400000000ff */
[C---:B------:R-:W-:Y:S02]  /*49900*/  PRMT R33, R10.reuse, 0x7771, RZ ;  /* 0x000077710a217816 */ /* 0x040fe400000000ff */
[----:B------:R-:W-:-:S02]  /*49910*/  PRMT R41, R10, 0x7770, RZ ;  /* 0x000077700a297816 */ /* 0x000fc400000000ff */
[----:B------:R-:W-:Y:S01]  /*49920*/  LEA.HI.X.SX32 R9, R0, R71, 0x1, P0 ;  /* 0x0000004700097211 */ /* 0x000fe200000f0eff */
[----:B------:R-:W-:Y:S01]  /*49930*/  IMAD R0, R49, 0x2, R12 ;  /* 0x0000000231007824 */ /* 0x000fe200078e020c */
[----:B------:R-:W-:Y:S01]  /*49940*/  IADD3 R10, P0, R12, R75, RZ ;  /* 0x0000004b0c0a7210 */ /* 0x000fe20007f1e0ff */
[----:B--2---:R-:W2:Y:S01]  /*49950*/  LDC R43, c[0x0][0x278] ;  /* 0x00009e00ff2b7b82 */ /* 0x004ea20000000800 */
[C---:B------:R-:W-:Y:S02]  /*49960*/  PRMT R17, R11.reuse, 0x7773, RZ ;  /* 0x000077730b117816 */ /* 0x040fe400000000ff */
[C---:B------:R-:W-:Y:S02]  /*49970*/  PRMT R25, R11.reuse, 0x7772, RZ ;  /* 0x000077720b197816 */ /* 0x040fe400000000ff */
[C---:B------:R-:W-:Y:S02]  /*49980*/  PRMT R31, R11.reuse, 0x7771, RZ ;  /* 0x000077710b1f7816 */ /* 0x040fe400000000ff */
[----:B------:R-:W-:-:S02]  /*49990*/  PRMT R39, R11, 0x7770, RZ ;  /* 0x000077700b277816 */ /* 0x000fc400000000ff */
[----:B------:R-:W-:Y:S01]  /*499a0*/  LEA.HI.X.SX32 R11, R12, R71, 0x1, P0 ;  /* 0x000000470c0b7211 */ /* 0x000fe200000f0eff */
[----:B------:R-:W-:Y:S01]  /*499b0*/  IMAD R12, R51, 0x2, R0 ;  /* 0x00000002330c7824 */ /* 0x000fe200078e0200 */
[C---:B------:R-:W-:Y:S01]  /*499c0*/  IADD3 R2, P0, R0.reuse, R75, RZ ;  /* 0x0000004b00027210 */ /* 0x040fe20007f1e0ff */
[----:B------:R0:W-:Y:S03]  /*499d0*/  STG.E.U8 desc[UR4][R6.64], R13 ;  /* 0x0000000d06007986 */ /* 0x0001e6000c101104 */
[----:B------:R-:W-:Y:S01]  /*499e0*/  LEA.HI.X.SX32 R3, R0, R71, 0x1, P0 ;  /* 0x0000004700037211 */ /* 0x000fe200000f0eff */
[----:B------:R1:W-:Y:S01]  /*499f0*/  STG.E.U8 desc[UR4][R8.64], R41 ;  /* 0x0000002908007986 */ /* 0x0003e2000c101104 */
[----:B------:R-:W-:Y:S01]  /*49a00*/  IMAD R0, R53, 0x2, R12 ;  /* 0x0000000235007824 */ /* 0x000fe200078e020c */
[C---:B0-----:R-:W-:Y:S01]  /*49a10*/  IADD3 R6, P0, R12.reuse, R75, RZ ;  /* 0x0000004b0c067210 */ /* 0x041fe20007f1e0ff */
[----:B-1----:R-:W0:Y:S03]  /*49a20*/  LDC R41, c[0x0][0x278] ;  /* 0x00009e00ff297b82 */ /* 0x002e260000000800 */
[----:B------:R-:W-:Y:S01]  /*49a30*/  LEA.HI.X.SX32 R7, R12, R71, 0x1, P0 ;  /* 0x000000470c077211 */ /* 0x000fe200000f0eff */
[----:B------:R1:W-:Y:S01]  /*49a40*/  STG.E.U8 desc[UR4][R10.64], R39 ;  /* 0x000000270a007986 */ /* 0x0003e2000c101104 */
[----:B------:R-:W-:-:S02]  /*49a50*/  IADD3 R12, P0, R0, R75, RZ ;  /* 0x0000004b000c7210 */ /* 0x000fc40007f1e0ff */
[----:B------:R-:W-:Y:S02]  /*49a60*/  LEA.HI R9, R197, 0x1ee, RZ, 0x1a ;  /* 0x000001eec5097811 */ /* 0x000fe400078fd0ff */
[----:B------:R-:W-:Y:S01]  /*49a70*/  LEA.HI.X.SX32 R13, R0, R71, 0x1, P0 ;  /* 0x00000047000d7211 */ /* 0x000fe200000f0eff */
[----:B------:R-:W-:Y:S02]  /*49a80*/  IMAD R0, R45, 0x4, R0 ;  /* 0x000000042d007824 */ /* 0x000fe400078e0200 */
[----:B------:R-:W0:Y:S01]  /*49a90*/  LDC R45, c[0x0][0x278] ;  /* 0x00009e00ff2d7b82 */ /* 0x000e220000000800 */
[----:B-1----:R-:W-:-:S07]  /*49aa0*/  IMAD R10, R9, R14, RZ ;  /* 0x0000000e090a7224 */ /* 0x002fce00078e02ff */
[----:B------:R-:W1:Y:S01]  /*49ab0*/  LDC R39, c[0x0][0x278] ;  /* 0x00009e00ff277b82 */ /* 0x000e620000000800 */
[----:B------:R4:W-:Y:S01]  /*49ac0*/  STG.E.U8 desc[UR4][R2.64], R37 ;  /* 0x0000002502007986 */ /* 0x0009e2000c101104 */
[C---:B------:R-:W-:Y:S01]  /*49ad0*/  IADD3 R8, P0, R10.reuse, R75, RZ ;  /* 0x0000004b0a087210 */ /* 0x040fe20007f1e0ff */
[----:B--2---:R-:W-:Y:S02]  /*49ae0*/  IMAD R14, R43, 0x2, R0 ;  /* 0x000000022b0e7824 */ /* 0x004fe400078e0200 */
[----:B------:R2:W-:Y:S01]  /*49af0*/  STG.E.U8 desc[UR4][R6.64], R35 ;  /* 0x0000002306007986 */ /* 0x0005e2000c101104 */
[----:B------:R-:W-:Y:S02]  /*49b00*/  LEA.HI.X.SX32 R9, R10, R71, 0x1, P0 ;  /* 0x000000470a097211 */ /* 0x000fe400000f0eff */
[C---:B----4-:R-:W-:Y:S01]  /*49b10*/  IADD3 R2, P3, R0.reuse, R75, RZ ;  /* 0x0000004b00027210 */ /* 0x050fe20007f7e0ff */
[----:B------:R-:W4:Y:S03]  /*49b20*/  LDC R37, c[0x0][0x278] ;  /* 0x00009e00ff257b82 */ /* 0x000f260000000800 */
[----:B------:R-:W-:Y:S01]  /*49b30*/  LEA.HI.X.SX32 R3, R0, R71, 0x1, P3 ;  /* 0x0000004700037211 */ /* 0x000fe200018f0eff */
[----:B------:R-:W-:Y:S01]  /*49b40*/  IMAD R0, R47, 0x2, R14 ;  /* 0x000000022f007824 */ /* 0x000fe200078e020e */
[----:B--2---:R-:W-:-:S04]  /*49b50*/  IADD3 R6, P0, R14, R75, RZ ;  /* 0x0000004b0e067210 */ /* 0x004fc80007f1e0ff */
[----:B------:R-:W-:Y:S01]  /*49b60*/  LEA.HI.X.SX32 R7, R14, R71, 0x1, P0 ;  /* 0x000000470e077211 */ /* 0x000fe200000f0eff */
[----:B0-----:R-:W-:Y:S01]  /*49b70*/  IMAD R14, R41, 0x2, R0 ;  /* 0x00000002290e7824 */ /* 0x001fe200078e0200 */
[C---:B------:R-:W-:Y:S01]  /*49b80*/  IADD3 R10, P0, R0.reuse, R75, RZ ;  /* 0x0000004b000a7210 */ /* 0x040fe20007f1e0ff */
[----:B------:R0:W-:Y:S03]  /*49b90*/  STG.E.U8 desc[UR4][R12.64], R33 ;  /* 0x000000210c007986 */ /* 0x0001e6000c101104 */
[----:B------:R-:W-:Y:S01]  /*49ba0*/  LEA.HI.X.SX32 R11, R0, R71, 0x1, P0 ;  /* 0x00000047000b7211 */ /* 0x000fe200000f0eff */
[----:B-1----:R-:W-:Y:S01]  /*49bb0*/  IMAD R0, R39, 0x2, R14 ;  /* 0x0000000227007824 */ /* 0x002fe200078e020e */
[----:B------:R1:W-:Y:S01]  /*49bc0*/  STG.E.U8 desc[UR4][R8.64], R31 ;  /* 0x0000001f08007986 */ /* 0x0003e2000c101104 */
[----:B0-----:R-:W-:-:S04]  /*49bd0*/  IADD3 R12, P0, R14, R75, RZ ;  /* 0x0000004b0e0c7210 */ /* 0x001fc80007f1e0ff */
[----:B------:R-:W-:Y:S01]  /*49be0*/  LEA.HI.X.SX32 R13, R14, R71, 0x1, P0 ;  /* 0x000000470e0d7211 */ /* 0x000fe200000f0eff */
[----:B------:R-:W-:Y:S01]  /*49bf0*/  IMAD R14, R45, 0x2, R0 ;  /* 0x000000022d0e7824 */ /* 0x000fe200078e0200 */
[C---:B-1----:R-:W-:Y:S02]  /*49c00*/  IADD3 R8, P3, R0.reuse, R75, RZ ;  /* 0x0000004b00087210 */ /* 0x042fe40007f7e0ff */
[----:B------:R-:W-:Y:S01]  /*49c10*/  LEA.HI R31, R197, 0x1fe, RZ, 0x1a ;  /* 0x000001fec51f7811 */ /* 0x000fe200078fd0ff */
[----:B------:R0:W-:Y:S01]  /*49c20*/  STG.E.U8 desc[UR4][R2.64], R29 ;  /* 0x0000001d02007986 */ /* 0x0001e2000c101104 */
[----:B------:R-:W-:Y:S01]  /*49c30*/  LEA.HI.X.SX32 R9, R0, R71, 0x1, P3 ;  /* 0x0000004700097211 */ /* 0x000fe200018f0eff */
[----:B----4-:R-:W-:Y:S02]  /*49c40*/  IMAD R16, R37, 0x2, R14 ;  /* 0x0000000225107824 */ /* 0x010fe400078e020e */
[----:B------:R-:W-:Y:S01]  /*49c50*/  IMAD R18, R31, R18, RZ ;  /* 0x000000121f127224 */ /* 0x000fe200078e02ff */
[----:B------:R1:W-:Y:S01]  /*49c60*/  STG.E.U8 desc[UR4][R6.64], R27 ;  /* 0x0000001b06007986 */ /* 0x0003e2000c101104 */
[----:B0-----:R-:W-:-:S03]  /*49c70*/  IADD3 R2, P3, R14, R75, RZ ;  /* 0x0000004b0e027210 */ /* 0x001fc60007f7e0ff */
[----:B------:R0:W-:Y:S01]  /*49c80*/  STG.E.U8 desc[UR4][R10.64], R15 ;  /* 0x0000000f0a007986 */ /* 0x0001e2000c101104 */
[----:B------:R-:W-:Y:S02]  /*49c90*/  LEA.HI.X.SX32 R3, R14, R71, 0x1, P3 ;  /* 0x000000470e037211 */ /* 0x000fe400018f0eff */
[C---:B-1----:R-:W-:Y:S01]  /*49ca0*/  IADD3 R6, P3, R16.reuse, R75, RZ ;  /* 0x0000004b10067210 */ /* 0x042fe20007f7e0ff */
[----:B------:R1:W-:Y:S03]  /*49cb0*/  STG.E.U8 desc[UR4][R12.64], R25 ;  /* 0x000000190c007986 */ /* 0x0003e6000c101104 */
[----:B------:R-:W-:Y:S02]  /*49cc0*/  LEA.HI.X.SX32 R7, R16, R71, 0x1, P3 ;  /* 0x0000004710077211 */ /* 0x000fe400018f0eff */
[C---:B0-----:R-:W-:Y:S01]  /*49cd0*/  IADD3 R10, P4, R18.reuse, R75, RZ ;  /* 0x0000004b120a7210 */ /* 0x041fe20007f9e0ff */
[----:B------:R1:W-:Y:S03]  /*49ce0*/  STG.E.U8 desc[UR4][R8.64], R23 ;  /* 0x0000001708007986 */ /* 0x0003e6000c101104 */
[----:B------:R-:W-:Y:S01]  /*49cf0*/  LEA.HI.X.SX32 R11, R18, R71, 0x1, P4 ;  /* 0x00000047120b7211 */ /* 0x000fe200020f0eff */
[----:B------:R1:W-:Y:S04]  /*49d00*/  STG.E.U8 desc[UR4][R2.64], R21 ;  /* 0x0000001502007986 */ /* 0x0003e8000c101104 */
[----:B------:R1:W-:Y:S04]  /*49d10*/  STG.E.U8 desc[UR4][R6.64], R19 ;  /* 0x0000001306007986 */ /* 0x0003e8000c101104 */
[----:B------:R1:W-:Y:S01]  /*49d20*/  STG.E.U8 desc[UR4][R10.64], R17 ;  /* 0x000000110a007986 */ /* 0x0003e2000c101104 */
[----:B---3--:R-:W-:-:S02]  /*49d30*/  FSEL R0, R250, -INF , P1 ;  /* 0xff800000fa007808 */ /* 0x008fc40000800000 */
[----:B------:R-:W-:-:S03]  /*49d40*/  FSEL R15, R247, -INF , P2 ;  /* 0xff800000f70f7808 */ /* 0x000fc60001000000 */
[----:B------:R-:W-:Y:S02]  /*49d50*/  FFMA R14, R0, 0.69314718246459960938, R5 ;  /* 0x3f317218000e7823 */ /* 0x000fe40000000005 */
[----:B------:R-:W0:Y:S01]  /*49d60*/  LDC R0, c[0x0][0x27c] ;  /* 0x00009f00ff007b82 */ /* 0x000e220000000800 */
[----:B------:R-:W-:-:S07]  /*49d70*/  FFMA R15, R15, 0.69314718246459960938, R4 ;  /* 0x3f3172180f0f7823 */ /* 0x000fce0000000004 */
[----:B------:R-:W-:Y:S01]  /*49d80*/  BAR.SYNC.DEFER_BLOCKING 0x0 ;  /* 0x0000000000007b1d */ /* 0x000fe20000010000 */
[----:B------:R-:W-:-:S05]  /*49d90*/  LOP3.LUT P0, RZ, R197, 0x40, RZ, 0xc0, !PT ;  /* 0x00000040c5ff7812 */ /* 0x000fca000780c0ff */
[----:B------:R1:W-:Y:S02]  /*49da0*/  STS.64 [R200], R14 ;  /* 0x0000000ec8007388 */ /* 0x0003e40000000a00 */
[----:B------:R-:W-:Y:S06]  /*49db0*/  BAR.SYNC.DEFER_BLOCKING 0x0 ;  /* 0x0000000000007b1d */ /* 0x000fec0000010000 */
[----:B-1----:R-:W-:Y:S05]  /*49dc0*/  @P0 EXIT ;  /* 0x000000000000094d */ /* 0x002fea0003800000 */
[----:B------:R-:W2:Y:S01]  /*49dd0*/  LDL.LU R250, [R1+0xc] ;  /* 0x00000c0001fa7983 */ /* 0x000ea20000300800 */
[----:B------:R-:W1:Y:S03]  /*49de0*/  LDC.64 R6, c[0x0][0x230] ;  /* 0x00008c00ff067b82 */ /* 0x000e660000000a00 */
[----:B------:R-:W3:Y:S01]  /*49df0*/  LDL.LU R200, [R1+0x1de8] ;  /* 0x001de80001c87983 */ /* 0x000ee20000300800 */
[----:B------:R-:W0:Y:S02]  /*49e00*/  S2R R247, SR_CTAID.Y ;  /* 0x0000000000f77919 */ /* 0x000e240000002600 */
[----:B0-----:R-:W-:-:S04]  /*49e10*/  IMAD R0, R247, R0, RZ ;  /* 0x00000000f7007224 */ /* 0x001fc800078e02ff */
[C---:B------:R-:W-:Y:S02]  /*49e20*/  IMAD.SHL.U32 R3, R0.reuse, 0x4, RZ ;  /* 0x0000000400037824 */ /* 0x040fe400078e00ff */
[----:B------:R-:W-:Y:S01]  /*49e30*/  IMAD.HI R0, R0, 0x4, RZ ;  /* 0x0000000400007827 */ /* 0x000fe200078e02ff */
[----:B--2---:R-:W0:Y:S03]  /*49e40*/  LDS R5, [R250] ;  /* 0x00000000fa057984 */ /* 0x004e260000000800 */
[C---:B---3--:R-:W-:Y:S02]  /*49e50*/  IMAD.SHL.U32 R2, R200.reuse, 0x4, RZ ;  /* 0x00000004c8027824 */ /* 0x048fe400078e00ff */
[----:B------:R-:W-:-:S03]  /*49e60*/  IMAD.HI R4, R200, 0x4, RZ ;  /* 0x00000004c8047827 */ /* 0x000fc600078e02ff */
[----:B-1----:R-:W-:-:S04]  /*49e70*/  IADD3 R2, P0, P1, R2, R6, R3 ;  /* 0x0000000602027210 */ /* 0x002fc8000791e003 */
[----:B------:R-:W-:-:S05]  /*49e80*/  IADD3.X R3, R4, R7, R0, P0, P1 ;  /* 0x0000000704037210 */ /* 0x000fca00007e2400 */
[----:B0-----:R-:W-:Y:S01]  /*49e90*/  STG.E desc[UR4][R2.64], R5 ;  /* 0x0000000502007986 */ /* 0x001fe2000c101904 */
[----:B------:R-:W-:Y:S05]  /*49ea0*/  EXIT ;  /* 0x000000000000794d */ /* 0x000fea0003800000 */
.L_x_2:
[----:B------:R-:W-:-:S00]  /*49eb0*/  BRA `(.L_x_2) ;  /* 0xfffffffc00fc7947 */ /* 0x000fc0000383ffff */
[----:B------:R-:W-:-:S00]  /*49ec0*/  NOP ;  /* 0x0000000000007918 */ /* 0x000fc00000000000 */
        /* <DEDUP_REMOVED lines=11> */
.L_x_3:


//--------------------- .nv.global.init           --------------------------
	.section	.nv.global.init,"aw",@progbits
.nv.global.init:
	.type		_$_str,@object
	.size		_$_str,(.L_0 - _$_str)
_$_str:
        /*0000*/ 	.byte	0x5f, 0x5f, 0x43, 0x55, 0x44, 0x41, 0x5f, 0x46, 0x54, 0x5a, 0x00
.L_0:


//--------------------- .nv.shared.attn_fwd       --------------------------
	.section	.nv.shared.attn_fwd,"aw",@nobits
	.sectionflags	@""
	.align	16
	.zero		1024


//--------------------- .nv.shared.reserved.0     --------------------------
	.section	.nv.shared.reserved.0,"aw",@nobits
	.weak		__nv_reservedSMEM_offset_0_alias
	.size		__nv_reservedSMEM_offset_0_alias, 0, 0
	.other		__nv_reservedSMEM_offset_0_alias,@"STO_CUDA_RESERVED_SHARED STV_DEFAULT"
__nv_reservedSMEM_offset_0_alias:
	.zero		0


//--------------------- .nv.constant0.attn_fwd    --------------------------
	.section	.nv.constant0.attn_fwd,"a",@progbits
	.sectionflags	@""
	.align	4
.nv.constant0.attn_fwd:
	.zero		664


//--------------------- SYMBOLS --------------------------

	.type		.nv.reservedSmem.offset0,@object
	.size		.nv.reservedSmem.offset0,0x4
